//
// Generated by NVIDIA NVVM Compiler
//
// Compiler Build ID: CL-36424714
// Cuda compilation tools, release 13.0, V13.0.88
// Based on NVVM 20.0.0
//

.version 9.0
.target sm_100
.address_size 64

	// .globl	_Z10concretizePKfS0_S0_S0_PfS1_iiiff
.extern .func  (.param .b32 func_retval0) vprintf
(
	.param .b64 vprintf_param_0,
	.param .b64 vprintf_param_1
)
;
.global .align 1 .b8 $str[103] = {69, 114, 114, 111, 114, 58, 32, 82, 101, 113, 117, 105, 114, 101, 32, 100, 105, 109, 95, 105, 110, 32, 97, 115, 32, 109, 117, 108, 116, 105, 112, 108, 105, 101, 114, 32, 111, 102, 32, 51, 50, 46, 32, 66, 117, 116, 32, 116, 104, 101, 32, 97, 99, 116, 117, 97, 108, 32, 115, 105, 122, 101, 32, 105, 115, 32, 108, 101, 110, 103, 116, 104, 58, 32, 37, 100, 44, 32, 100, 105, 109, 95, 111, 117, 116, 58, 32, 37, 100, 44, 32, 100, 105, 109, 95, 105, 110, 58, 32, 37, 100, 10};
.global .align 1 .b8 $str$1[53] = {98, 97, 116, 99, 104, 95, 115, 105, 122, 101, 58, 32, 37, 100, 44, 32, 108, 101, 110, 103, 116, 104, 58, 32, 37, 100, 44, 32, 100, 105, 109, 95, 111, 117, 116, 58, 32, 37, 100, 44, 32, 100, 105, 109, 95, 105, 110, 58, 32, 37, 100, 10};

.visible .entry _Z10concretizePKfS0_S0_S0_PfS1_iiiff(
	.param .u64 .ptr .align 1 _Z10concretizePKfS0_S0_S0_PfS1_iiiff_param_0,
	.param .u64 .ptr .align 1 _Z10concretizePKfS0_S0_S0_PfS1_iiiff_param_1,
	.param .u64 .ptr .align 1 _Z10concretizePKfS0_S0_S0_PfS1_iiiff_param_2,
	.param .u64 .ptr .align 1 _Z10concretizePKfS0_S0_S0_PfS1_iiiff_param_3,
	.param .u64 .ptr .align 1 _Z10concretizePKfS0_S0_S0_PfS1_iiiff_param_4,
	.param .u64 .ptr .align 1 _Z10concretizePKfS0_S0_S0_PfS1_iiiff_param_5,
	.param .u32 _Z10concretizePKfS0_S0_S0_PfS1_iiiff_param_6,
	.param .u32 _Z10concretizePKfS0_S0_S0_PfS1_iiiff_param_7,
	.param .u32 _Z10concretizePKfS0_S0_S0_PfS1_iiiff_param_8,
	.param .f32 _Z10concretizePKfS0_S0_S0_PfS1_iiiff_param_9,
	.param .f32 _Z10concretizePKfS0_S0_S0_PfS1_iiiff_param_10
)
{
	.local .align 8 .b8 	__local_depot0[16];
	.reg .b64 	%SP;
	.reg .b64 	%SPL;
	.reg .pred 	%p<23>;
	.reg .b32 	%r<75>;
	.reg .b32 	%f<128>;
	.reg .b64 	%rd<66>;

	mov.u64 	%SPL, __local_depot0;
	cvta.local.u64 	%SP, %SPL;
	ld.param.u64 	%rd13, [_Z10concretizePKfS0_S0_S0_PfS1_iiiff_param_0];
	ld.param.u64 	%rd14, [_Z10concretizePKfS0_S0_S0_PfS1_iiiff_param_1];
	ld.param.u64 	%rd9, [_Z10concretizePKfS0_S0_S0_PfS1_iiiff_param_2];
	ld.param.u64 	%rd10, [_Z10concretizePKfS0_S0_S0_PfS1_iiiff_param_3];
	ld.param.u64 	%rd11, [_Z10concretizePKfS0_S0_S0_PfS1_iiiff_param_4];
	ld.param.u64 	%rd12, [_Z10concretizePKfS0_S0_S0_PfS1_iiiff_param_5];
	ld.param.u32 	%r24, [_Z10concretizePKfS0_S0_S0_PfS1_iiiff_param_6];
	ld.param.u32 	%r25, [_Z10concretizePKfS0_S0_S0_PfS1_iiiff_param_7];
	ld.param.u32 	%r26, [_Z10concretizePKfS0_S0_S0_PfS1_iiiff_param_8];
	cvta.to.global.u64 	%rd1, %rd14;
	cvta.to.global.u64 	%rd2, %rd13;
	and.b32  	%r27, %r26, 31;
	setp.eq.s32 	%p1, %r27, 0;
	@%p1 bra 	$L__BB0_2;
	add.u64 	%rd15, %SP, 0;
	add.u64 	%rd16, %SPL, 0;
	st.local.v2.u32 	[%rd16], {%r24, %r25};
	st.local.u32 	[%rd16+8], %r26;
	mov.u64 	%rd17, $str;
	cvta.global.u64 	%rd18, %rd17;
	{ // callseq 0, 0
	.param .b64 param0;
	st.param.b64 	[param0], %rd18;
	.param .b64 param1;
	st.param.b64 	[param1], %rd15;
	.param .b32 retval0;
	call.uni (retval0), 
	vprintf, 
	(
	param0, 
	param1
	);
	ld.param.b32 	%r28, [retval0];
	} // callseq 0
$L__BB0_2:
	mov.u32 	%r69, %ctaid.x;
	div.u32 	%r68, %r69, %r25;
	setp.ge.u32 	%p2, %r68, %r24;
	@%p2 bra 	$L__BB0_19;
	shr.s32 	%r30, %r26, 31;
	shr.u32 	%r31, %r30, 27;
	add.s32 	%r32, %r26, %r31;
	shr.s32 	%r33, %r32, 5;
	mov.u32 	%r34, %tid.x;
	cvt.u64.u32 	%rd3, %r34;
	mov.u32 	%r3, %nctaid.x;
	add.s32 	%r4, %r33, -1;
	and.b32  	%r5, %r33, 7;
	and.b32  	%r6, %r33, 3;
	and.b32  	%r7, %r33, 67108856;
	and.b32  	%r8, %r33, 1;
	neg.s32 	%r9, %r7;
	cvta.to.global.u64 	%rd4, %rd9;
	cvta.to.global.u64 	%rd5, %rd10;
	cvta.to.global.u64 	%rd6, %rd11;
	cvta.to.global.u64 	%rd7, %rd12;
$L__BB0_4:
	setp.lt.s32 	%p3, %r26, 32;
	rem.u32 	%r35, %r69, %r25;
	mad.lo.s32 	%r12, %r68, %r25, %r35;
	mul.wide.s32 	%rd19, %r12, 4;
	add.s64 	%rd20, %rd4, %rd19;
	ld.global.f32 	%f1, [%rd20];
	add.s64 	%rd21, %rd5, %rd19;
	ld.global.f32 	%f2, [%rd21];
	mov.f32 	%f126, 0f00000000;
	mov.f32 	%f127, %f126;
	@%p3 bra 	$L__BB0_16;
	setp.lt.u32 	%p4, %r4, 7;
	mul.lo.s32 	%r37, %r12, %r26;
	cvt.s64.s32 	%rd22, %r37;
	add.s64 	%rd8, %rd22, %rd3;
	mov.f32 	%f127, 0f00000000;
	mov.b32 	%r71, 0;
	mov.f32 	%f126, %f127;
	@%p4 bra 	$L__BB0_8;
	mov.f32 	%f127, 0f00000000;
	mov.b32 	%r73, 0;
	mov.u32 	%r74, %r9;
$L__BB0_7:
	.pragma "nounroll";
	cvt.u64.u32 	%rd23, %r73;
	add.s64 	%rd24, %rd8, %rd23;
	shl.b64 	%rd25, %rd24, 2;
	add.s64 	%rd26, %rd2, %rd25;
	ld.global.f32 	%f34, [%rd26];
	fma.rn.f32 	%f35, %f34, %f34, %f126;
	add.s64 	%rd27, %rd1, %rd25;
	ld.global.f32 	%f36, [%rd27];
	fma.rn.f32 	%f37, %f36, %f36, %f127;
	ld.global.f32 	%f38, [%rd26+128];
	fma.rn.f32 	%f39, %f38, %f38, %f35;
	ld.global.f32 	%f40, [%rd27+128];
	fma.rn.f32 	%f41, %f40, %f40, %f37;
	ld.global.f32 	%f42, [%rd26+256];
	fma.rn.f32 	%f43, %f42, %f42, %f39;
	ld.global.f32 	%f44, [%rd27+256];
	fma.rn.f32 	%f45, %f44, %f44, %f41;
	ld.global.f32 	%f46, [%rd26+384];
	fma.rn.f32 	%f47, %f46, %f46, %f43;
	ld.global.f32 	%f48, [%rd27+384];
	fma.rn.f32 	%f49, %f48, %f48, %f45;
	ld.global.f32 	%f50, [%rd26+512];
	fma.rn.f32 	%f51, %f50, %f50, %f47;
	ld.global.f32 	%f52, [%rd27+512];
	fma.rn.f32 	%f53, %f52, %f52, %f49;
	ld.global.f32 	%f54, [%rd26+640];
	fma.rn.f32 	%f55, %f54, %f54, %f51;
	ld.global.f32 	%f56, [%rd27+640];
	fma.rn.f32 	%f57, %f56, %f56, %f53;
	ld.global.f32 	%f58, [%rd26+768];
	fma.rn.f32 	%f59, %f58, %f58, %f55;
	ld.global.f32 	%f60, [%rd27+768];
	fma.rn.f32 	%f61, %f60, %f60, %f57;
	ld.global.f32 	%f62, [%rd26+896];
	fma.rn.f32 	%f126, %f62, %f62, %f59;
	ld.global.f32 	%f63, [%rd27+896];
	fma.rn.f32 	%f127, %f63, %f63, %f61;
	add.s32 	%r74, %r74, 8;
	add.s32 	%r73, %r73, 256;
	setp.eq.s32 	%p5, %r74, 0;
	mov.u32 	%r71, %r7;
	@%p5 bra 	$L__BB0_8;
	bra.uni 	$L__BB0_7;
$L__BB0_8:
	setp.eq.s32 	%p6, %r5, 0;
	@%p6 bra 	$L__BB0_16;
	add.s32 	%r39, %r5, -1;
	setp.lt.u32 	%p7, %r39, 3;
	@%p7 bra 	$L__BB0_11;
	shl.b32 	%r40, %r71, 5;
	cvt.u64.u32 	%rd28, %r40;
	add.s64 	%rd29, %rd8, %rd28;
	shl.b64 	%rd30, %rd29, 2;
	add.s64 	%rd31, %rd2, %rd30;
	ld.global.f32 	%f65, [%rd31];
	fma.rn.f32 	%f66, %f65, %f65, %f126;
	add.s64 	%rd32, %rd1, %rd30;
	ld.global.f32 	%f67, [%rd32];
	fma.rn.f32 	%f68, %f67, %f67, %f127;
	add.s32 	%r41, %r40, 32;
	cvt.u64.u32 	%rd33, %r41;
	add.s64 	%rd34, %rd8, %rd33;
	shl.b64 	%rd35, %rd34, 2;
	add.s64 	%rd36, %rd2, %rd35;
	ld.global.f32 	%f69, [%rd36];
	fma.rn.f32 	%f70, %f69, %f69, %f66;
	add.s64 	%rd37, %rd1, %rd35;
	ld.global.f32 	%f71, [%rd37];
	fma.rn.f32 	%f72, %f71, %f71, %f68;
	add.s32 	%r42, %r40, 64;
	cvt.u64.u32 	%rd38, %r42;
	add.s64 	%rd39, %rd8, %rd38;
	shl.b64 	%rd40, %rd39, 2;
	add.s64 	%rd41, %rd2, %rd40;
	ld.global.f32 	%f73, [%rd41];
	fma.rn.f32 	%f74, %f73, %f73, %f70;
	add.s64 	%rd42, %rd1, %rd40;
	ld.global.f32 	%f75, [%rd42];
	fma.rn.f32 	%f76, %f75, %f75, %f72;
	add.s32 	%r43, %r40, 96;
	cvt.u64.u32 	%rd43, %r43;
	add.s64 	%rd44, %rd8, %rd43;
	shl.b64 	%rd45, %rd44, 2;
	add.s64 	%rd46, %rd2, %rd45;
	ld.global.f32 	%f77, [%rd46];
	fma.rn.f32 	%f126, %f77, %f77, %f74;
	add.s64 	%rd47, %rd1, %rd45;
	ld.global.f32 	%f78, [%rd47];
	fma.rn.f32 	%f127, %f78, %f78, %f76;
	add.s32 	%r71, %r71, 4;
$L__BB0_11:
	setp.eq.s32 	%p8, %r6, 0;
	@%p8 bra 	$L__BB0_16;
	setp.eq.s32 	%p9, %r6, 1;
	@%p9 bra 	$L__BB0_14;
	shl.b32 	%r44, %r71, 5;
	cvt.u64.u32 	%rd48, %r44;
	add.s64 	%rd49, %rd8, %rd48;
	shl.b64 	%rd50, %rd49, 2;
	add.s64 	%rd51, %rd2, %rd50;
	ld.global.f32 	%f80, [%rd51];
	fma.rn.f32 	%f81, %f80, %f80, %f126;
	add.s64 	%rd52, %rd1, %rd50;
	ld.global.f32 	%f82, [%rd52];
	fma.rn.f32 	%f83, %f82, %f82, %f127;
	add.s32 	%r45, %r44, 32;
	cvt.u64.u32 	%rd53, %r45;
	add.s64 	%rd54, %rd8, %rd53;
	shl.b64 	%rd55, %rd54, 2;
	add.s64 	%rd56, %rd2, %rd55;
	ld.global.f32 	%f84, [%rd56];
	fma.rn.f32 	%f126, %f84, %f84, %f81;
	add.s64 	%rd57, %rd1, %rd55;
	ld.global.f32 	%f85, [%rd57];
	fma.rn.f32 	%f127, %f85, %f85, %f83;
	add.s32 	%r71, %r71, 2;
$L__BB0_14:
	setp.eq.s32 	%p10, %r8, 0;
	@%p10 bra 	$L__BB0_16;
	shl.b32 	%r46, %r71, 5;
	cvt.u64.u32 	%rd58, %r46;
	add.s64 	%rd59, %rd8, %rd58;
	shl.b64 	%rd60, %rd59, 2;
	add.s64 	%rd61, %rd2, %rd60;
	ld.global.f32 	%f86, [%rd61];
	fma.rn.f32 	%f126, %f86, %f86, %f126;
	add.s64 	%rd62, %rd1, %rd60;
	ld.global.f32 	%f87, [%rd62];
	fma.rn.f32 	%f127, %f87, %f87, %f127;
$L__BB0_16:
	cvt.u32.u64 	%r47, %rd3;
	setp.ne.s32 	%p11, %r47, 0;
	mov.b32 	%r48, %f126;
	shfl.sync.down.b32	%r49|%p12, %r48, 16, 31, -1;
	mov.b32 	%f88, %r49;
	add.f32 	%f89, %f126, %f88;
	mov.b32 	%r50, %f127;
	shfl.sync.down.b32	%r51|%p13, %r50, 16, 31, -1;
	mov.b32 	%f90, %r51;
	add.f32 	%f91, %f127, %f90;
	mov.b32 	%r52, %f89;
	shfl.sync.down.b32	%r53|%p14, %r52, 8, 31, -1;
	mov.b32 	%f92, %r53;
	add.f32 	%f93, %f89, %f92;
	mov.b32 	%r54, %f91;
	shfl.sync.down.b32	%r55|%p15, %r54, 8, 31, -1;
	mov.b32 	%f94, %r55;
	add.f32 	%f95, %f91, %f94;
	mov.b32 	%r56, %f93;
	shfl.sync.down.b32	%r57|%p16, %r56, 4, 31, -1;
	mov.b32 	%f96, %r57;
	add.f32 	%f97, %f93, %f96;
	mov.b32 	%r58, %f95;
	shfl.sync.down.b32	%r59|%p17, %r58, 4, 31, -1;
	mov.b32 	%f98, %r59;
	add.f32 	%f99, %f95, %f98;
	mov.b32 	%r60, %f97;
	shfl.sync.down.b32	%r61|%p18, %r60, 2, 31, -1;
	mov.b32 	%f100, %r61;
	add.f32 	%f101, %f97, %f100;
	mov.b32 	%r62, %f99;
	shfl.sync.down.b32	%r63|%p19, %r62, 2, 31, -1;
	mov.b32 	%f102, %r63;
	add.f32 	%f103, %f99, %f102;
	mov.b32 	%r64, %f101;
	shfl.sync.down.b32	%r65|%p20, %r64, 1, 31, -1;
	mov.b32 	%f104, %r65;
	add.f32 	%f27, %f101, %f104;
	mov.b32 	%r66, %f103;
	shfl.sync.down.b32	%r67|%p21, %r66, 1, 31, -1;
	mov.b32 	%f105, %r67;
	add.f32 	%f28, %f103, %f105;
	@%p11 bra 	$L__BB0_18;
	ld.param.f32 	%f111, [_Z10concretizePKfS0_S0_S0_PfS1_iiiff_param_10];
	sqrt.rn.f32 	%f106, %f27;
	mul.f32 	%f107, %f111, %f106;
	sub.f32 	%f108, %f1, %f107;
	mul.wide.s32 	%rd63, %r12, 4;
	add.s64 	%rd64, %rd6, %rd63;
	st.global.f32 	[%rd64], %f108;
	sqrt.rn.f32 	%f109, %f28;
	fma.rn.f32 	%f110, %f111, %f109, %f2;
	add.s64 	%rd65, %rd7, %rd63;
	st.global.f32 	[%rd65], %f110;
$L__BB0_18:
	bar.sync 	0;
	add.s32 	%r69, %r69, %r3;
	div.u32 	%r68, %r69, %r25;
	setp.lt.u32 	%p22, %r68, %r24;
	@%p22 bra 	$L__BB0_4;
$L__BB0_19:
	ret;

}
	// .globl	_Z23verify_dot_product_QK_bPKfS0_S0_S0_S0_S0_S0_PfS1_iii
.visible .entry _Z23verify_dot_product_QK_bPKfS0_S0_S0_S0_S0_S0_PfS1_iii(
	.param .u64 .ptr .align 1 _Z23verify_dot_product_QK_bPKfS0_S0_S0_S0_S0_S0_PfS1_iii_param_0,
	.param .u64 .ptr .align 1 _Z23verify_dot_product_QK_bPKfS0_S0_S0_S0_S0_S0_PfS1_iii_param_1,
	.param .u64 .ptr .align 1 _Z23verify_dot_product_QK_bPKfS0_S0_S0_S0_S0_S0_PfS1_iii_param_2,
	.param .u64 .ptr .align 1 _Z23verify_dot_product_QK_bPKfS0_S0_S0_S0_S0_S0_PfS1_iii_param_3,
	.param .u64 .ptr .align 1 _Z23verify_dot_product_QK_bPKfS0_S0_S0_S0_S0_S0_PfS1_iii_param_4,
	.param .u64 .ptr .align 1 _Z23verify_dot_product_QK_bPKfS0_S0_S0_S0_S0_S0_PfS1_iii_param_5,
	.param .u64 .ptr .align 1 _Z23verify_dot_product_QK_bPKfS0_S0_S0_S0_S0_S0_PfS1_iii_param_6,
	.param .u64 .ptr .align 1 _Z23verify_dot_product_QK_bPKfS0_S0_S0_S0_S0_S0_PfS1_iii_param_7,
	.param .u64 .ptr .align 1 _Z23verify_dot_product_QK_bPKfS0_S0_S0_S0_S0_S0_PfS1_iii_param_8,
	.param .u32 _Z23verify_dot_product_QK_bPKfS0_S0_S0_S0_S0_S0_PfS1_iii_param_9,
	.param .u32 _Z23verify_dot_product_QK_bPKfS0_S0_S0_S0_S0_S0_PfS1_iii_param_10,
	.param .u32 _Z23verify_dot_product_QK_bPKfS0_S0_S0_S0_S0_S0_PfS1_iii_param_11
)
{
	.reg .pred 	%p<44>;
	.reg .b32 	%r<77>;
	.reg .b32 	%f<206>;
	.reg .b64 	%rd<99>;

	ld.param.u64 	%rd13, [_Z23verify_dot_product_QK_bPKfS0_S0_S0_S0_S0_S0_PfS1_iii_param_0];
	ld.param.u64 	%rd14, [_Z23verify_dot_product_QK_bPKfS0_S0_S0_S0_S0_S0_PfS1_iii_param_1];
	ld.param.u64 	%rd15, [_Z23verify_dot_product_QK_bPKfS0_S0_S0_S0_S0_S0_PfS1_iii_param_2];
	ld.param.u64 	%rd16, [_Z23verify_dot_product_QK_bPKfS0_S0_S0_S0_S0_S0_PfS1_iii_param_3];
	ld.param.u64 	%rd17, [_Z23verify_dot_product_QK_bPKfS0_S0_S0_S0_S0_S0_PfS1_iii_param_4];
	ld.param.u64 	%rd18, [_Z23verify_dot_product_QK_bPKfS0_S0_S0_S0_S0_S0_PfS1_iii_param_5];
	ld.param.u64 	%rd19, [_Z23verify_dot_product_QK_bPKfS0_S0_S0_S0_S0_S0_PfS1_iii_param_6];
	ld.param.u64 	%rd20, [_Z23verify_dot_product_QK_bPKfS0_S0_S0_S0_S0_S0_PfS1_iii_param_7];
	ld.param.u64 	%rd21, [_Z23verify_dot_product_QK_bPKfS0_S0_S0_S0_S0_S0_PfS1_iii_param_8];
	ld.param.u32 	%r24, [_Z23verify_dot_product_QK_bPKfS0_S0_S0_S0_S0_S0_PfS1_iii_param_10];
	ld.param.u32 	%r25, [_Z23verify_dot_product_QK_bPKfS0_S0_S0_S0_S0_S0_PfS1_iii_param_11];
	cvta.to.global.u64 	%rd1, %rd21;
	cvta.to.global.u64 	%rd2, %rd20;
	cvta.to.global.u64 	%rd3, %rd19;
	cvta.to.global.u64 	%rd4, %rd18;
	cvta.to.global.u64 	%rd5, %rd17;
	cvta.to.global.u64 	%rd6, %rd16;
	cvta.to.global.u64 	%rd7, %rd15;
	cvta.to.global.u64 	%rd8, %rd14;
	cvta.to.global.u64 	%rd9, %rd13;
	mov.u32 	%r72, %ctaid.x;
	mul.lo.s32 	%r2, %r24, %r24;
	shr.s32 	%r26, %r25, 31;
	shr.u32 	%r27, %r26, 27;
	add.s32 	%r28, %r25, %r27;
	shr.s32 	%r3, %r28, 5;
	mul.lo.s32 	%r4, %r25, %r24;
	mov.u32 	%r29, %tid.x;
	cvt.u64.u32 	%rd10, %r29;
	and.b32  	%r30, %r28, -32;
	add.s32 	%r5, %r30, %r29;
	add.s32 	%r6, %r3, -1;
	and.b32  	%r7, %r3, 3;
	and.b32  	%r8, %r3, 1;
$L__BB1_1:
	ld.param.u32 	%r71, [_Z23verify_dot_product_QK_bPKfS0_S0_S0_S0_S0_S0_PfS1_iii_param_9];
	div.u32 	%r10, %r72, %r2;
	mul.lo.s32 	%r31, %r10, %r2;
	sub.s32 	%r32, %r72, %r31;
	div.u32 	%r11, %r32, %r24;
	mul.lo.s32 	%r33, %r11, %r24;
	sub.s32 	%r12, %r32, %r33;
	setp.ge.u32 	%p1, %r10, %r71;
	@%p1 bra 	$L__BB1_18;
	setp.lt.s32 	%p2, %r25, 32;
	mov.f32 	%f202, 0f00000000;
	mov.f32 	%f203, %f202;
	@%p2 bra 	$L__BB1_11;
	setp.lt.u32 	%p3, %r6, 3;
	mul.lo.s32 	%r35, %r4, %r10;
	cvt.u64.u32 	%rd22, %r35;
	mul.lo.s32 	%r36, %r11, %r25;
	cvt.u64.u32 	%rd23, %r36;
	add.s64 	%rd24, %rd22, %rd10;
	add.s64 	%rd11, %rd24, %rd23;
	mul.lo.s32 	%r37, %r12, %r25;
	cvt.u64.u32 	%rd25, %r37;
	add.s64 	%rd12, %rd24, %rd25;
	mov.f32 	%f203, 0f00000000;
	mov.b32 	%r76, 0;
	mov.f32 	%f202, %f203;
	@%p3 bra 	$L__BB1_6;
	and.b32  	%r39, %r3, 67108860;
	neg.s32 	%r74, %r39;
	mov.f32 	%f203, 0f00000000;
	mov.b32 	%r73, 0;
$L__BB1_5:
	.pragma "nounroll";
	and.b32  	%r76, %r3, 67108860;
	cvt.u64.u32 	%rd26, %r73;
	add.s64 	%rd27, %rd11, %rd26;
	shl.b64 	%rd28, %rd27, 2;
	add.s64 	%rd29, %rd9, %rd28;
	ld.global.f32 	%f36, [%rd29];
	add.s64 	%rd30, %rd12, %rd26;
	shl.b64 	%rd31, %rd30, 2;
	add.s64 	%rd32, %rd8, %rd31;
	ld.global.f32 	%f37, [%rd32];
	add.s64 	%rd33, %rd7, %rd31;
	ld.global.f32 	%f38, [%rd33];
	add.s64 	%rd34, %rd6, %rd28;
	ld.global.f32 	%f39, [%rd34];
	add.s64 	%rd35, %rd5, %rd28;
	ld.global.f32 	%f40, [%rd35];
	add.s64 	%rd36, %rd4, %rd31;
	ld.global.f32 	%f41, [%rd36];
	add.s64 	%rd37, %rd3, %rd31;
	ld.global.f32 	%f42, [%rd37];
	mul.f32 	%f43, %f36, %f38;
	sub.f32 	%f44, %f203, %f43;
	mul.f32 	%f45, %f36, %f37;
	sub.f32 	%f46, %f202, %f45;
	setp.gt.f32 	%p4, %f37, 0f00000000;
	selp.f32 	%f47, %f39, %f40, %p4;
	fma.rn.f32 	%f48, %f37, %f47, %f46;
	setp.gt.f32 	%p5, %f38, 0f00000000;
	selp.f32 	%f49, %f40, %f39, %p5;
	fma.rn.f32 	%f50, %f38, %f49, %f44;
	setp.gt.f32 	%p6, %f36, 0f00000000;
	selp.f32 	%f51, %f41, %f42, %p6;
	selp.f32 	%f52, %f42, %f41, %p6;
	fma.rn.f32 	%f53, %f36, %f52, %f50;
	fma.rn.f32 	%f54, %f36, %f51, %f48;
	ld.global.f32 	%f55, [%rd29+128];
	ld.global.f32 	%f56, [%rd32+128];
	ld.global.f32 	%f57, [%rd33+128];
	ld.global.f32 	%f58, [%rd34+128];
	ld.global.f32 	%f59, [%rd35+128];
	ld.global.f32 	%f60, [%rd36+128];
	ld.global.f32 	%f61, [%rd37+128];
	mul.f32 	%f62, %f55, %f57;
	sub.f32 	%f63, %f53, %f62;
	mul.f32 	%f64, %f55, %f56;
	sub.f32 	%f65, %f54, %f64;
	setp.gt.f32 	%p7, %f56, 0f00000000;
	selp.f32 	%f66, %f58, %f59, %p7;
	fma.rn.f32 	%f67, %f56, %f66, %f65;
	setp.gt.f32 	%p8, %f57, 0f00000000;
	selp.f32 	%f68, %f59, %f58, %p8;
	fma.rn.f32 	%f69, %f57, %f68, %f63;
	setp.gt.f32 	%p9, %f55, 0f00000000;
	selp.f32 	%f70, %f60, %f61, %p9;
	selp.f32 	%f71, %f61, %f60, %p9;
	fma.rn.f32 	%f72, %f55, %f71, %f69;
	fma.rn.f32 	%f73, %f55, %f70, %f67;
	ld.global.f32 	%f74, [%rd29+256];
	ld.global.f32 	%f75, [%rd32+256];
	ld.global.f32 	%f76, [%rd33+256];
	ld.global.f32 	%f77, [%rd34+256];
	ld.global.f32 	%f78, [%rd35+256];
	ld.global.f32 	%f79, [%rd36+256];
	ld.global.f32 	%f80, [%rd37+256];
	mul.f32 	%f81, %f74, %f76;
	sub.f32 	%f82, %f72, %f81;
	mul.f32 	%f83, %f74, %f75;
	sub.f32 	%f84, %f73, %f83;
	setp.gt.f32 	%p10, %f75, 0f00000000;
	selp.f32 	%f85, %f77, %f78, %p10;
	fma.rn.f32 	%f86, %f75, %f85, %f84;
	setp.gt.f32 	%p11, %f76, 0f00000000;
	selp.f32 	%f87, %f78, %f77, %p11;
	fma.rn.f32 	%f88, %f76, %f87, %f82;
	setp.gt.f32 	%p12, %f74, 0f00000000;
	selp.f32 	%f89, %f79, %f80, %p12;
	selp.f32 	%f90, %f80, %f79, %p12;
	fma.rn.f32 	%f91, %f74, %f90, %f88;
	fma.rn.f32 	%f92, %f74, %f89, %f86;
	ld.global.f32 	%f93, [%rd29+384];
	ld.global.f32 	%f94, [%rd32+384];
	ld.global.f32 	%f95, [%rd33+384];
	ld.global.f32 	%f96, [%rd34+384];
	ld.global.f32 	%f97, [%rd35+384];
	ld.global.f32 	%f98, [%rd36+384];
	ld.global.f32 	%f99, [%rd37+384];
	mul.f32 	%f100, %f93, %f95;
	sub.f32 	%f101, %f91, %f100;
	mul.f32 	%f102, %f93, %f94;
	sub.f32 	%f103, %f92, %f102;
	setp.gt.f32 	%p13, %f94, 0f00000000;
	selp.f32 	%f104, %f96, %f97, %p13;
	fma.rn.f32 	%f105, %f94, %f104, %f103;
	setp.gt.f32 	%p14, %f95, 0f00000000;
	selp.f32 	%f106, %f97, %f96, %p14;
	fma.rn.f32 	%f107, %f95, %f106, %f101;
	setp.gt.f32 	%p15, %f93, 0f00000000;
	selp.f32 	%f108, %f98, %f99, %p15;
	selp.f32 	%f109, %f99, %f98, %p15;
	fma.rn.f32 	%f203, %f93, %f109, %f107;
	fma.rn.f32 	%f202, %f93, %f108, %f105;
	add.s32 	%r74, %r74, 4;
	add.s32 	%r73, %r73, 128;
	setp.ne.s32 	%p16, %r74, 0;
	@%p16 bra 	$L__BB1_5;
$L__BB1_6:
	setp.eq.s32 	%p17, %r7, 0;
	@%p17 bra 	$L__BB1_11;
	setp.eq.s32 	%p18, %r7, 1;
	@%p18 bra 	$L__BB1_9;
	shl.b32 	%r40, %r76, 5;
	cvt.u64.u32 	%rd38, %r40;
	add.s64 	%rd39, %rd11, %rd38;
	shl.b64 	%rd40, %rd39, 2;
	add.s64 	%rd41, %rd9, %rd40;
	ld.global.f32 	%f111, [%rd41];
	add.s64 	%rd42, %rd12, %rd38;
	shl.b64 	%rd43, %rd42, 2;
	add.s64 	%rd44, %rd8, %rd43;
	ld.global.f32 	%f112, [%rd44];
	add.s64 	%rd45, %rd7, %rd43;
	ld.global.f32 	%f113, [%rd45];
	add.s64 	%rd46, %rd6, %rd40;
	ld.global.f32 	%f114, [%rd46];
	add.s64 	%rd47, %rd5, %rd40;
	ld.global.f32 	%f115, [%rd47];
	add.s64 	%rd48, %rd4, %rd43;
	ld.global.f32 	%f116, [%rd48];
	add.s64 	%rd49, %rd3, %rd43;
	ld.global.f32 	%f117, [%rd49];
	mul.f32 	%f118, %f111, %f113;
	sub.f32 	%f119, %f203, %f118;
	mul.f32 	%f120, %f111, %f112;
	sub.f32 	%f121, %f202, %f120;
	setp.gt.f32 	%p19, %f112, 0f00000000;
	selp.f32 	%f122, %f114, %f115, %p19;
	fma.rn.f32 	%f123, %f112, %f122, %f121;
	setp.gt.f32 	%p20, %f113, 0f00000000;
	selp.f32 	%f124, %f115, %f114, %p20;
	fma.rn.f32 	%f125, %f113, %f124, %f119;
	setp.gt.f32 	%p21, %f111, 0f00000000;
	selp.f32 	%f126, %f116, %f117, %p21;
	selp.f32 	%f127, %f117, %f116, %p21;
	fma.rn.f32 	%f128, %f111, %f127, %f125;
	fma.rn.f32 	%f129, %f111, %f126, %f123;
	add.s32 	%r41, %r40, 32;
	cvt.u64.u32 	%rd50, %r41;
	add.s64 	%rd51, %rd11, %rd50;
	shl.b64 	%rd52, %rd51, 2;
	add.s64 	%rd53, %rd9, %rd52;
	ld.global.f32 	%f130, [%rd53];
	add.s64 	%rd54, %rd12, %rd50;
	shl.b64 	%rd55, %rd54, 2;
	add.s64 	%rd56, %rd8, %rd55;
	ld.global.f32 	%f131, [%rd56];
	add.s64 	%rd57, %rd7, %rd55;
	ld.global.f32 	%f132, [%rd57];
	add.s64 	%rd58, %rd6, %rd52;
	ld.global.f32 	%f133, [%rd58];
	add.s64 	%rd59, %rd5, %rd52;
	ld.global.f32 	%f134, [%rd59];
	add.s64 	%rd60, %rd4, %rd55;
	ld.global.f32 	%f135, [%rd60];
	add.s64 	%rd61, %rd3, %rd55;
	ld.global.f32 	%f136, [%rd61];
	mul.f32 	%f137, %f130, %f132;
	sub.f32 	%f138, %f128, %f137;
	mul.f32 	%f139, %f130, %f131;
	sub.f32 	%f140, %f129, %f139;
	setp.gt.f32 	%p22, %f131, 0f00000000;
	selp.f32 	%f141, %f133, %f134, %p22;
	fma.rn.f32 	%f142, %f131, %f141, %f140;
	setp.gt.f32 	%p23, %f132, 0f00000000;
	selp.f32 	%f143, %f134, %f133, %p23;
	fma.rn.f32 	%f144, %f132, %f143, %f138;
	setp.gt.f32 	%p24, %f130, 0f00000000;
	selp.f32 	%f145, %f135, %f136, %p24;
	selp.f32 	%f146, %f136, %f135, %p24;
	fma.rn.f32 	%f203, %f130, %f146, %f144;
	fma.rn.f32 	%f202, %f130, %f145, %f142;
	add.s32 	%r76, %r76, 2;
$L__BB1_9:
	setp.eq.s32 	%p25, %r8, 0;
	@%p25 bra 	$L__BB1_11;
	shl.b32 	%r42, %r76, 5;
	cvt.u64.u32 	%rd62, %r42;
	add.s64 	%rd63, %rd11, %rd62;
	shl.b64 	%rd64, %rd63, 2;
	add.s64 	%rd65, %rd9, %rd64;
	ld.global.f32 	%f147, [%rd65];
	add.s64 	%rd66, %rd12, %rd62;
	shl.b64 	%rd67, %rd66, 2;
	add.s64 	%rd68, %rd8, %rd67;
	ld.global.f32 	%f148, [%rd68];
	add.s64 	%rd69, %rd7, %rd67;
	ld.global.f32 	%f149, [%rd69];
	add.s64 	%rd70, %rd6, %rd64;
	ld.global.f32 	%f150, [%rd70];
	add.s64 	%rd71, %rd5, %rd64;
	ld.global.f32 	%f151, [%rd71];
	add.s64 	%rd72, %rd4, %rd67;
	ld.global.f32 	%f152, [%rd72];
	add.s64 	%rd73, %rd3, %rd67;
	ld.global.f32 	%f153, [%rd73];
	mul.f32 	%f154, %f147, %f149;
	sub.f32 	%f155, %f203, %f154;
	mul.f32 	%f156, %f147, %f148;
	sub.f32 	%f157, %f202, %f156;
	setp.gt.f32 	%p26, %f148, 0f00000000;
	selp.f32 	%f158, %f150, %f151, %p26;
	fma.rn.f32 	%f159, %f148, %f158, %f157;
	setp.gt.f32 	%p27, %f149, 0f00000000;
	selp.f32 	%f160, %f151, %f150, %p27;
	fma.rn.f32 	%f161, %f149, %f160, %f155;
	setp.gt.f32 	%p28, %f147, 0f00000000;
	selp.f32 	%f162, %f152, %f153, %p28;
	selp.f32 	%f163, %f153, %f152, %p28;
	fma.rn.f32 	%f203, %f147, %f163, %f161;
	fma.rn.f32 	%f202, %f147, %f162, %f159;
$L__BB1_11:
	setp.ge.u32 	%p29, %r5, %r25;
	@%p29 bra 	$L__BB1_15;
	mul.lo.s32 	%r43, %r4, %r10;
	cvt.u64.u32 	%rd74, %r43;
	mul.lo.s32 	%r44, %r11, %r25;
	cvt.u64.u32 	%rd75, %r44;
	shl.b32 	%r45, %r3, 5;
	cvt.s64.s32 	%rd76, %r45;
	add.s64 	%rd77, %rd76, %rd10;
	add.s64 	%rd78, %rd77, %rd74;
	add.s64 	%rd79, %rd78, %rd75;
	shl.b64 	%rd80, %rd79, 2;
	add.s64 	%rd81, %rd9, %rd80;
	ld.global.f32 	%f19, [%rd81];
	mul.lo.s32 	%r46, %r12, %r25;
	cvt.u64.u32 	%rd82, %r46;
	add.s64 	%rd83, %rd78, %rd82;
	shl.b64 	%rd84, %rd83, 2;
	add.s64 	%rd85, %rd8, %rd84;
	ld.global.f32 	%f164, [%rd85];
	add.s64 	%rd86, %rd7, %rd84;
	ld.global.f32 	%f165, [%rd86];
	add.s64 	%rd87, %rd6, %rd80;
	ld.global.f32 	%f166, [%rd87];
	add.s64 	%rd88, %rd5, %rd80;
	ld.global.f32 	%f167, [%rd88];
	add.s64 	%rd89, %rd4, %rd84;
	ld.global.f32 	%f20, [%rd89];
	add.s64 	%rd90, %rd3, %rd84;
	ld.global.f32 	%f21, [%rd90];
	mul.f32 	%f168, %f19, %f165;
	sub.f32 	%f169, %f203, %f168;
	mul.f32 	%f170, %f19, %f164;
	sub.f32 	%f171, %f202, %f170;
	setp.gt.f32 	%p30, %f164, 0f00000000;
	selp.f32 	%f172, %f166, %f167, %p30;
	fma.rn.f32 	%f22, %f164, %f172, %f171;
	setp.gt.f32 	%p31, %f165, 0f00000000;
	selp.f32 	%f173, %f167, %f166, %p31;
	fma.rn.f32 	%f23, %f165, %f173, %f169;
	setp.leu.f32 	%p32, %f19, 0f00000000;
	@%p32 bra 	$L__BB1_14;
	fma.rn.f32 	%f203, %f19, %f21, %f23;
	fma.rn.f32 	%f202, %f19, %f20, %f22;
	bra.uni 	$L__BB1_15;
$L__BB1_14:
	fma.rn.f32 	%f203, %f19, %f20, %f23;
	fma.rn.f32 	%f202, %f19, %f21, %f22;
$L__BB1_15:
	cvt.u32.u64 	%r47, %rd10;
	setp.ne.s32 	%p33, %r47, 0;
	mov.b32 	%r48, %f202;
	shfl.sync.down.b32	%r49|%p34, %r48, 16, 31, -1;
	mov.b32 	%f174, %r49;
	add.f32 	%f175, %f202, %f174;
	mov.b32 	%r50, %f203;
	shfl.sync.down.b32	%r51|%p35, %r50, 16, 31, -1;
	mov.b32 	%f176, %r51;
	add.f32 	%f177, %f203, %f176;
	mov.b32 	%r52, %f175;
	shfl.sync.down.b32	%r53|%p36, %r52, 8, 31, -1;
	mov.b32 	%f178, %r53;
	add.f32 	%f179, %f175, %f178;
	mov.b32 	%r54, %f177;
	shfl.sync.down.b32	%r55|%p37, %r54, 8, 31, -1;
	mov.b32 	%f180, %r55;
	add.f32 	%f181, %f177, %f180;
	mov.b32 	%r56, %f179;
	shfl.sync.down.b32	%r57|%p38, %r56, 4, 31, -1;
	mov.b32 	%f182, %r57;
	add.f32 	%f183, %f179, %f182;
	mov.b32 	%r58, %f181;
	shfl.sync.down.b32	%r59|%p39, %r58, 4, 31, -1;
	mov.b32 	%f184, %r59;
	add.f32 	%f185, %f181, %f184;
	mov.b32 	%r60, %f183;
	shfl.sync.down.b32	%r61|%p40, %r60, 2, 31, -1;
	mov.b32 	%f186, %r61;
	add.f32 	%f187, %f183, %f186;
	mov.b32 	%r62, %f185;
	shfl.sync.down.b32	%r63|%p41, %r62, 2, 31, -1;
	mov.b32 	%f188, %r63;
	add.f32 	%f189, %f185, %f188;
	mov.b32 	%r64, %f187;
	shfl.sync.down.b32	%r65|%p42, %r64, 1, 31, -1;
	mov.b32 	%f190, %r65;
	add.f32 	%f30, %f187, %f190;
	mov.b32 	%r66, %f189;
	shfl.sync.down.b32	%r67|%p43, %r66, 1, 31, -1;
	mov.b32 	%f191, %r67;
	add.f32 	%f31, %f189, %f191;
	@%p33 bra 	$L__BB1_17;
	mul.lo.s32 	%r68, %r2, %r10;
	cvt.u64.u32 	%rd91, %r68;
	mul.lo.s32 	%r69, %r11, %r24;
	cvt.u64.u32 	%rd92, %r69;
	add.s64 	%rd93, %rd92, %rd91;
	cvt.u64.u32 	%rd94, %r12;
	add.s64 	%rd95, %rd93, %rd94;
	shl.b64 	%rd96, %rd95, 2;
	add.s64 	%rd97, %rd2, %rd96;
	st.global.f32 	[%rd97], %f30;
	add.s64 	%rd98, %rd1, %rd96;
	st.global.f32 	[%rd98], %f31;
$L__BB1_17:
	bar.sync 	0;
	mov.u32 	%r70, %nctaid.x;
	add.s32 	%r72, %r72, %r70;
	bra.uni 	$L__BB1_1;
$L__BB1_18:
	ret;

}
	// .globl	_Z23verify_dot_product_QK_wPKfS0_S0_S0_S0_S0_S0_PfS1_iiii
.visible .entry _Z23verify_dot_product_QK_wPKfS0_S0_S0_S0_S0_S0_PfS1_iiii(
	.param .u64 .ptr .align 1 _Z23verify_dot_product_QK_wPKfS0_S0_S0_S0_S0_S0_PfS1_iiii_param_0,
	.param .u64 .ptr .align 1 _Z23verify_dot_product_QK_wPKfS0_S0_S0_S0_S0_S0_PfS1_iiii_param_1,
	.param .u64 .ptr .align 1 _Z23verify_dot_product_QK_wPKfS0_S0_S0_S0_S0_S0_PfS1_iiii_param_2,
	.param .u64 .ptr .align 1 _Z23verify_dot_product_QK_wPKfS0_S0_S0_S0_S0_S0_PfS1_iiii_param_3,
	.param .u64 .ptr .align 1 _Z23verify_dot_product_QK_wPKfS0_S0_S0_S0_S0_S0_PfS1_iiii_param_4,
	.param .u64 .ptr .align 1 _Z23verify_dot_product_QK_wPKfS0_S0_S0_S0_S0_S0_PfS1_iiii_param_5,
	.param .u64 .ptr .align 1 _Z23verify_dot_product_QK_wPKfS0_S0_S0_S0_S0_S0_PfS1_iiii_param_6,
	.param .u64 .ptr .align 1 _Z23verify_dot_product_QK_wPKfS0_S0_S0_S0_S0_S0_PfS1_iiii_param_7,
	.param .u64 .ptr .align 1 _Z23verify_dot_product_QK_wPKfS0_S0_S0_S0_S0_S0_PfS1_iiii_param_8,
	.param .u32 _Z23verify_dot_product_QK_wPKfS0_S0_S0_S0_S0_S0_PfS1_iiii_param_9,
	.param .u32 _Z23verify_dot_product_QK_wPKfS0_S0_S0_S0_S0_S0_PfS1_iiii_param_10,
	.param .u32 _Z23verify_dot_product_QK_wPKfS0_S0_S0_S0_S0_S0_PfS1_iiii_param_11,
	.param .u32 _Z23verify_dot_product_QK_wPKfS0_S0_S0_S0_S0_S0_PfS1_iiii_param_12
)
{
	.reg .pred 	%p<30>;
	.reg .b32 	%r<83>;
	.reg .b32 	%f<135>;
	.reg .b64 	%rd<134>;

	ld.param.u64 	%rd15, [_Z23verify_dot_product_QK_wPKfS0_S0_S0_S0_S0_S0_PfS1_iiii_param_0];
	ld.param.u64 	%rd16, [_Z23verify_dot_product_QK_wPKfS0_S0_S0_S0_S0_S0_PfS1_iiii_param_1];
	ld.param.u64 	%rd17, [_Z23verify_dot_product_QK_wPKfS0_S0_S0_S0_S0_S0_PfS1_iiii_param_2];
	ld.param.u64 	%rd18, [_Z23verify_dot_product_QK_wPKfS0_S0_S0_S0_S0_S0_PfS1_iiii_param_3];
	ld.param.u64 	%rd19, [_Z23verify_dot_product_QK_wPKfS0_S0_S0_S0_S0_S0_PfS1_iiii_param_4];
	ld.param.u64 	%rd20, [_Z23verify_dot_product_QK_wPKfS0_S0_S0_S0_S0_S0_PfS1_iiii_param_5];
	ld.param.u64 	%rd21, [_Z23verify_dot_product_QK_wPKfS0_S0_S0_S0_S0_S0_PfS1_iiii_param_6];
	ld.param.u32 	%r35, [_Z23verify_dot_product_QK_wPKfS0_S0_S0_S0_S0_S0_PfS1_iiii_param_10];
	ld.param.u32 	%r36, [_Z23verify_dot_product_QK_wPKfS0_S0_S0_S0_S0_S0_PfS1_iiii_param_11];
	ld.param.u32 	%r37, [_Z23verify_dot_product_QK_wPKfS0_S0_S0_S0_S0_S0_PfS1_iiii_param_12];
	cvta.to.global.u64 	%rd1, %rd21;
	cvta.to.global.u64 	%rd2, %rd20;
	cvta.to.global.u64 	%rd3, %rd19;
	cvta.to.global.u64 	%rd4, %rd18;
	cvta.to.global.u64 	%rd5, %rd15;
	cvta.to.global.u64 	%rd6, %rd16;
	cvta.to.global.u64 	%rd7, %rd17;
	mov.u32 	%r74, %ctaid.x;
	mul.lo.s32 	%r38, %r35, %r35;
	mul.lo.s32 	%r2, %r38, %r37;
	shr.s32 	%r39, %r2, 31;
	shr.u32 	%r40, %r39, 27;
	add.s32 	%r41, %r2, %r40;
	shr.s32 	%r3, %r41, 5;
	mul.lo.s32 	%r4, %r37, %r35;
	shr.s32 	%r42, %r4, 31;
	shr.u32 	%r43, %r42, 27;
	add.s32 	%r44, %r4, %r43;
	shr.s32 	%r5, %r44, 5;
	shr.s32 	%r45, %r37, 31;
	shr.u32 	%r46, %r45, 27;
	add.s32 	%r47, %r37, %r46;
	shr.s32 	%r6, %r47, 5;
	mul.lo.s32 	%r7, %r37, %r36;
	mov.u32 	%r48, %tid.x;
	cvt.u64.u32 	%rd8, %r48;
	and.b32  	%r8, %r36, 2147483644;
	shl.b32 	%r9, %r37, 2;
$L__BB2_1:
	ld.param.u32 	%r73, [_Z23verify_dot_product_QK_wPKfS0_S0_S0_S0_S0_S0_PfS1_iiii_param_9];
	div.u32 	%r11, %r74, %r3;
	mul.lo.s32 	%r49, %r11, %r3;
	sub.s32 	%r50, %r74, %r49;
	div.u32 	%r12, %r50, %r5;
	rem.u32 	%r51, %r74, %r5;
	div.u32 	%r13, %r51, %r6;
	rem.u32 	%r14, %r74, %r6;
	setp.ge.u32 	%p1, %r11, %r73;
	@%p1 bra 	$L__BB2_12;
	setp.lt.s32 	%p2, %r36, 1;
	mov.f32 	%f133, 0f00000000;
	mov.f32 	%f134, %f133;
	@%p2 bra 	$L__BB2_11;
	setp.lt.u32 	%p3, %r36, 4;
	mul.lo.s32 	%r53, %r11, %r35;
	mul.lo.s32 	%r54, %r53, %r36;
	cvt.u64.u32 	%rd22, %r54;
	mul.lo.s32 	%r55, %r13, %r36;
	cvt.u64.u32 	%rd23, %r55;
	add.s64 	%rd9, %rd23, %rd22;
	mul.lo.s32 	%r56, %r12, %r36;
	cvt.u64.u32 	%rd24, %r56;
	add.s64 	%rd10, %rd24, %rd22;
	mul.lo.s32 	%r57, %r7, %r53;
	cvt.u64.u32 	%rd25, %r57;
	mul.lo.s32 	%r58, %r7, %r12;
	cvt.u64.u32 	%rd26, %r58;
	shl.b32 	%r59, %r14, 5;
	cvt.u64.u32 	%rd27, %r59;
	add.s64 	%rd28, %rd25, %rd8;
	add.s64 	%rd29, %rd28, %rd26;
	add.s64 	%rd11, %rd29, %rd27;
	mul.lo.s32 	%r60, %r7, %r13;
	cvt.u64.u32 	%rd30, %r60;
	add.s64 	%rd31, %rd28, %rd30;
	add.s64 	%rd12, %rd31, %rd27;
	mov.f32 	%f134, 0f00000000;
	mov.b32 	%r82, 0;
	mov.f32 	%f133, %f134;
	@%p3 bra 	$L__BB2_6;
	and.b32  	%r62, %r36, 2147483644;
	neg.s32 	%r79, %r62;
	shl.b32 	%r77, %r37, 1;
	mul.lo.s32 	%r76, %r37, 3;
	mov.f32 	%f134, 0f00000000;
	mov.b32 	%r75, 0;
	mov.u32 	%r78, %r37;
	mov.u32 	%r80, %r75;
$L__BB2_5:
	.pragma "nounroll";
	cvt.u64.u32 	%rd32, %r80;
	add.s64 	%rd33, %rd9, %rd32;
	shl.b64 	%rd34, %rd33, 2;
	add.s64 	%rd35, %rd7, %rd34;
	ld.global.f32 	%f23, [%rd35];
	add.s64 	%rd36, %rd6, %rd34;
	ld.global.f32 	%f24, [%rd36];
	add.s64 	%rd37, %rd10, %rd32;
	shl.b64 	%rd38, %rd37, 2;
	add.s64 	%rd39, %rd5, %rd38;
	ld.global.f32 	%f25, [%rd39];
	cvt.s64.s32 	%rd40, %r75;
	add.s64 	%rd41, %rd11, %rd40;
	shl.b64 	%rd42, %rd41, 2;
	add.s64 	%rd43, %rd4, %rd42;
	ld.global.f32 	%f26, [%rd43];
	add.s64 	%rd44, %rd3, %rd42;
	ld.global.f32 	%f27, [%rd44];
	add.s64 	%rd45, %rd12, %rd40;
	shl.b64 	%rd46, %rd45, 2;
	add.s64 	%rd47, %rd2, %rd46;
	ld.global.f32 	%f28, [%rd47];
	add.s64 	%rd48, %rd1, %rd46;
	ld.global.f32 	%f29, [%rd48];
	setp.gt.f32 	%p4, %f24, 0f00000000;
	selp.f32 	%f30, %f26, %f27, %p4;
	fma.rn.f32 	%f31, %f24, %f30, %f133;
	setp.gt.f32 	%p5, %f23, 0f00000000;
	selp.f32 	%f32, %f27, %f26, %p5;
	fma.rn.f32 	%f33, %f23, %f32, %f134;
	setp.gt.f32 	%p6, %f25, 0f00000000;
	selp.f32 	%f34, %f28, %f29, %p6;
	fma.rn.f32 	%f35, %f25, %f34, %f31;
	selp.f32 	%f36, %f29, %f28, %p6;
	fma.rn.f32 	%f37, %f25, %f36, %f33;
	ld.global.f32 	%f38, [%rd35+4];
	ld.global.f32 	%f39, [%rd36+4];
	ld.global.f32 	%f40, [%rd39+4];
	cvt.s64.s32 	%rd49, %r78;
	add.s64 	%rd50, %rd11, %rd49;
	shl.b64 	%rd51, %rd50, 2;
	add.s64 	%rd52, %rd4, %rd51;
	ld.global.f32 	%f41, [%rd52];
	add.s64 	%rd53, %rd3, %rd51;
	ld.global.f32 	%f42, [%rd53];
	add.s64 	%rd54, %rd12, %rd49;
	shl.b64 	%rd55, %rd54, 2;
	add.s64 	%rd56, %rd2, %rd55;
	ld.global.f32 	%f43, [%rd56];
	add.s64 	%rd57, %rd1, %rd55;
	ld.global.f32 	%f44, [%rd57];
	setp.gt.f32 	%p7, %f39, 0f00000000;
	selp.f32 	%f45, %f41, %f42, %p7;
	fma.rn.f32 	%f46, %f39, %f45, %f35;
	setp.gt.f32 	%p8, %f38, 0f00000000;
	selp.f32 	%f47, %f42, %f41, %p8;
	fma.rn.f32 	%f48, %f38, %f47, %f37;
	setp.gt.f32 	%p9, %f40, 0f00000000;
	selp.f32 	%f49, %f43, %f44, %p9;
	fma.rn.f32 	%f50, %f40, %f49, %f46;
	selp.f32 	%f51, %f44, %f43, %p9;
	fma.rn.f32 	%f52, %f40, %f51, %f48;
	ld.global.f32 	%f53, [%rd35+8];
	ld.global.f32 	%f54, [%rd36+8];
	ld.global.f32 	%f55, [%rd39+8];
	cvt.s64.s32 	%rd58, %r77;
	add.s64 	%rd59, %rd11, %rd58;
	shl.b64 	%rd60, %rd59, 2;
	add.s64 	%rd61, %rd4, %rd60;
	ld.global.f32 	%f56, [%rd61];
	add.s64 	%rd62, %rd3, %rd60;
	ld.global.f32 	%f57, [%rd62];
	add.s64 	%rd63, %rd12, %rd58;
	shl.b64 	%rd64, %rd63, 2;
	add.s64 	%rd65, %rd2, %rd64;
	ld.global.f32 	%f58, [%rd65];
	add.s64 	%rd66, %rd1, %rd64;
	ld.global.f32 	%f59, [%rd66];
	setp.gt.f32 	%p10, %f54, 0f00000000;
	selp.f32 	%f60, %f56, %f57, %p10;
	fma.rn.f32 	%f61, %f54, %f60, %f50;
	setp.gt.f32 	%p11, %f53, 0f00000000;
	selp.f32 	%f62, %f57, %f56, %p11;
	fma.rn.f32 	%f63, %f53, %f62, %f52;
	setp.gt.f32 	%p12, %f55, 0f00000000;
	selp.f32 	%f64, %f58, %f59, %p12;
	fma.rn.f32 	%f65, %f55, %f64, %f61;
	selp.f32 	%f66, %f59, %f58, %p12;
	fma.rn.f32 	%f67, %f55, %f66, %f63;
	ld.global.f32 	%f68, [%rd35+12];
	ld.global.f32 	%f69, [%rd36+12];
	ld.global.f32 	%f70, [%rd39+12];
	cvt.s64.s32 	%rd67, %r76;
	add.s64 	%rd68, %rd11, %rd67;
	shl.b64 	%rd69, %rd68, 2;
	add.s64 	%rd70, %rd4, %rd69;
	ld.global.f32 	%f71, [%rd70];
	add.s64 	%rd71, %rd3, %rd69;
	ld.global.f32 	%f72, [%rd71];
	add.s64 	%rd72, %rd12, %rd67;
	shl.b64 	%rd73, %rd72, 2;
	add.s64 	%rd74, %rd2, %rd73;
	ld.global.f32 	%f73, [%rd74];
	add.s64 	%rd75, %rd1, %rd73;
	ld.global.f32 	%f74, [%rd75];
	setp.gt.f32 	%p13, %f69, 0f00000000;
	selp.f32 	%f75, %f71, %f72, %p13;
	fma.rn.f32 	%f76, %f69, %f75, %f65;
	setp.gt.f32 	%p14, %f68, 0f00000000;
	selp.f32 	%f77, %f72, %f71, %p14;
	fma.rn.f32 	%f78, %f68, %f77, %f67;
	setp.gt.f32 	%p15, %f70, 0f00000000;
	selp.f32 	%f79, %f73, %f74, %p15;
	fma.rn.f32 	%f133, %f70, %f79, %f76;
	selp.f32 	%f80, %f74, %f73, %p15;
	fma.rn.f32 	%f134, %f70, %f80, %f78;
	add.s32 	%r80, %r80, 4;
	add.s32 	%r79, %r79, 4;
	add.s32 	%r78, %r78, %r9;
	add.s32 	%r77, %r77, %r9;
	add.s32 	%r76, %r76, %r9;
	add.s32 	%r75, %r75, %r9;
	setp.ne.s32 	%p16, %r79, 0;
	mov.u32 	%r82, %r8;
	@%p16 bra 	$L__BB2_5;
$L__BB2_6:
	and.b32  	%r63, %r36, 3;
	setp.eq.s32 	%p17, %r63, 0;
	@%p17 bra 	$L__BB2_11;
	setp.eq.s32 	%p18, %r63, 1;
	@%p18 bra 	$L__BB2_9;
	cvt.u64.u32 	%rd76, %r82;
	add.s64 	%rd77, %rd9, %rd76;
	shl.b64 	%rd78, %rd77, 2;
	add.s64 	%rd79, %rd7, %rd78;
	ld.global.f32 	%f82, [%rd79];
	add.s64 	%rd80, %rd6, %rd78;
	ld.global.f32 	%f83, [%rd80];
	add.s64 	%rd81, %rd10, %rd76;
	shl.b64 	%rd82, %rd81, 2;
	add.s64 	%rd83, %rd5, %rd82;
	ld.global.f32 	%f84, [%rd83];
	mul.lo.s32 	%r64, %r82, %r37;
	cvt.s64.s32 	%rd84, %r64;
	add.s64 	%rd85, %rd11, %rd84;
	shl.b64 	%rd86, %rd85, 2;
	add.s64 	%rd87, %rd4, %rd86;
	ld.global.f32 	%f85, [%rd87];
	add.s64 	%rd88, %rd3, %rd86;
	ld.global.f32 	%f86, [%rd88];
	add.s64 	%rd89, %rd12, %rd84;
	shl.b64 	%rd90, %rd89, 2;
	add.s64 	%rd91, %rd2, %rd90;
	ld.global.f32 	%f87, [%rd91];
	add.s64 	%rd92, %rd1, %rd90;
	ld.global.f32 	%f88, [%rd92];
	setp.gt.f32 	%p19, %f83, 0f00000000;
	selp.f32 	%f89, %f85, %f86, %p19;
	fma.rn.f32 	%f90, %f83, %f89, %f133;
	setp.gt.f32 	%p20, %f82, 0f00000000;
	selp.f32 	%f91, %f86, %f85, %p20;
	fma.rn.f32 	%f92, %f82, %f91, %f134;
	setp.gt.f32 	%p21, %f84, 0f00000000;
	selp.f32 	%f93, %f87, %f88, %p21;
	fma.rn.f32 	%f94, %f84, %f93, %f90;
	selp.f32 	%f95, %f88, %f87, %p21;
	fma.rn.f32 	%f96, %f84, %f95, %f92;
	ld.global.f32 	%f97, [%rd79+4];
	ld.global.f32 	%f98, [%rd80+4];
	ld.global.f32 	%f99, [%rd83+4];
	add.s32 	%r65, %r64, %r37;
	cvt.s64.s32 	%rd93, %r65;
	add.s64 	%rd94, %rd11, %rd93;
	shl.b64 	%rd95, %rd94, 2;
	add.s64 	%rd96, %rd4, %rd95;
	ld.global.f32 	%f100, [%rd96];
	add.s64 	%rd97, %rd3, %rd95;
	ld.global.f32 	%f101, [%rd97];
	add.s64 	%rd98, %rd12, %rd93;
	shl.b64 	%rd99, %rd98, 2;
	add.s64 	%rd100, %rd2, %rd99;
	ld.global.f32 	%f102, [%rd100];
	add.s64 	%rd101, %rd1, %rd99;
	ld.global.f32 	%f103, [%rd101];
	setp.gt.f32 	%p22, %f98, 0f00000000;
	selp.f32 	%f104, %f100, %f101, %p22;
	fma.rn.f32 	%f105, %f98, %f104, %f94;
	setp.gt.f32 	%p23, %f97, 0f00000000;
	selp.f32 	%f106, %f101, %f100, %p23;
	fma.rn.f32 	%f107, %f97, %f106, %f96;
	setp.gt.f32 	%p24, %f99, 0f00000000;
	selp.f32 	%f108, %f102, %f103, %p24;
	fma.rn.f32 	%f133, %f99, %f108, %f105;
	selp.f32 	%f109, %f103, %f102, %p24;
	fma.rn.f32 	%f134, %f99, %f109, %f107;
	add.s32 	%r82, %r82, 2;
$L__BB2_9:
	and.b32  	%r66, %r36, 1;
	setp.eq.b32 	%p25, %r66, 1;
	not.pred 	%p26, %p25;
	@%p26 bra 	$L__BB2_11;
	cvt.u64.u32 	%rd102, %r82;
	add.s64 	%rd103, %rd9, %rd102;
	shl.b64 	%rd104, %rd103, 2;
	add.s64 	%rd105, %rd7, %rd104;
	ld.global.f32 	%f110, [%rd105];
	add.s64 	%rd106, %rd6, %rd104;
	ld.global.f32 	%f111, [%rd106];
	add.s64 	%rd107, %rd10, %rd102;
	shl.b64 	%rd108, %rd107, 2;
	add.s64 	%rd109, %rd5, %rd108;
	ld.global.f32 	%f112, [%rd109];
	mul.lo.s32 	%r67, %r82, %r37;
	cvt.s64.s32 	%rd110, %r67;
	add.s64 	%rd111, %rd11, %rd110;
	shl.b64 	%rd112, %rd111, 2;
	add.s64 	%rd113, %rd4, %rd112;
	ld.global.f32 	%f113, [%rd113];
	add.s64 	%rd114, %rd3, %rd112;
	ld.global.f32 	%f114, [%rd114];
	add.s64 	%rd115, %rd12, %rd110;
	shl.b64 	%rd116, %rd115, 2;
	add.s64 	%rd117, %rd2, %rd116;
	ld.global.f32 	%f115, [%rd117];
	add.s64 	%rd118, %rd1, %rd116;
	ld.global.f32 	%f116, [%rd118];
	setp.gt.f32 	%p27, %f111, 0f00000000;
	selp.f32 	%f117, %f113, %f114, %p27;
	fma.rn.f32 	%f118, %f111, %f117, %f133;
	setp.gt.f32 	%p28, %f110, 0f00000000;
	selp.f32 	%f119, %f114, %f113, %p28;
	fma.rn.f32 	%f120, %f110, %f119, %f134;
	setp.gt.f32 	%p29, %f112, 0f00000000;
	selp.f32 	%f121, %f115, %f116, %p29;
	fma.rn.f32 	%f133, %f112, %f121, %f118;
	selp.f32 	%f122, %f116, %f115, %p29;
	fma.rn.f32 	%f134, %f112, %f122, %f120;
$L__BB2_11:
	ld.param.u64 	%rd133, [_Z23verify_dot_product_QK_wPKfS0_S0_S0_S0_S0_S0_PfS1_iiii_param_8];
	ld.param.u64 	%rd132, [_Z23verify_dot_product_QK_wPKfS0_S0_S0_S0_S0_S0_PfS1_iiii_param_7];
	mul.lo.s32 	%r68, %r11, %r2;
	cvt.u64.u32 	%rd119, %r68;
	mul.lo.s32 	%r69, %r4, %r12;
	cvt.u64.u32 	%rd120, %r69;
	mul.lo.s32 	%r70, %r13, %r37;
	cvt.u64.u32 	%rd121, %r70;
	shl.b32 	%r71, %r14, 5;
	cvt.u64.u32 	%rd122, %r71;
	add.s64 	%rd123, %rd119, %rd8;
	add.s64 	%rd124, %rd123, %rd120;
	add.s64 	%rd125, %rd124, %rd121;
	add.s64 	%rd126, %rd125, %rd122;
	cvta.to.global.u64 	%rd127, %rd132;
	shl.b64 	%rd128, %rd126, 2;
	add.s64 	%rd129, %rd127, %rd128;
	st.global.f32 	[%rd129], %f133;
	cvta.to.global.u64 	%rd130, %rd133;
	add.s64 	%rd131, %rd130, %rd128;
	st.global.f32 	[%rd131], %f134;
	bar.sync 	0;
	mov.u32 	%r72, %nctaid.x;
	add.s32 	%r74, %r74, %r72;
	bra.uni 	$L__BB2_1;
$L__BB2_12:
	ret;

}
	// .globl	_Z22verify_dot_product_V_bPKfS0_S0_S0_S0_S0_S0_PfS1_iii
.visible .entry _Z22verify_dot_product_V_bPKfS0_S0_S0_S0_S0_S0_PfS1_iii(
	.param .u64 .ptr .align 1 _Z22verify_dot_product_V_bPKfS0_S0_S0_S0_S0_S0_PfS1_iii_param_0,
	.param .u64 .ptr .align 1 _Z22verify_dot_product_V_bPKfS0_S0_S0_S0_S0_S0_PfS1_iii_param_1,
	.param .u64 .ptr .align 1 _Z22verify_dot_product_V_bPKfS0_S0_S0_S0_S0_S0_PfS1_iii_param_2,
	.param .u64 .ptr .align 1 _Z22verify_dot_product_V_bPKfS0_S0_S0_S0_S0_S0_PfS1_iii_param_3,
	.param .u64 .ptr .align 1 _Z22verify_dot_product_V_bPKfS0_S0_S0_S0_S0_S0_PfS1_iii_param_4,
	.param .u64 .ptr .align 1 _Z22verify_dot_product_V_bPKfS0_S0_S0_S0_S0_S0_PfS1_iii_param_5,
	.param .u64 .ptr .align 1 _Z22verify_dot_product_V_bPKfS0_S0_S0_S0_S0_S0_PfS1_iii_param_6,
	.param .u64 .ptr .align 1 _Z22verify_dot_product_V_bPKfS0_S0_S0_S0_S0_S0_PfS1_iii_param_7,
	.param .u64 .ptr .align 1 _Z22verify_dot_product_V_bPKfS0_S0_S0_S0_S0_S0_PfS1_iii_param_8,
	.param .u32 _Z22verify_dot_product_V_bPKfS0_S0_S0_S0_S0_S0_PfS1_iii_param_9,
	.param .u32 _Z22verify_dot_product_V_bPKfS0_S0_S0_S0_S0_S0_PfS1_iii_param_10,
	.param .u32 _Z22verify_dot_product_V_bPKfS0_S0_S0_S0_S0_S0_PfS1_iii_param_11
)
{
	.reg .pred 	%p<44>;
	.reg .b32 	%r<79>;
	.reg .b32 	%f<206>;
	.reg .b64 	%rd<103>;

	ld.param.u64 	%rd13, [_Z22verify_dot_product_V_bPKfS0_S0_S0_S0_S0_S0_PfS1_iii_param_0];
	ld.param.u64 	%rd14, [_Z22verify_dot_product_V_bPKfS0_S0_S0_S0_S0_S0_PfS1_iii_param_1];
	ld.param.u64 	%rd15, [_Z22verify_dot_product_V_bPKfS0_S0_S0_S0_S0_S0_PfS1_iii_param_2];
	ld.param.u64 	%rd16, [_Z22verify_dot_product_V_bPKfS0_S0_S0_S0_S0_S0_PfS1_iii_param_3];
	ld.param.u64 	%rd17, [_Z22verify_dot_product_V_bPKfS0_S0_S0_S0_S0_S0_PfS1_iii_param_4];
	ld.param.u64 	%rd18, [_Z22verify_dot_product_V_bPKfS0_S0_S0_S0_S0_S0_PfS1_iii_param_5];
	ld.param.u64 	%rd19, [_Z22verify_dot_product_V_bPKfS0_S0_S0_S0_S0_S0_PfS1_iii_param_6];
	ld.param.u64 	%rd20, [_Z22verify_dot_product_V_bPKfS0_S0_S0_S0_S0_S0_PfS1_iii_param_7];
	ld.param.u64 	%rd21, [_Z22verify_dot_product_V_bPKfS0_S0_S0_S0_S0_S0_PfS1_iii_param_8];
	ld.param.u32 	%r24, [_Z22verify_dot_product_V_bPKfS0_S0_S0_S0_S0_S0_PfS1_iii_param_10];
	ld.param.u32 	%r25, [_Z22verify_dot_product_V_bPKfS0_S0_S0_S0_S0_S0_PfS1_iii_param_11];
	cvta.to.global.u64 	%rd1, %rd21;
	cvta.to.global.u64 	%rd2, %rd20;
	cvta.to.global.u64 	%rd3, %rd19;
	cvta.to.global.u64 	%rd4, %rd18;
	cvta.to.global.u64 	%rd5, %rd17;
	cvta.to.global.u64 	%rd6, %rd16;
	cvta.to.global.u64 	%rd7, %rd15;
	cvta.to.global.u64 	%rd8, %rd14;
	cvta.to.global.u64 	%rd9, %rd13;
	mov.u32 	%r74, %ctaid.x;
	mul.lo.s32 	%r2, %r25, %r24;
	shr.s32 	%r26, %r24, 31;
	shr.u32 	%r27, %r26, 27;
	add.s32 	%r28, %r24, %r27;
	shr.s32 	%r3, %r28, 5;
	mul.lo.s32 	%r4, %r24, %r24;
	mov.u32 	%r29, %tid.x;
	cvt.u64.u32 	%rd10, %r29;
	and.b32  	%r30, %r28, -32;
	add.s32 	%r5, %r30, %r29;
	add.s32 	%r6, %r3, -1;
	and.b32  	%r7, %r3, 3;
	and.b32  	%r8, %r3, 1;
$L__BB3_1:
	ld.param.u32 	%r73, [_Z22verify_dot_product_V_bPKfS0_S0_S0_S0_S0_S0_PfS1_iii_param_9];
	div.u32 	%r10, %r74, %r2;
	mul.lo.s32 	%r31, %r10, %r2;
	sub.s32 	%r32, %r74, %r31;
	div.u32 	%r11, %r32, %r25;
	mul.lo.s32 	%r33, %r11, %r25;
	sub.s32 	%r12, %r32, %r33;
	setp.ge.u32 	%p1, %r10, %r73;
	@%p1 bra 	$L__BB3_18;
	setp.lt.s32 	%p2, %r24, 32;
	mov.f32 	%f202, 0f00000000;
	mov.f32 	%f203, %f202;
	@%p2 bra 	$L__BB3_11;
	setp.lt.u32 	%p3, %r6, 3;
	mul.lo.s32 	%r35, %r4, %r10;
	cvt.u64.u32 	%rd22, %r35;
	mul.lo.s32 	%r36, %r11, %r24;
	cvt.u64.u32 	%rd23, %r36;
	add.s64 	%rd24, %rd22, %rd10;
	add.s64 	%rd11, %rd24, %rd23;
	mul.lo.s32 	%r37, %r2, %r10;
	cvt.u64.u32 	%rd25, %r37;
	mul.lo.s32 	%r38, %r12, %r24;
	cvt.u64.u32 	%rd26, %r38;
	add.s64 	%rd27, %rd25, %rd10;
	add.s64 	%rd12, %rd27, %rd26;
	mov.f32 	%f203, 0f00000000;
	mov.b32 	%r78, 0;
	mov.f32 	%f202, %f203;
	@%p3 bra 	$L__BB3_6;
	and.b32  	%r40, %r3, 67108860;
	neg.s32 	%r76, %r40;
	mov.f32 	%f203, 0f00000000;
	mov.b32 	%r75, 0;
$L__BB3_5:
	.pragma "nounroll";
	and.b32  	%r78, %r3, 67108860;
	cvt.u64.u32 	%rd28, %r75;
	add.s64 	%rd29, %rd11, %rd28;
	shl.b64 	%rd30, %rd29, 2;
	add.s64 	%rd31, %rd9, %rd30;
	ld.global.f32 	%f36, [%rd31];
	add.s64 	%rd32, %rd12, %rd28;
	shl.b64 	%rd33, %rd32, 2;
	add.s64 	%rd34, %rd8, %rd33;
	ld.global.f32 	%f37, [%rd34];
	add.s64 	%rd35, %rd7, %rd33;
	ld.global.f32 	%f38, [%rd35];
	add.s64 	%rd36, %rd6, %rd30;
	ld.global.f32 	%f39, [%rd36];
	add.s64 	%rd37, %rd5, %rd30;
	ld.global.f32 	%f40, [%rd37];
	add.s64 	%rd38, %rd4, %rd33;
	ld.global.f32 	%f41, [%rd38];
	add.s64 	%rd39, %rd3, %rd33;
	ld.global.f32 	%f42, [%rd39];
	mul.f32 	%f43, %f36, %f38;
	sub.f32 	%f44, %f203, %f43;
	mul.f32 	%f45, %f36, %f37;
	sub.f32 	%f46, %f202, %f45;
	setp.gt.f32 	%p4, %f37, 0f00000000;
	selp.f32 	%f47, %f39, %f40, %p4;
	fma.rn.f32 	%f48, %f37, %f47, %f46;
	setp.gt.f32 	%p5, %f38, 0f00000000;
	selp.f32 	%f49, %f40, %f39, %p5;
	fma.rn.f32 	%f50, %f38, %f49, %f44;
	setp.gt.f32 	%p6, %f36, 0f00000000;
	selp.f32 	%f51, %f41, %f42, %p6;
	selp.f32 	%f52, %f42, %f41, %p6;
	fma.rn.f32 	%f53, %f36, %f52, %f50;
	fma.rn.f32 	%f54, %f36, %f51, %f48;
	ld.global.f32 	%f55, [%rd31+128];
	ld.global.f32 	%f56, [%rd34+128];
	ld.global.f32 	%f57, [%rd35+128];
	ld.global.f32 	%f58, [%rd36+128];
	ld.global.f32 	%f59, [%rd37+128];
	ld.global.f32 	%f60, [%rd38+128];
	ld.global.f32 	%f61, [%rd39+128];
	mul.f32 	%f62, %f55, %f57;
	sub.f32 	%f63, %f53, %f62;
	mul.f32 	%f64, %f55, %f56;
	sub.f32 	%f65, %f54, %f64;
	setp.gt.f32 	%p7, %f56, 0f00000000;
	selp.f32 	%f66, %f58, %f59, %p7;
	fma.rn.f32 	%f67, %f56, %f66, %f65;
	setp.gt.f32 	%p8, %f57, 0f00000000;
	selp.f32 	%f68, %f59, %f58, %p8;
	fma.rn.f32 	%f69, %f57, %f68, %f63;
	setp.gt.f32 	%p9, %f55, 0f00000000;
	selp.f32 	%f70, %f60, %f61, %p9;
	selp.f32 	%f71, %f61, %f60, %p9;
	fma.rn.f32 	%f72, %f55, %f71, %f69;
	fma.rn.f32 	%f73, %f55, %f70, %f67;
	ld.global.f32 	%f74, [%rd31+256];
	ld.global.f32 	%f75, [%rd34+256];
	ld.global.f32 	%f76, [%rd35+256];
	ld.global.f32 	%f77, [%rd36+256];
	ld.global.f32 	%f78, [%rd37+256];
	ld.global.f32 	%f79, [%rd38+256];
	ld.global.f32 	%f80, [%rd39+256];
	mul.f32 	%f81, %f74, %f76;
	sub.f32 	%f82, %f72, %f81;
	mul.f32 	%f83, %f74, %f75;
	sub.f32 	%f84, %f73, %f83;
	setp.gt.f32 	%p10, %f75, 0f00000000;
	selp.f32 	%f85, %f77, %f78, %p10;
	fma.rn.f32 	%f86, %f75, %f85, %f84;
	setp.gt.f32 	%p11, %f76, 0f00000000;
	selp.f32 	%f87, %f78, %f77, %p11;
	fma.rn.f32 	%f88, %f76, %f87, %f82;
	setp.gt.f32 	%p12, %f74, 0f00000000;
	selp.f32 	%f89, %f79, %f80, %p12;
	selp.f32 	%f90, %f80, %f79, %p12;
	fma.rn.f32 	%f91, %f74, %f90, %f88;
	fma.rn.f32 	%f92, %f74, %f89, %f86;
	ld.global.f32 	%f93, [%rd31+384];
	ld.global.f32 	%f94, [%rd34+384];
	ld.global.f32 	%f95, [%rd35+384];
	ld.global.f32 	%f96, [%rd36+384];
	ld.global.f32 	%f97, [%rd37+384];
	ld.global.f32 	%f98, [%rd38+384];
	ld.global.f32 	%f99, [%rd39+384];
	mul.f32 	%f100, %f93, %f95;
	sub.f32 	%f101, %f91, %f100;
	mul.f32 	%f102, %f93, %f94;
	sub.f32 	%f103, %f92, %f102;
	setp.gt.f32 	%p13, %f94, 0f00000000;
	selp.f32 	%f104, %f96, %f97, %p13;
	fma.rn.f32 	%f105, %f94, %f104, %f103;
	setp.gt.f32 	%p14, %f95, 0f00000000;
	selp.f32 	%f106, %f97, %f96, %p14;
	fma.rn.f32 	%f107, %f95, %f106, %f101;
	setp.gt.f32 	%p15, %f93, 0f00000000;
	selp.f32 	%f108, %f98, %f99, %p15;
	selp.f32 	%f109, %f99, %f98, %p15;
	fma.rn.f32 	%f203, %f93, %f109, %f107;
	fma.rn.f32 	%f202, %f93, %f108, %f105;
	add.s32 	%r76, %r76, 4;
	add.s32 	%r75, %r75, 128;
	setp.ne.s32 	%p16, %r76, 0;
	@%p16 bra 	$L__BB3_5;
$L__BB3_6:
	setp.eq.s32 	%p17, %r7, 0;
	@%p17 bra 	$L__BB3_11;
	setp.eq.s32 	%p18, %r7, 1;
	@%p18 bra 	$L__BB3_9;
	shl.b32 	%r41, %r78, 5;
	cvt.u64.u32 	%rd40, %r41;
	add.s64 	%rd41, %rd11, %rd40;
	shl.b64 	%rd42, %rd41, 2;
	add.s64 	%rd43, %rd9, %rd42;
	ld.global.f32 	%f111, [%rd43];
	add.s64 	%rd44, %rd12, %rd40;
	shl.b64 	%rd45, %rd44, 2;
	add.s64 	%rd46, %rd8, %rd45;
	ld.global.f32 	%f112, [%rd46];
	add.s64 	%rd47, %rd7, %rd45;
	ld.global.f32 	%f113, [%rd47];
	add.s64 	%rd48, %rd6, %rd42;
	ld.global.f32 	%f114, [%rd48];
	add.s64 	%rd49, %rd5, %rd42;
	ld.global.f32 	%f115, [%rd49];
	add.s64 	%rd50, %rd4, %rd45;
	ld.global.f32 	%f116, [%rd50];
	add.s64 	%rd51, %rd3, %rd45;
	ld.global.f32 	%f117, [%rd51];
	mul.f32 	%f118, %f111, %f113;
	sub.f32 	%f119, %f203, %f118;
	mul.f32 	%f120, %f111, %f112;
	sub.f32 	%f121, %f202, %f120;
	setp.gt.f32 	%p19, %f112, 0f00000000;
	selp.f32 	%f122, %f114, %f115, %p19;
	fma.rn.f32 	%f123, %f112, %f122, %f121;
	setp.gt.f32 	%p20, %f113, 0f00000000;
	selp.f32 	%f124, %f115, %f114, %p20;
	fma.rn.f32 	%f125, %f113, %f124, %f119;
	setp.gt.f32 	%p21, %f111, 0f00000000;
	selp.f32 	%f126, %f116, %f117, %p21;
	selp.f32 	%f127, %f117, %f116, %p21;
	fma.rn.f32 	%f128, %f111, %f127, %f125;
	fma.rn.f32 	%f129, %f111, %f126, %f123;
	add.s32 	%r42, %r41, 32;
	cvt.u64.u32 	%rd52, %r42;
	add.s64 	%rd53, %rd11, %rd52;
	shl.b64 	%rd54, %rd53, 2;
	add.s64 	%rd55, %rd9, %rd54;
	ld.global.f32 	%f130, [%rd55];
	add.s64 	%rd56, %rd12, %rd52;
	shl.b64 	%rd57, %rd56, 2;
	add.s64 	%rd58, %rd8, %rd57;
	ld.global.f32 	%f131, [%rd58];
	add.s64 	%rd59, %rd7, %rd57;
	ld.global.f32 	%f132, [%rd59];
	add.s64 	%rd60, %rd6, %rd54;
	ld.global.f32 	%f133, [%rd60];
	add.s64 	%rd61, %rd5, %rd54;
	ld.global.f32 	%f134, [%rd61];
	add.s64 	%rd62, %rd4, %rd57;
	ld.global.f32 	%f135, [%rd62];
	add.s64 	%rd63, %rd3, %rd57;
	ld.global.f32 	%f136, [%rd63];
	mul.f32 	%f137, %f130, %f132;
	sub.f32 	%f138, %f128, %f137;
	mul.f32 	%f139, %f130, %f131;
	sub.f32 	%f140, %f129, %f139;
	setp.gt.f32 	%p22, %f131, 0f00000000;
	selp.f32 	%f141, %f133, %f134, %p22;
	fma.rn.f32 	%f142, %f131, %f141, %f140;
	setp.gt.f32 	%p23, %f132, 0f00000000;
	selp.f32 	%f143, %f134, %f133, %p23;
	fma.rn.f32 	%f144, %f132, %f143, %f138;
	setp.gt.f32 	%p24, %f130, 0f00000000;
	selp.f32 	%f145, %f135, %f136, %p24;
	selp.f32 	%f146, %f136, %f135, %p24;
	fma.rn.f32 	%f203, %f130, %f146, %f144;
	fma.rn.f32 	%f202, %f130, %f145, %f142;
	add.s32 	%r78, %r78, 2;
$L__BB3_9:
	setp.eq.s32 	%p25, %r8, 0;
	@%p25 bra 	$L__BB3_11;
	shl.b32 	%r43, %r78, 5;
	cvt.u64.u32 	%rd64, %r43;
	add.s64 	%rd65, %rd11, %rd64;
	shl.b64 	%rd66, %rd65, 2;
	add.s64 	%rd67, %rd9, %rd66;
	ld.global.f32 	%f147, [%rd67];
	add.s64 	%rd68, %rd12, %rd64;
	shl.b64 	%rd69, %rd68, 2;
	add.s64 	%rd70, %rd8, %rd69;
	ld.global.f32 	%f148, [%rd70];
	add.s64 	%rd71, %rd7, %rd69;
	ld.global.f32 	%f149, [%rd71];
	add.s64 	%rd72, %rd6, %rd66;
	ld.global.f32 	%f150, [%rd72];
	add.s64 	%rd73, %rd5, %rd66;
	ld.global.f32 	%f151, [%rd73];
	add.s64 	%rd74, %rd4, %rd69;
	ld.global.f32 	%f152, [%rd74];
	add.s64 	%rd75, %rd3, %rd69;
	ld.global.f32 	%f153, [%rd75];
	mul.f32 	%f154, %f147, %f149;
	sub.f32 	%f155, %f203, %f154;
	mul.f32 	%f156, %f147, %f148;
	sub.f32 	%f157, %f202, %f156;
	setp.gt.f32 	%p26, %f148, 0f00000000;
	selp.f32 	%f158, %f150, %f151, %p26;
	fma.rn.f32 	%f159, %f148, %f158, %f157;
	setp.gt.f32 	%p27, %f149, 0f00000000;
	selp.f32 	%f160, %f151, %f150, %p27;
	fma.rn.f32 	%f161, %f149, %f160, %f155;
	setp.gt.f32 	%p28, %f147, 0f00000000;
	selp.f32 	%f162, %f152, %f153, %p28;
	selp.f32 	%f163, %f153, %f152, %p28;
	fma.rn.f32 	%f203, %f147, %f163, %f161;
	fma.rn.f32 	%f202, %f147, %f162, %f159;
$L__BB3_11:
	setp.ge.u32 	%p29, %r5, %r24;
	@%p29 bra 	$L__BB3_15;
	mul.lo.s32 	%r44, %r4, %r10;
	cvt.u64.u32 	%rd76, %r44;
	mul.lo.s32 	%r45, %r11, %r24;
	cvt.u64.u32 	%rd77, %r45;
	shl.b32 	%r46, %r3, 5;
	cvt.s64.s32 	%rd78, %r46;
	add.s64 	%rd79, %rd78, %rd10;
	add.s64 	%rd80, %rd79, %rd76;
	add.s64 	%rd81, %rd80, %rd77;
	shl.b64 	%rd82, %rd81, 2;
	add.s64 	%rd83, %rd9, %rd82;
	ld.global.f32 	%f19, [%rd83];
	mul.lo.s32 	%r47, %r2, %r10;
	cvt.u64.u32 	%rd84, %r47;
	mul.lo.s32 	%r48, %r12, %r24;
	cvt.u64.u32 	%rd85, %r48;
	add.s64 	%rd86, %rd79, %rd84;
	add.s64 	%rd87, %rd86, %rd85;
	shl.b64 	%rd88, %rd87, 2;
	add.s64 	%rd89, %rd8, %rd88;
	ld.global.f32 	%f164, [%rd89];
	add.s64 	%rd90, %rd7, %rd88;
	ld.global.f32 	%f165, [%rd90];
	add.s64 	%rd91, %rd6, %rd82;
	ld.global.f32 	%f166, [%rd91];
	add.s64 	%rd92, %rd5, %rd82;
	ld.global.f32 	%f167, [%rd92];
	add.s64 	%rd93, %rd4, %rd88;
	ld.global.f32 	%f20, [%rd93];
	add.s64 	%rd94, %rd3, %rd88;
	ld.global.f32 	%f21, [%rd94];
	mul.f32 	%f168, %f19, %f165;
	sub.f32 	%f169, %f203, %f168;
	mul.f32 	%f170, %f19, %f164;
	sub.f32 	%f171, %f202, %f170;
	setp.gt.f32 	%p30, %f164, 0f00000000;
	selp.f32 	%f172, %f166, %f167, %p30;
	fma.rn.f32 	%f22, %f164, %f172, %f171;
	setp.gt.f32 	%p31, %f165, 0f00000000;
	selp.f32 	%f173, %f167, %f166, %p31;
	fma.rn.f32 	%f23, %f165, %f173, %f169;
	setp.leu.f32 	%p32, %f19, 0f00000000;
	@%p32 bra 	$L__BB3_14;
	fma.rn.f32 	%f203, %f19, %f21, %f23;
	fma.rn.f32 	%f202, %f19, %f20, %f22;
	bra.uni 	$L__BB3_15;
$L__BB3_14:
	fma.rn.f32 	%f203, %f19, %f20, %f23;
	fma.rn.f32 	%f202, %f19, %f21, %f22;
$L__BB3_15:
	cvt.u32.u64 	%r49, %rd10;
	setp.ne.s32 	%p33, %r49, 0;
	mov.b32 	%r50, %f202;
	shfl.sync.down.b32	%r51|%p34, %r50, 16, 31, -1;
	mov.b32 	%f174, %r51;
	add.f32 	%f175, %f202, %f174;
	mov.b32 	%r52, %f203;
	shfl.sync.down.b32	%r53|%p35, %r52, 16, 31, -1;
	mov.b32 	%f176, %r53;
	add.f32 	%f177, %f203, %f176;
	mov.b32 	%r54, %f175;
	shfl.sync.down.b32	%r55|%p36, %r54, 8, 31, -1;
	mov.b32 	%f178, %r55;
	add.f32 	%f179, %f175, %f178;
	mov.b32 	%r56, %f177;
	shfl.sync.down.b32	%r57|%p37, %r56, 8, 31, -1;
	mov.b32 	%f180, %r57;
	add.f32 	%f181, %f177, %f180;
	mov.b32 	%r58, %f179;
	shfl.sync.down.b32	%r59|%p38, %r58, 4, 31, -1;
	mov.b32 	%f182, %r59;
	add.f32 	%f183, %f179, %f182;
	mov.b32 	%r60, %f181;
	shfl.sync.down.b32	%r61|%p39, %r60, 4, 31, -1;
	mov.b32 	%f184, %r61;
	add.f32 	%f185, %f181, %f184;
	mov.b32 	%r62, %f183;
	shfl.sync.down.b32	%r63|%p40, %r62, 2, 31, -1;
	mov.b32 	%f186, %r63;
	add.f32 	%f187, %f183, %f186;
	mov.b32 	%r64, %f185;
	shfl.sync.down.b32	%r65|%p41, %r64, 2, 31, -1;
	mov.b32 	%f188, %r65;
	add.f32 	%f189, %f185, %f188;
	mov.b32 	%r66, %f187;
	shfl.sync.down.b32	%r67|%p42, %r66, 1, 31, -1;
	mov.b32 	%f190, %r67;
	add.f32 	%f30, %f187, %f190;
	mov.b32 	%r68, %f189;
	shfl.sync.down.b32	%r69|%p43, %r68, 1, 31, -1;
	mov.b32 	%f191, %r69;
	add.f32 	%f31, %f189, %f191;
	@%p33 bra 	$L__BB3_17;
	mul.lo.s32 	%r70, %r2, %r10;
	cvt.u64.u32 	%rd95, %r70;
	mul.lo.s32 	%r71, %r11, %r25;
	cvt.u64.u32 	%rd96, %r71;
	add.s64 	%rd97, %rd96, %rd95;
	cvt.u64.u32 	%rd98, %r12;
	add.s64 	%rd99, %rd97, %rd98;
	shl.b64 	%rd100, %rd99, 2;
	add.s64 	%rd101, %rd2, %rd100;
	st.global.f32 	[%rd101], %f30;
	add.s64 	%rd102, %rd1, %rd100;
	st.global.f32 	[%rd102], %f31;
$L__BB3_17:
	bar.sync 	0;
	mov.u32 	%r72, %nctaid.x;
	add.s32 	%r74, %r74, %r72;
	bra.uni 	$L__BB3_1;
$L__BB3_18:
	ret;

}
	// .globl	_Z22verify_dot_product_V_wPKfS0_S0_S0_S0_S0_S0_PfS1_iiii
.visible .entry _Z22verify_dot_product_V_wPKfS0_S0_S0_S0_S0_S0_PfS1_iiii(
	.param .u64 .ptr .align 1 _Z22verify_dot_product_V_wPKfS0_S0_S0_S0_S0_S0_PfS1_iiii_param_0,
	.param .u64 .ptr .align 1 _Z22verify_dot_product_V_wPKfS0_S0_S0_S0_S0_S0_PfS1_iiii_param_1,
	.param .u64 .ptr .align 1 _Z22verify_dot_product_V_wPKfS0_S0_S0_S0_S0_S0_PfS1_iiii_param_2,
	.param .u64 .ptr .align 1 _Z22verify_dot_product_V_wPKfS0_S0_S0_S0_S0_S0_PfS1_iiii_param_3,
	.param .u64 .ptr .align 1 _Z22verify_dot_product_V_wPKfS0_S0_S0_S0_S0_S0_PfS1_iiii_param_4,
	.param .u64 .ptr .align 1 _Z22verify_dot_product_V_wPKfS0_S0_S0_S0_S0_S0_PfS1_iiii_param_5,
	.param .u64 .ptr .align 1 _Z22verify_dot_product_V_wPKfS0_S0_S0_S0_S0_S0_PfS1_iiii_param_6,
	.param .u64 .ptr .align 1 _Z22verify_dot_product_V_wPKfS0_S0_S0_S0_S0_S0_PfS1_iiii_param_7,
	.param .u64 .ptr .align 1 _Z22verify_dot_product_V_wPKfS0_S0_S0_S0_S0_S0_PfS1_iiii_param_8,
	.param .u32 _Z22verify_dot_product_V_wPKfS0_S0_S0_S0_S0_S0_PfS1_iiii_param_9,
	.param .u32 _Z22verify_dot_product_V_wPKfS0_S0_S0_S0_S0_S0_PfS1_iiii_param_10,
	.param .u32 _Z22verify_dot_product_V_wPKfS0_S0_S0_S0_S0_S0_PfS1_iiii_param_11,
	.param .u32 _Z22verify_dot_product_V_wPKfS0_S0_S0_S0_S0_S0_PfS1_iiii_param_12
)
{
	.local .align 16 .b8 	__local_depot4[16];
	.reg .b64 	%SP;
	.reg .b64 	%SPL;
	.reg .pred 	%p<31>;
	.reg .b32 	%r<89>;
	.reg .b32 	%f<135>;
	.reg .b64 	%rd<141>;

	mov.u64 	%SPL, __local_depot4;
	cvta.local.u64 	%SP, %SPL;
	ld.param.u64 	%rd15, [_Z22verify_dot_product_V_wPKfS0_S0_S0_S0_S0_S0_PfS1_iiii_param_0];
	ld.param.u64 	%rd16, [_Z22verify_dot_product_V_wPKfS0_S0_S0_S0_S0_S0_PfS1_iiii_param_1];
	ld.param.u64 	%rd17, [_Z22verify_dot_product_V_wPKfS0_S0_S0_S0_S0_S0_PfS1_iiii_param_2];
	ld.param.u64 	%rd18, [_Z22verify_dot_product_V_wPKfS0_S0_S0_S0_S0_S0_PfS1_iiii_param_3];
	ld.param.u64 	%rd19, [_Z22verify_dot_product_V_wPKfS0_S0_S0_S0_S0_S0_PfS1_iiii_param_4];
	ld.param.u64 	%rd20, [_Z22verify_dot_product_V_wPKfS0_S0_S0_S0_S0_S0_PfS1_iiii_param_5];
	ld.param.u64 	%rd21, [_Z22verify_dot_product_V_wPKfS0_S0_S0_S0_S0_S0_PfS1_iiii_param_6];
	ld.param.u32 	%r36, [_Z22verify_dot_product_V_wPKfS0_S0_S0_S0_S0_S0_PfS1_iiii_param_10];
	ld.param.u32 	%r37, [_Z22verify_dot_product_V_wPKfS0_S0_S0_S0_S0_S0_PfS1_iiii_param_11];
	ld.param.u32 	%r38, [_Z22verify_dot_product_V_wPKfS0_S0_S0_S0_S0_S0_PfS1_iiii_param_12];
	cvta.to.global.u64 	%rd1, %rd21;
	cvta.to.global.u64 	%rd2, %rd20;
	cvta.to.global.u64 	%rd3, %rd19;
	cvta.to.global.u64 	%rd4, %rd18;
	cvta.to.global.u64 	%rd5, %rd16;
	cvta.to.global.u64 	%rd6, %rd17;
	cvta.to.global.u64 	%rd7, %rd15;
	and.b32  	%r39, %r38, 31;
	setp.eq.s32 	%p1, %r39, 0;
	@%p1 bra 	$L__BB4_2;
	ld.param.u32 	%r78, [_Z22verify_dot_product_V_wPKfS0_S0_S0_S0_S0_S0_PfS1_iiii_param_9];
	add.u64 	%rd22, %SP, 0;
	add.u64 	%rd23, %SPL, 0;
	st.local.v4.u32 	[%rd23], {%r78, %r36, %r37, %r38};
	mov.u64 	%rd24, $str$1;
	cvta.global.u64 	%rd25, %rd24;
	{ // callseq 1, 0
	.param .b64 param0;
	st.param.b64 	[param0], %rd25;
	.param .b64 param1;
	st.param.b64 	[param1], %rd22;
	.param .b32 retval0;
	call.uni (retval0), 
	vprintf, 
	(
	param0, 
	param1
	);
	ld.param.b32 	%r40, [retval0];
	} // callseq 1
$L__BB4_2:
	mov.u32 	%r80, %ctaid.x;
	mul.lo.s32 	%r2, %r37, %r36;
	mul.lo.s32 	%r3, %r2, %r38;
	shr.s32 	%r42, %r3, 31;
	shr.u32 	%r43, %r42, 27;
	add.s32 	%r44, %r3, %r43;
	shr.s32 	%r4, %r44, 5;
	mul.lo.s32 	%r5, %r38, %r37;
	shr.s32 	%r45, %r5, 31;
	shr.u32 	%r46, %r45, 27;
	add.s32 	%r47, %r5, %r46;
	shr.s32 	%r6, %r47, 5;
	shr.s32 	%r48, %r38, 31;
	shr.u32 	%r49, %r48, 27;
	add.s32 	%r50, %r38, %r49;
	shr.s32 	%r7, %r50, 5;
	mul.lo.s32 	%r8, %r38, %r36;
	mov.u32 	%r51, %tid.x;
	cvt.u64.u32 	%rd8, %r51;
	and.b32  	%r9, %r36, 2147483644;
	shl.b32 	%r10, %r38, 2;
$L__BB4_3:
	ld.param.u32 	%r79, [_Z22verify_dot_product_V_wPKfS0_S0_S0_S0_S0_S0_PfS1_iiii_param_9];
	div.u32 	%r12, %r80, %r4;
	mul.lo.s32 	%r52, %r12, %r4;
	sub.s32 	%r53, %r80, %r52;
	div.u32 	%r13, %r53, %r6;
	rem.u32 	%r54, %r80, %r6;
	div.u32 	%r14, %r54, %r7;
	rem.u32 	%r15, %r80, %r7;
	setp.ge.u32 	%p2, %r12, %r79;
	@%p2 bra 	$L__BB4_14;
	setp.lt.s32 	%p3, %r36, 1;
	mov.f32 	%f133, 0f00000000;
	mov.f32 	%f134, %f133;
	@%p3 bra 	$L__BB4_13;
	setp.lt.u32 	%p4, %r36, 4;
	mul.lo.s32 	%r56, %r12, %r36;
	mul.lo.s32 	%r57, %r56, %r36;
	cvt.u64.u32 	%rd26, %r57;
	mul.lo.s32 	%r58, %r13, %r36;
	cvt.u64.u32 	%rd27, %r58;
	add.s64 	%rd9, %rd27, %rd26;
	mul.lo.s32 	%r59, %r2, %r12;
	cvt.u64.u32 	%rd28, %r59;
	mul.lo.s32 	%r60, %r14, %r36;
	cvt.u64.u32 	%rd29, %r60;
	add.s64 	%rd10, %rd29, %rd28;
	mul.lo.s32 	%r61, %r8, %r56;
	cvt.u64.u32 	%rd30, %r61;
	mul.lo.s32 	%r62, %r8, %r13;
	cvt.u64.u32 	%rd31, %r62;
	shl.b32 	%r63, %r15, 5;
	cvt.u64.u32 	%rd32, %r63;
	add.s64 	%rd33, %rd30, %rd8;
	add.s64 	%rd34, %rd33, %rd31;
	add.s64 	%rd11, %rd34, %rd32;
	mul.lo.s32 	%r64, %r59, %r38;
	cvt.u64.u32 	%rd35, %r64;
	mul.lo.s32 	%r65, %r60, %r38;
	cvt.u64.u32 	%rd36, %r65;
	add.s64 	%rd37, %rd35, %rd8;
	add.s64 	%rd38, %rd37, %rd36;
	add.s64 	%rd12, %rd38, %rd32;
	mov.f32 	%f134, 0f00000000;
	mov.b32 	%r88, 0;
	mov.f32 	%f133, %f134;
	@%p4 bra 	$L__BB4_8;
	and.b32  	%r67, %r36, 2147483644;
	neg.s32 	%r85, %r67;
	shl.b32 	%r83, %r38, 1;
	mul.lo.s32 	%r82, %r38, 3;
	mov.f32 	%f134, 0f00000000;
	mov.b32 	%r81, 0;
	mov.u32 	%r84, %r38;
	mov.u32 	%r86, %r81;
$L__BB4_7:
	.pragma "nounroll";
	cvt.u64.u32 	%rd39, %r86;
	add.s64 	%rd40, %rd9, %rd39;
	shl.b64 	%rd41, %rd40, 2;
	add.s64 	%rd42, %rd7, %rd41;
	ld.global.f32 	%f23, [%rd42];
	add.s64 	%rd43, %rd10, %rd39;
	shl.b64 	%rd44, %rd43, 2;
	add.s64 	%rd45, %rd6, %rd44;
	ld.global.f32 	%f24, [%rd45];
	add.s64 	%rd46, %rd5, %rd44;
	ld.global.f32 	%f25, [%rd46];
	cvt.s64.s32 	%rd47, %r81;
	add.s64 	%rd48, %rd11, %rd47;
	shl.b64 	%rd49, %rd48, 2;
	add.s64 	%rd50, %rd4, %rd49;
	ld.global.f32 	%f26, [%rd50];
	add.s64 	%rd51, %rd3, %rd49;
	ld.global.f32 	%f27, [%rd51];
	add.s64 	%rd52, %rd12, %rd47;
	shl.b64 	%rd53, %rd52, 2;
	add.s64 	%rd54, %rd2, %rd53;
	ld.global.f32 	%f28, [%rd54];
	add.s64 	%rd55, %rd1, %rd53;
	ld.global.f32 	%f29, [%rd55];
	setp.gt.f32 	%p5, %f25, 0f00000000;
	selp.f32 	%f30, %f26, %f27, %p5;
	fma.rn.f32 	%f31, %f25, %f30, %f133;
	setp.gt.f32 	%p6, %f24, 0f00000000;
	selp.f32 	%f32, %f27, %f26, %p6;
	fma.rn.f32 	%f33, %f24, %f32, %f134;
	setp.gt.f32 	%p7, %f23, 0f00000000;
	selp.f32 	%f34, %f28, %f29, %p7;
	fma.rn.f32 	%f35, %f23, %f34, %f31;
	selp.f32 	%f36, %f29, %f28, %p7;
	fma.rn.f32 	%f37, %f23, %f36, %f33;
	ld.global.f32 	%f38, [%rd42+4];
	ld.global.f32 	%f39, [%rd45+4];
	ld.global.f32 	%f40, [%rd46+4];
	cvt.s64.s32 	%rd56, %r84;
	add.s64 	%rd57, %rd11, %rd56;
	shl.b64 	%rd58, %rd57, 2;
	add.s64 	%rd59, %rd4, %rd58;
	ld.global.f32 	%f41, [%rd59];
	add.s64 	%rd60, %rd3, %rd58;
	ld.global.f32 	%f42, [%rd60];
	add.s64 	%rd61, %rd12, %rd56;
	shl.b64 	%rd62, %rd61, 2;
	add.s64 	%rd63, %rd2, %rd62;
	ld.global.f32 	%f43, [%rd63];
	add.s64 	%rd64, %rd1, %rd62;
	ld.global.f32 	%f44, [%rd64];
	setp.gt.f32 	%p8, %f40, 0f00000000;
	selp.f32 	%f45, %f41, %f42, %p8;
	fma.rn.f32 	%f46, %f40, %f45, %f35;
	setp.gt.f32 	%p9, %f39, 0f00000000;
	selp.f32 	%f47, %f42, %f41, %p9;
	fma.rn.f32 	%f48, %f39, %f47, %f37;
	setp.gt.f32 	%p10, %f38, 0f00000000;
	selp.f32 	%f49, %f43, %f44, %p10;
	fma.rn.f32 	%f50, %f38, %f49, %f46;
	selp.f32 	%f51, %f44, %f43, %p10;
	fma.rn.f32 	%f52, %f38, %f51, %f48;
	ld.global.f32 	%f53, [%rd42+8];
	ld.global.f32 	%f54, [%rd45+8];
	ld.global.f32 	%f55, [%rd46+8];
	cvt.s64.s32 	%rd65, %r83;
	add.s64 	%rd66, %rd11, %rd65;
	shl.b64 	%rd67, %rd66, 2;
	add.s64 	%rd68, %rd4, %rd67;
	ld.global.f32 	%f56, [%rd68];
	add.s64 	%rd69, %rd3, %rd67;
	ld.global.f32 	%f57, [%rd69];
	add.s64 	%rd70, %rd12, %rd65;
	shl.b64 	%rd71, %rd70, 2;
	add.s64 	%rd72, %rd2, %rd71;
	ld.global.f32 	%f58, [%rd72];
	add.s64 	%rd73, %rd1, %rd71;
	ld.global.f32 	%f59, [%rd73];
	setp.gt.f32 	%p11, %f55, 0f00000000;
	selp.f32 	%f60, %f56, %f57, %p11;
	fma.rn.f32 	%f61, %f55, %f60, %f50;
	setp.gt.f32 	%p12, %f54, 0f00000000;
	selp.f32 	%f62, %f57, %f56, %p12;
	fma.rn.f32 	%f63, %f54, %f62, %f52;
	setp.gt.f32 	%p13, %f53, 0f00000000;
	selp.f32 	%f64, %f58, %f59, %p13;
	fma.rn.f32 	%f65, %f53, %f64, %f61;
	selp.f32 	%f66, %f59, %f58, %p13;
	fma.rn.f32 	%f67, %f53, %f66, %f63;
	ld.global.f32 	%f68, [%rd42+12];
	ld.global.f32 	%f69, [%rd45+12];
	ld.global.f32 	%f70, [%rd46+12];
	cvt.s64.s32 	%rd74, %r82;
	add.s64 	%rd75, %rd11, %rd74;
	shl.b64 	%rd76, %rd75, 2;
	add.s64 	%rd77, %rd4, %rd76;
	ld.global.f32 	%f71, [%rd77];
	add.s64 	%rd78, %rd3, %rd76;
	ld.global.f32 	%f72, [%rd78];
	add.s64 	%rd79, %rd12, %rd74;
	shl.b64 	%rd80, %rd79, 2;
	add.s64 	%rd81, %rd2, %rd80;
	ld.global.f32 	%f73, [%rd81];
	add.s64 	%rd82, %rd1, %rd80;
	ld.global.f32 	%f74, [%rd82];
	setp.gt.f32 	%p14, %f70, 0f00000000;
	selp.f32 	%f75, %f71, %f72, %p14;
	fma.rn.f32 	%f76, %f70, %f75, %f65;
	setp.gt.f32 	%p15, %f69, 0f00000000;
	selp.f32 	%f77, %f72, %f71, %p15;
	fma.rn.f32 	%f78, %f69, %f77, %f67;
	setp.gt.f32 	%p16, %f68, 0f00000000;
	selp.f32 	%f79, %f73, %f74, %p16;
	fma.rn.f32 	%f133, %f68, %f79, %f76;
	selp.f32 	%f80, %f74, %f73, %p16;
	fma.rn.f32 	%f134, %f68, %f80, %f78;
	add.s32 	%r86, %r86, 4;
	add.s32 	%r85, %r85, 4;
	add.s32 	%r84, %r84, %r10;
	add.s32 	%r83, %r83, %r10;
	add.s32 	%r82, %r82, %r10;
	add.s32 	%r81, %r81, %r10;
	setp.ne.s32 	%p17, %r85, 0;
	mov.u32 	%r88, %r9;
	@%p17 bra 	$L__BB4_7;
$L__BB4_8:
	and.b32  	%r68, %r36, 3;
	setp.eq.s32 	%p18, %r68, 0;
	@%p18 bra 	$L__BB4_13;
	setp.eq.s32 	%p19, %r68, 1;
	@%p19 bra 	$L__BB4_11;
	cvt.u64.u32 	%rd83, %r88;
	add.s64 	%rd84, %rd9, %rd83;
	shl.b64 	%rd85, %rd84, 2;
	add.s64 	%rd86, %rd7, %rd85;
	ld.global.f32 	%f82, [%rd86];
	add.s64 	%rd87, %rd10, %rd83;
	shl.b64 	%rd88, %rd87, 2;
	add.s64 	%rd89, %rd6, %rd88;
	ld.global.f32 	%f83, [%rd89];
	add.s64 	%rd90, %rd5, %rd88;
	ld.global.f32 	%f84, [%rd90];
	mul.lo.s32 	%r69, %r88, %r38;
	cvt.s64.s32 	%rd91, %r69;
	add.s64 	%rd92, %rd11, %rd91;
	shl.b64 	%rd93, %rd92, 2;
	add.s64 	%rd94, %rd4, %rd93;
	ld.global.f32 	%f85, [%rd94];
	add.s64 	%rd95, %rd3, %rd93;
	ld.global.f32 	%f86, [%rd95];
	add.s64 	%rd96, %rd12, %rd91;
	shl.b64 	%rd97, %rd96, 2;
	add.s64 	%rd98, %rd2, %rd97;
	ld.global.f32 	%f87, [%rd98];
	add.s64 	%rd99, %rd1, %rd97;
	ld.global.f32 	%f88, [%rd99];
	setp.gt.f32 	%p20, %f84, 0f00000000;
	selp.f32 	%f89, %f85, %f86, %p20;
	fma.rn.f32 	%f90, %f84, %f89, %f133;
	setp.gt.f32 	%p21, %f83, 0f00000000;
	selp.f32 	%f91, %f86, %f85, %p21;
	fma.rn.f32 	%f92, %f83, %f91, %f134;
	setp.gt.f32 	%p22, %f82, 0f00000000;
	selp.f32 	%f93, %f87, %f88, %p22;
	fma.rn.f32 	%f94, %f82, %f93, %f90;
	selp.f32 	%f95, %f88, %f87, %p22;
	fma.rn.f32 	%f96, %f82, %f95, %f92;
	ld.global.f32 	%f97, [%rd86+4];
	ld.global.f32 	%f98, [%rd89+4];
	ld.global.f32 	%f99, [%rd90+4];
	add.s32 	%r70, %r69, %r38;
	cvt.s64.s32 	%rd100, %r70;
	add.s64 	%rd101, %rd11, %rd100;
	shl.b64 	%rd102, %rd101, 2;
	add.s64 	%rd103, %rd4, %rd102;
	ld.global.f32 	%f100, [%rd103];
	add.s64 	%rd104, %rd3, %rd102;
	ld.global.f32 	%f101, [%rd104];
	add.s64 	%rd105, %rd12, %rd100;
	shl.b64 	%rd106, %rd105, 2;
	add.s64 	%rd107, %rd2, %rd106;
	ld.global.f32 	%f102, [%rd107];
	add.s64 	%rd108, %rd1, %rd106;
	ld.global.f32 	%f103, [%rd108];
	setp.gt.f32 	%p23, %f99, 0f00000000;
	selp.f32 	%f104, %f100, %f101, %p23;
	fma.rn.f32 	%f105, %f99, %f104, %f94;
	setp.gt.f32 	%p24, %f98, 0f00000000;
	selp.f32 	%f106, %f101, %f100, %p24;
	fma.rn.f32 	%f107, %f98, %f106, %f96;
	setp.gt.f32 	%p25, %f97, 0f00000000;
	selp.f32 	%f108, %f102, %f103, %p25;
	fma.rn.f32 	%f133, %f97, %f108, %f105;
	selp.f32 	%f109, %f103, %f102, %p25;
	fma.rn.f32 	%f134, %f97, %f109, %f107;
	add.s32 	%r88, %r88, 2;
$L__BB4_11:
	and.b32  	%r71, %r36, 1;
	setp.eq.b32 	%p26, %r71, 1;
	not.pred 	%p27, %p26;
	@%p27 bra 	$L__BB4_13;
	cvt.u64.u32 	%rd109, %r88;
	add.s64 	%rd110, %rd9, %rd109;
	shl.b64 	%rd111, %rd110, 2;
	add.s64 	%rd112, %rd7, %rd111;
	ld.global.f32 	%f110, [%rd112];
	add.s64 	%rd113, %rd10, %rd109;
	shl.b64 	%rd114, %rd113, 2;
	add.s64 	%rd115, %rd6, %rd114;
	ld.global.f32 	%f111, [%rd115];
	add.s64 	%rd116, %rd5, %rd114;
	ld.global.f32 	%f112, [%rd116];
	mul.lo.s32 	%r72, %r88, %r38;
	cvt.s64.s32 	%rd117, %r72;
	add.s64 	%rd118, %rd11, %rd117;
	shl.b64 	%rd119, %rd118, 2;
	add.s64 	%rd120, %rd4, %rd119;
	ld.global.f32 	%f113, [%rd120];
	add.s64 	%rd121, %rd3, %rd119;
	ld.global.f32 	%f114, [%rd121];
	add.s64 	%rd122, %rd12, %rd117;
	shl.b64 	%rd123, %rd122, 2;
	add.s64 	%rd124, %rd2, %rd123;
	ld.global.f32 	%f115, [%rd124];
	add.s64 	%rd125, %rd1, %rd123;
	ld.global.f32 	%f116, [%rd125];
	setp.gt.f32 	%p28, %f112, 0f00000000;
	selp.f32 	%f117, %f113, %f114, %p28;
	fma.rn.f32 	%f118, %f112, %f117, %f133;
	setp.gt.f32 	%p29, %f111, 0f00000000;
	selp.f32 	%f119, %f114, %f113, %p29;
	fma.rn.f32 	%f120, %f111, %f119, %f134;
	setp.gt.f32 	%p30, %f110, 0f00000000;
	selp.f32 	%f121, %f115, %f116, %p30;
	fma.rn.f32 	%f133, %f110, %f121, %f118;
	selp.f32 	%f122, %f116, %f115, %p30;
	fma.rn.f32 	%f134, %f110, %f122, %f120;
$L__BB4_13:
	ld.param.u64 	%rd140, [_Z22verify_dot_product_V_wPKfS0_S0_S0_S0_S0_S0_PfS1_iiii_param_8];
	ld.param.u64 	%rd139, [_Z22verify_dot_product_V_wPKfS0_S0_S0_S0_S0_S0_PfS1_iiii_param_7];
	mul.lo.s32 	%r73, %r12, %r3;
	cvt.u64.u32 	%rd126, %r73;
	mul.lo.s32 	%r74, %r5, %r13;
	cvt.u64.u32 	%rd127, %r74;
	mul.lo.s32 	%r75, %r14, %r38;
	cvt.u64.u32 	%rd128, %r75;
	shl.b32 	%r76, %r15, 5;
	cvt.u64.u32 	%rd129, %r76;
	add.s64 	%rd130, %rd126, %rd8;
	add.s64 	%rd131, %rd130, %rd127;
	add.s64 	%rd132, %rd131, %rd128;
	add.s64 	%rd133, %rd132, %rd129;
	cvta.to.global.u64 	%rd134, %rd139;
	shl.b64 	%rd135, %rd133, 2;
	add.s64 	%rd136, %rd134, %rd135;
	st.global.f32 	[%rd136], %f133;
	cvta.to.global.u64 	%rd137, %rd140;
	add.s64 	%rd138, %rd137, %rd135;
	st.global.f32 	[%rd138], %f134;
	bar.sync 	0;
	mov.u32 	%r77, %nctaid.x;
	add.s32 	%r80, %r80, %r77;
	bra.uni 	$L__BB4_3;
$L__BB4_14:
	ret;

}


// ===== COMPILED SASS (sm_100) =====

	.target	sm_100

	.elftype	@"ET_EXEC"


//--------------------- .note.nv.tkinfo           --------------------------
	.section	.note.nv.tkinfo,"",@"SHT_NOTE"
	.sectionflags	@"SHF_NOTE_NV_TKINFO"
	.tkinfo
        /*0018*/ 	.word	0x00000002
        /*0030*/ 	.string	""
        /*0030*/ 	.string	"ptxas"
        /*0030*/ 	.string	"Cuda compilation tools, release 13.0, V13.0.88"
        /*0030*/ 	.string	"Build cuda_13.0.r13.0/compiler.36424714_0"
        /*0030*/ 	.string	"-arch sm_100 -m 64 "



//--------------------- .note.nv.cuinfo           --------------------------
	.section	.note.nv.cuinfo,"",@"SHT_NOTE"
	.sectionflags	@"SHF_NOTE_NV_CUINFO"
        /*0018*/ 	.short	0x0002
        /*001a*/ 	.short	0x0064
        /*001c*/ 	.short	0x0082
	.zero		2


//--------------------- .nv.info                  --------------------------
	.section	.nv.info,"",@"SHT_CUDA_INFO"
	.align	4


	//----- nvinfo : EIATTR_REGCOUNT
	.align		4
        /*0000*/ 	.byte	0x04, 0x2f
        /*0002*/ 	.short	(.L_3 - .L_2)
	.align		4
.L_2:
        /*0004*/ 	.word	index@(_Z10concretizePKfS0_S0_S0_PfS1_iiiff)
        /*0008*/ 	.word	0x00000020


	//----- nvinfo : EIATTR_FRAME_SIZE
	.align		4
.L_3:
        /*000c*/ 	.byte	0x04, 0x11
        /*000e*/ 	.short	(.L_5 - .L_4)
	.align		4
.L_4:
        /*0010*/ 	.word	index@($__internal_0_$__cuda_sm20_sqrt_rn_f32_slowpath)
        /*0014*/ 	.word	0x00000010


	//----- nvinfo : EIATTR_FRAME_SIZE
	.align		4
.L_5:
        /*0018*/ 	.byte	0x04, 0x11
        /*001a*/ 	.short	(.L_7 - .L_6)
	.align		4
.L_6:
        /*001c*/ 	.word	index@(_Z10concretizePKfS0_S0_S0_PfS1_iiiff)
        /*0020*/ 	.word	0x00000010


	//----- nvinfo : EIATTR_REGCOUNT
	.align		4
.L_7:
        /*0024*/ 	.byte	0x04, 0x2f
        /*0026*/ 	.short	(.L_9 - .L_8)
	.align		4
.L_8:
        /*0028*/ 	.word	index@(_Z23verify_dot_product_QK_bPKfS0_S0_S0_S0_S0_S0_PfS1_iii)
        /*002c*/ 	.word	0x00000020


	//----- nvinfo : EIATTR_FRAME_SIZE
	.align		4
.L_9:
        /*0030*/ 	.byte	0x04, 0x11
        /*0032*/ 	.short	(.L_11 - .L_10)
	.align		4
.L_10:
        /*0034*/ 	.word	index@(_Z23verify_dot_product_QK_bPKfS0_S0_S0_S0_S0_S0_PfS1_iii)
        /*0038*/ 	.word	0x00000000


	//----- nvinfo : EIATTR_REGCOUNT
	.align		4
.L_11:
        /*003c*/ 	.byte	0x04, 0x2f
        /*003e*/ 	.short	(.L_13 - .L_12)
	.align		4
.L_12:
        /*0040*/ 	.word	index@(_Z23verify_dot_product_QK_wPKfS0_S0_S0_S0_S0_S0_PfS1_iiii)
        /*0044*/ 	.word	0x00000020


	//----- nvinfo : EIATTR_FRAME_SIZE
	.align		4
.L_13:
        /*0048*/ 	.byte	0x04, 0x11
        /*004a*/ 	.short	(.L_15 - .L_14)
	.align		4
.L_14:
        /*004c*/ 	.word	index@(_Z23verify_dot_product_QK_wPKfS0_S0_S0_S0_S0_S0_PfS1_iiii)
        /*0050*/ 	.word	0x00000000


	//----- nvinfo : EIATTR_REGCOUNT
	.align		4
.L_15:
        /*0054*/ 	.byte	0x04, 0x2f
        /*0056*/ 	.short	(.L_17 - .L_16)
	.align		4
.L_16:
        /*0058*/ 	.word	index@(_Z22verify_dot_product_V_bPKfS0_S0_S0_S0_S0_S0_PfS1_iii)
        /*005c*/ 	.word	0x00000020


	//----- nvinfo : EIATTR_FRAME_SIZE
	.align		4
.L_17:
        /*0060*/ 	.byte	0x04, 0x11
        /*0062*/ 	.short	(.L_19 - .L_18)
	.align		4
.L_18:
        /*0064*/ 	.word	index@(_Z22verify_dot_product_V_bPKfS0_S0_S0_S0_S0_S0_PfS1_iii)
        /*0068*/ 	.word	0x00000000


	//----- nvinfo : EIATTR_REGCOUNT
	.align		4
.L_19:
        /*006c*/ 	.byte	0x04, 0x2f
        /*006e*/ 	.short	(.L_21 - .L_20)
	.align		4
.L_20:
        /*0070*/ 	.word	index@(_Z22verify_dot_product_V_wPKfS0_S0_S0_S0_S0_S0_PfS1_iiii)
        /*0074*/ 	.word	0x00000028


	//----- nvinfo : EIATTR_FRAME_SIZE
	.align		4
.L_21:
        /*0078*/ 	.byte	0x04, 0x11
        /*007a*/ 	.short	(.L_23 - .L_22)
	.align		4
.L_22:
        /*007c*/ 	.word	index@(_Z22verify_dot_product_V_wPKfS0_S0_S0_S0_S0_S0_PfS1_iiii)
        /*0080*/ 	.word	0x00000010


	//----- nvinfo : EIATTR_MIN_STACK_SIZE
	.align		4
.L_23:
        /*0084*/ 	.byte	0x04, 0x12
        /*0086*/ 	.short	(.L_25 - .L_24)
	.align		4
.L_24:
        /*0088*/ 	.word	index@(_Z22verify_dot_product_V_wPKfS0_S0_S0_S0_S0_S0_PfS1_iiii)
        /*008c*/ 	.word	0x00000010


	//----- nvinfo : EIATTR_MIN_STACK_SIZE
	.align		4
.L_25:
        /*0090*/ 	.byte	0x04, 0x12
        /*0092*/ 	.short	(.L_27 - .L_26)
	.align		4
.L_26:
        /*0094*/ 	.word	index@(_Z22verify_dot_product_V_bPKfS0_S0_S0_S0_S0_S0_PfS1_iii)
        /*0098*/ 	.word	0x00000000


	//----- nvinfo : EIATTR_MIN_STACK_SIZE
	.align		4
.L_27:
        /*009c*/ 	.byte	0x04, 0x12
        /*009e*/ 	.short	(.L_29 - .L_28)
	.align		4
.L_28:
        /*00a0*/ 	.word	index@(_Z23verify_dot_product_QK_wPKfS0_S0_S0_S0_S0_S0_PfS1_iiii)
        /*00a4*/ 	.word	0x00000000


	//----- nvinfo : EIATTR_MIN_STACK_SIZE
	.align		4
.L_29:
        /*00a8*/ 	.byte	0x04, 0x12
        /*00aa*/ 	.short	(.L_31 - .L_30)
	.align		4
.L_30:
        /*00ac*/ 	.word	index@(_Z23verify_dot_product_QK_bPKfS0_S0_S0_S0_S0_S0_PfS1_iii)
        /*00b0*/ 	.word	0x00000000


	//----- nvinfo : EIATTR_MIN_STACK_SIZE
	.align		4
.L_31:
        /*00b4*/ 	.byte	0x04, 0x12
        /*00b6*/ 	.short	(.L_33 - .L_32)
	.align		4
.L_32:
        /*00b8*/ 	.word	index@(_Z10concretizePKfS0_S0_S0_PfS1_iiiff)
        /*00bc*/ 	.word	0x00000010
.L_33:


//--------------------- .nv.compat                --------------------------
	.section	.nv.compat,"",@"SHT_CUDA_COMPAT_INFO"
	.align	4
        /*0000*/ 	.byte	0x02, 0x09, 0x00, 0x00, 0x02, 0x02, 0x01, 0x00, 0x02, 0x05, 0x05, 0x00, 0x03, 0x07, 0x01, 0x01
        /*0010*/ 	.byte	0x02, 0x03, 0x00, 0x00, 0x02, 0x06, 0x01, 0x00, 0x04, 0x0b, 0x08, 0x00, 0x01, 0x00, 0x00, 0x00
        /*0020*/ 	.byte	0x00, 0x00, 0x00, 0x00


//--------------------- .nv.info._Z22verify_dot_product_V_wPKfS0_S0_S0_S0_S0_S0_PfS1_iiii --------------------------
	.section	.nv.info._Z22verify_dot_product_V_wPKfS0_S0_S0_S0_S0_S0_PfS1_iiii,"",@"SHT_CUDA_INFO"
	.sectionflags	@""
	.align	4


	//----- nvinfo : EIATTR_CUDA_API_VERSION
	.align		4
        /*0000*/ 	.byte	0x04, 0x37
        /*0002*/ 	.short	(.L_35 - .L_34)
.L_34:
        /*0004*/ 	.word	0x00000082


	//----- nvinfo : EIATTR_KPARAM_INFO
	.align		4
.L_35:
        /*0008*/ 	.byte	0x04, 0x17
        /*000a*/ 	.short	(.L_37 - .L_36)
.L_36:
        /*000c*/ 	.word	0x00000000
        /*0010*/ 	.short	0x000c
        /*0012*/ 	.short	0x0054
        /*0014*/ 	.byte	0x00, 0xf0, 0x11, 0x00


	//----- nvinfo : EIATTR_KPARAM_INFO
	.align		4
.L_37:
        /*0018*/ 	.byte	0x04, 0x17
        /*001a*/ 	.short	(.L_39 - .L_38)
.L_38:
        /*001c*/ 	.word	0x00000000
        /*0020*/ 	.short	0x000b
        /*0022*/ 	.short	0x0050
        /*0024*/ 	.byte	0x00, 0xf0, 0x11, 0x00


	//----- nvinfo : EIATTR_KPARAM_INFO
	.align		4
.L_39:
        /*0028*/ 	.byte	0x04, 0x17
        /*002a*/ 	.short	(.L_41 - .L_40)
.L_40:
        /*002c*/ 	.word	0x00000000
        /*0030*/ 	.short	0x000a
        /*0032*/ 	.short	0x004c
        /*0034*/ 	.byte	0x00, 0xf0, 0x11, 0x00


	//----- nvinfo : EIATTR_KPARAM_INFO
	.align		4
.L_41:
        /*0038*/ 	.byte	0x04, 0x17
        /*003a*/ 	.short	(.L_43 - .L_42)
.L_42:
        /*003c*/ 	.word	0x00000000
        /*0040*/ 	.short	0x0009
        /*0042*/ 	.short	0x0048
        /*0044*/ 	.byte	0x00, 0xf0, 0x11, 0x00


	//----- nvinfo : EIATTR_KPARAM_INFO
	.align		4
.L_43:
        /*0048*/ 	.byte	0x04, 0x17
        /*004a*/ 	.short	(.L_45 - .L_44)
.L_44:
        /*004c*/ 	.word	0x00000000
        /*0050*/ 	.short	0x0008
        /*0052*/ 	.short	0x0040
        /*0054*/ 	.byte	0x00, 0xf5, 0x21, 0x00


	//----- nvinfo : EIATTR_KPARAM_INFO
	.align		4
.L_45:
        /*0058*/ 	.byte	0x04, 0x17
        /*005a*/ 	.short	(.L_47 - .L_46)
.L_46:
        /*005c*/ 	.word	0x00000000
        /*0060*/ 	.short	0x0007
        /*0062*/ 	.short	0x0038
        /*0064*/ 	.byte	0x00, 0xf5, 0x21, 0x00


	//----- nvinfo : EIATTR_KPARAM_INFO
	.align		4
.L_47:
        /*0068*/ 	.byte	0x04, 0x17
        /*006a*/ 	.short	(.L_49 - .L_48)
.L_48:
        /*006c*/ 	.word	0x00000000
        /*0070*/ 	.short	0x0006
        /*0072*/ 	.short	0x0030
        /*0074*/ 	.byte	0x00, 0xf5, 0x21, 0x00


	//----- nvinfo : EIATTR_KPARAM_INFO
	.align		4
.L_49:
        /*0078*/ 	.byte	0x04, 0x17
        /*007a*/ 	.short	(.L_51 - .L_50)
.L_50:
        /*007c*/ 	.word	0x00000000
        /*0080*/ 	.short	0x0005
        /*0082*/ 	.short	0x0028
        /*0084*/ 	.byte	0x00, 0xf5, 0x21, 0x00


	//----- nvinfo : EIATTR_KPARAM_INFO
	.align		4
.L_51:
        /*0088*/ 	.byte	0x04, 0x17
        /*008a*/ 	.short	(.L_53 - .L_52)
.L_52:
        /*008c*/ 	.word	0x00000000
        /*0090*/ 	.short	0x0004
        /*0092*/ 	.short	0x0020
        /*0094*/ 	.byte	0x00, 0xf5, 0x21, 0x00


	//----- nvinfo : EIATTR_KPARAM_INFO
	.align		4
.L_53:
        /*0098*/ 	.byte	0x04, 0x17
        /*009a*/ 	.short	(.L_55 - .L_54)
.L_54:
        /*009c*/ 	.word	0x00000000
        /*00a0*/ 	.short	0x0003
        /*00a2*/ 	.short	0x0018
        /*00a4*/ 	.byte	0x00, 0xf5, 0x21, 0x00


	//----- nvinfo : EIATTR_KPARAM_INFO
	.align		4
.L_55:
        /*00a8*/ 	.byte	0x04, 0x17
        /*00aa*/ 	.short	(.L_57 - .L_56)
.L_56:
        /*00ac*/ 	.word	0x00000000
        /*00b0*/ 	.short	0x0002
        /*00b2*/ 	.short	0x0010
        /*00b4*/ 	.byte	0x00, 0xf5, 0x21, 0x00


	//----- nvinfo : EIATTR_KPARAM_INFO
	.align		4
.L_57:
        /*00b8*/ 	.byte	0x04, 0x17
        /*00ba*/ 	.short	(.L_59 - .L_58)
.L_58:
        /*00bc*/ 	.word	0x00000000
        /*00c0*/ 	.short	0x0001
        /*00c2*/ 	.short	0x0008
        /*00c4*/ 	.byte	0x00, 0xf5, 0x21, 0x00


	//----- nvinfo : EIATTR_KPARAM_INFO
	.align		4
.L_59:
        /*00c8*/ 	.byte	0x04, 0x17
        /*00ca*/ 	.short	(.L_61 - .L_60)
.L_60:
        /*00cc*/ 	.word	0x00000000
        /*00d0*/ 	.short	0x0000
        /*00d2*/ 	.short	0x0000
        /*00d4*/ 	.byte	0x00, 0xf5, 0x21, 0x00


	//----- nvinfo : EIATTR_SPARSE_MMA_MASK
	.align		4
.L_61:
        /*00d8*/ 	.byte	0x03, 0x50
        /*00da*/ 	.short	0x0000


	//----- nvinfo : EIATTR_MAXREG_COUNT
	.align		4
        /*00dc*/ 	.byte	0x03, 0x1b
        /*00de*/ 	.short	0x00ff


	//----- nvinfo : EIATTR_NUM_BARRIERS
	.align		4
        /*00e0*/ 	.byte	0x02, 0x4c
        /*00e2*/ 	.byte	0x01
	.zero		1


	//----- nvinfo : EIATTR_EXTERNS
	.align		4
        /*00e4*/ 	.byte	0x04, 0x0f
        /*00e6*/ 	.short	(.L_63 - .L_62)


	//   ....[0]....
	.align		4
.L_62:
        /*00e8*/ 	.word	index@(vprintf)


	//----- nvinfo : EIATTR_MERCURY_ISA_VERSION
	.align		4
.L_63:
        /*00ec*/ 	.byte	0x03, 0x5f
        /*00ee*/ 	.short	0x0101


	//----- nvinfo : EIATTR_VRC_CTA_INIT_COUNT
	.align		4
        /*00f0*/ 	.byte	0x02, 0x4a
	.zero		1
	.zero		1


	//----- nvinfo : EIATTR_SYSCALL_OFFSETS
	.align		4
        /*00f4*/ 	.byte	0x04, 0x46
        /*00f6*/ 	.short	(.L_65 - .L_64)


	//   ....[0]....
.L_64:
        /*00f8*/ 	.word	0x00000120


	//----- nvinfo : EIATTR_EXIT_INSTR_OFFSETS
	.align		4
.L_65:
        /*00fc*/ 	.byte	0x04, 0x1c
        /*00fe*/ 	.short	(.L_67 - .L_66)


	//   ....[0]....
.L_66:
        /*0100*/ 	.word	0x00000630


	//   ....[1]....
        /*0104*/ 	.word	0x00002860


	//----- nvinfo : EIATTR_CRS_STACK_SIZE
	.align		4
.L_67:
        /*0108*/ 	.byte	0x04, 0x1e
        /*010a*/ 	.short	(.L_69 - .L_68)
.L_68:
        /*010c*/ 	.word	0x00000000


	//----- nvinfo : EIATTR_CBANK_PARAM_SIZE
	.align		4
.L_69:
        /*0110*/ 	.byte	0x03, 0x19
        /*0112*/ 	.short	0x0058


	//----- nvinfo : EIATTR_PARAM_CBANK
	.align		4
        /*0114*/ 	.byte	0x04, 0x0a
        /*0116*/ 	.short	(.L_71 - .L_70)
	.align		4
.L_70:
        /*0118*/ 	.word	index@(.nv.constant0._Z22verify_dot_product_V_wPKfS0_S0_S0_S0_S0_S0_PfS1_iiii)
        /*011c*/ 	.short	0x0380
        /*011e*/ 	.short	0x0058


	//----- nvinfo : EIATTR_SW_WAR
	.align		4
.L_71:
        /*0120*/ 	.byte	0x04, 0x36
        /*0122*/ 	.short	(.L_73 - .L_72)
.L_72:
        /*0124*/ 	.word	0x00000008
.L_73:


//--------------------- .nv.info._Z22verify_dot_product_V_bPKfS0_S0_S0_S0_S0_S0_PfS1_iii --------------------------
	.section	.nv.info._Z22verify_dot_product_V_bPKfS0_S0_S0_S0_S0_S0_PfS1_iii,"",@"SHT_CUDA_INFO"
	.sectionflags	@""
	.align	4


	//----- nvinfo : EIATTR_CUDA_API_VERSION
	.align		4
        /*0000*/ 	.byte	0x04, 0x37
        /*0002*/ 	.short	(.L_75 - .L_74)
.L_74:
        /*0004*/ 	.word	0x00000082


	//----- nvinfo : EIATTR_KPARAM_INFO
	.align		4
.L_75:
        /*0008*/ 	.byte	0x04, 0x17
        /*000a*/ 	.short	(.L_77 - .L_76)
.L_76:
        /*000c*/ 	.word	0x00000000
        /*0010*/ 	.short	0x000b
        /*0012*/ 	.short	0x0050
        /*0014*/ 	.byte	0x00, 0xf0, 0x11, 0x00


	//----- nvinfo : EIATTR_KPARAM_INFO
	.align		4
.L_77:
        /*0018*/ 	.byte	0x04, 0x17
        /*001a*/ 	.short	(.L_79 - .L_78)
.L_78:
        /*001c*/ 	.word	0x00000000
        /*0020*/ 	.short	0x000a
        /*0022*/ 	.short	0x004c
        /*0024*/ 	.byte	0x00, 0xf0, 0x11, 0x00


	//----- nvinfo : EIATTR_KPARAM_INFO
	.align		4
.L_79:
        /*0028*/ 	.byte	0x04, 0x17
        /*002a*/ 	.short	(.L_81 - .L_80)
.L_80:
        /*002c*/ 	.word	0x00000000
        /*0030*/ 	.short	0x0009
        /*0032*/ 	.short	0x0048
        /*0034*/ 	.byte	0x00, 0xf0, 0x11, 0x00


	//----- nvinfo : EIATTR_KPARAM_INFO
	.align		4
.L_81:
        /*0038*/ 	.byte	0x04, 0x17
        /*003a*/ 	.short	(.L_83 - .L_82)
.L_82:
        /*003c*/ 	.word	0x00000000
        /*0040*/ 	.short	0x0008
        /*0042*/ 	.short	0x0040
        /*0044*/ 	.byte	0x00, 0xf5, 0x21, 0x00


	//----- nvinfo : EIATTR_KPARAM_INFO
	.align		4
.L_83:
        /*0048*/ 	.byte	0x04, 0x17
        /*004a*/ 	.short	(.L_85 - .L_84)
.L_84:
        /*004c*/ 	.word	0x00000000
        /*0050*/ 	.short	0x0007
        /*0052*/ 	.short	0x0038
        /*0054*/ 	.byte	0x00, 0xf5, 0x21, 0x00


	//----- nvinfo : EIATTR_KPARAM_INFO
	.align		4
.L_85:
        /*0058*/ 	.byte	0x04, 0x17
        /*005a*/ 	.short	(.L_87 - .L_86)
.L_86:
        /*005c*/ 	.word	0x00000000
        /*0060*/ 	.short	0x0006
        /*0062*/ 	.short	0x0030
        /*0064*/ 	.byte	0x00, 0xf5, 0x21, 0x00


	//----- nvinfo : EIATTR_KPARAM_INFO
	.align		4
.L_87:
        /*0068*/ 	.byte	0x04, 0x17
        /*006a*/ 	.short	(.L_89 - .L_88)
.L_88:
        /*006c*/ 	.word	0x00000000
        /*0070*/ 	.short	0x0005
        /*0072*/ 	.short	0x0028
        /*0074*/ 	.byte	0x00, 0xf5, 0x21, 0x00


	//----- nvinfo : EIATTR_KPARAM_INFO
	.align		4
.L_89:
        /*0078*/ 	.byte	0x04, 0x17
        /*007a*/ 	.short	(.L_91 - .L_90)
.L_90:
        /*007c*/ 	.word	0x00000000
        /*0080*/ 	.short	0x0004
        /*0082*/ 	.short	0x0020
        /*0084*/ 	.byte	0x00, 0xf5, 0x21, 0x00


	//----- nvinfo : EIATTR_KPARAM_INFO
	.align		4
.L_91:
        /*0088*/ 	.byte	0x04, 0x17
        /*008a*/ 	.short	(.L_93 - .L_92)
.L_92:
        /*008c*/ 	.word	0x00000000
        /*0090*/ 	.short	0x0003
        /*0092*/ 	.short	0x0018
        /*0094*/ 	.byte	0x00, 0xf5, 0x21, 0x00


	//----- nvinfo : EIATTR_KPARAM_INFO
	.align		4
.L_93:
        /*0098*/ 	.byte	0x04, 0x17
        /*009a*/ 	.short	(.L_95 - .L_94)
.L_94:
        /*009c*/ 	.word	0x00000000
        /*00a0*/ 	.short	0x0002
        /*00a2*/ 	.short	0x0010
        /*00a4*/ 	.byte	0x00, 0xf5, 0x21, 0x00


	//----- nvinfo : EIATTR_KPARAM_INFO
	.align		4
.L_95:
        /*00a8*/ 	.byte	0x04, 0x17
        /*00aa*/ 	.short	(.L_97 - .L_96)
.L_96:
        /*00ac*/ 	.word	0x00000000
        /*00b0*/ 	.short	0x0001
        /*00b2*/ 	.short	0x0008
        /*00b4*/ 	.byte	0x00, 0xf5, 0x21, 0x00


	//----- nvinfo : EIATTR_KPARAM_INFO
	.align		4
.L_97:
        /*00b8*/ 	.byte	0x04, 0x17
        /*00ba*/ 	.short	(.L_99 - .L_98)
.L_98:
        /*00bc*/ 	.word	0x00000000
        /*00c0*/ 	.short	0x0000
        /*00c2*/ 	.short	0x0000
        /*00c4*/ 	.byte	0x00, 0xf5, 0x21, 0x00


	//----- nvinfo : EIATTR_SPARSE_MMA_MASK
	.align		4
.L_99:
        /*00c8*/ 	.byte	0x03, 0x50
        /*00ca*/ 	.short	0x0000


	//----- nvinfo : EIATTR_MAXREG_COUNT
	.align		4
        /*00cc*/ 	.byte	0x03, 0x1b
        /*00ce*/ 	.short	0x00ff


	//----- nvinfo : EIATTR_NUM_BARRIERS
	.align		4
        /*00d0*/ 	.byte	0x02, 0x4c
        /*00d2*/ 	.byte	0x01
	.zero		1


	//----- nvinfo : EIATTR_MERCURY_ISA_VERSION
	.align		4
        /*00d4*/ 	.byte	0x03, 0x5f
        /*00d6*/ 	.short	0x0101


	//----- nvinfo : EIATTR_COOP_GROUP_MASK_REGIDS
	.align		4
        /*00d8*/ 	.byte	0x04, 0x29
        /*00da*/ 	.short	(.L_101 - .L_100)


	//   ....[0]....
.L_100:
        /*00dc*/ 	.word	0xffffffff


	//   ....[1]....
        /*00e0*/ 	.word	0xffffffff


	//   ....[2]....
        /*00e4*/ 	.word	0xffffffff


	//   ....[3]....
        /*00e8*/ 	.word	0xffffffff


	//   ....[4]....
        /*00ec*/ 	.word	0xffffffff


	//   ....[5]....
        /*00f0*/ 	.word	0xffffffff


	//   ....[6]....
        /*00f4*/ 	.word	0xffffffff


	//   ....[7]....
        /*00f8*/ 	.word	0xffffffff


	//   ....[8]....
        /*00fc*/ 	.word	0xffffffff


	//   ....[9]....
        /*0100*/ 	.word	0xffffffff


	//----- nvinfo : EIATTR_COOP_GROUP_INSTR_OFFSETS
	.align		4
.L_101:
        /*0104*/ 	.byte	0x04, 0x28
        /*0106*/ 	.short	(.L_103 - .L_102)


	//   ....[0]....
.L_102:
        /*0108*/ 	.word	0x00001b10


	//   ....[1]....
        /*010c*/ 	.word	0x00001b40


	//   ....[2]....
        /*0110*/ 	.word	0x00001b70


	//   ....[3]....
        /*0114*/ 	.word	0x00001b80


	//   ....[4]....
        /*0118*/ 	.word	0x00001bb0


	//   ....[5]....
        /*011c*/ 	.word	0x00001bc0


	//   ....[6]....
        /*0120*/ 	.word	0x00001bf0


	//   ....[7]....
        /*0124*/ 	.word	0x00001c00


	//   ....[8]....
        /*0128*/ 	.word	0x00001c30


	//   ....[9]....
        /*012c*/ 	.word	0x00001c40


	//----- nvinfo : EIATTR_VRC_CTA_INIT_COUNT
	.align		4
.L_103:
        /*0130*/ 	.byte	0x02, 0x4a
	.zero		1
	.zero		1


	//----- nvinfo : EIATTR_EXIT_INSTR_OFFSETS
	.align		4
        /*0134*/ 	.byte	0x04, 0x1c
        /*0136*/ 	.short	(.L_105 - .L_104)


	//   ....[0]....
.L_104:
        /*0138*/ 	.word	0x00000260


	//   ....[1]....
        /*013c*/ 	.word	0x00002080


	//----- nvinfo : EIATTR_CRS_STACK_SIZE
	.align		4
.L_105:
        /*0140*/ 	.byte	0x04, 0x1e
        /*0142*/ 	.short	(.L_107 - .L_106)
.L_106:
        /*0144*/ 	.word	0x00000000


	//----- nvinfo : EIATTR_CBANK_PARAM_SIZE
	.align		4
.L_107:
        /*0148*/ 	.byte	0x03, 0x19
        /*014a*/ 	.short	0x0054


	//----- nvinfo : EIATTR_PARAM_CBANK
	.align		4
        /*014c*/ 	.byte	0x04, 0x0a
        /*014e*/ 	.short	(.L_109 - .L_108)
	.align		4
.L_108:
        /*0150*/ 	.word	index@(.nv.constant0._Z22verify_dot_product_V_bPKfS0_S0_S0_S0_S0_S0_PfS1_iii)
        /*0154*/ 	.short	0x0380
        /*0156*/ 	.short	0x0054


	//----- nvinfo : EIATTR_SW_WAR
	.align		4
.L_109:
        /*0158*/ 	.byte	0x04, 0x36
        /*015a*/ 	.short	(.L_111 - .L_110)
.L_110:
        /*015c*/ 	.word	0x00000008
.L_111:


//--------------------- .nv.info._Z23verify_dot_product_QK_wPKfS0_S0_S0_S0_S0_S0_PfS1_iiii --------------------------
	.section	.nv.info._Z23verify_dot_product_QK_wPKfS0_S0_S0_S0_S0_S0_PfS1_iiii,"",@"SHT_CUDA_INFO"
	.sectionflags	@""
	.align	4


	//----- nvinfo : EIATTR_CUDA_API_VERSION
	.align		4
        /*0000*/ 	.byte	0x04, 0x37
        /*0002*/ 	.short	(.L_113 - .L_112)
.L_112:
        /*0004*/ 	.word	0x00000082


	//----- nvinfo : EIATTR_KPARAM_INFO
	.align		4
.L_113:
        /*0008*/ 	.byte	0x04, 0x17
        /*000a*/ 	.short	(.L_115 - .L_114)
.L_114:
        /*000c*/ 	.word	0x00000000
        /*0010*/ 	.short	0x000c
        /*0012*/ 	.short	0x0054
        /*0014*/ 	.byte	0x00, 0xf0, 0x11, 0x00


	//----- nvinfo : EIATTR_KPARAM_INFO
	.align		4
.L_115:
        /*0018*/ 	.byte	0x04, 0x17
        /*001a*/ 	.short	(.L_117 - .L_116)
.L_116:
        /*001c*/ 	.word	0x00000000
        /*0020*/ 	.short	0x000b
        /*0022*/ 	.short	0x0050
        /*0024*/ 	.byte	0x00, 0xf0, 0x11, 0x00


	//----- nvinfo : EIATTR_KPARAM_INFO
	.align		4
.L_117:
        /*0028*/ 	.byte	0x04, 0x17
        /*002a*/ 	.short	(.L_119 - .L_118)
.L_118:
        /*002c*/ 	.word	0x00000000
        /*0030*/ 	.short	0x000a
        /*0032*/ 	.short	0x004c
        /*0034*/ 	.byte	0x00, 0xf0, 0x11, 0x00


	//----- nvinfo : EIATTR_KPARAM_INFO
	.align		4
.L_119:
        /*0038*/ 	.byte	0x04, 0x17
        /*003a*/ 	.short	(.L_121 - .L_120)
.L_120:
        /*003c*/ 	.word	0x00000000
        /*0040*/ 	.short	0x0009
        /*0042*/ 	.short	0x0048
        /*0044*/ 	.byte	0x00, 0xf0, 0x11, 0x00


	//----- nvinfo : EIATTR_KPARAM_INFO
	.align		4
.L_121:
        /*0048*/ 	.byte	0x04, 0x17
        /*004a*/ 	.short	(.L_123 - .L_122)
.L_122:
        /*004c*/ 	.word	0x00000000
        /*0050*/ 	.short	0x0008
        /*0052*/ 	.short	0x0040
        /*0054*/ 	.byte	0x00, 0xf5, 0x21, 0x00


	//----- nvinfo : EIATTR_KPARAM_INFO
	.align		4
.L_123:
        /*0058*/ 	.byte	0x04, 0x17
        /*005a*/ 	.short	(.L_125 - .L_124)
.L_124:
        /*005c*/ 	.word	0x00000000
        /*0060*/ 	.short	0x0007
        /*0062*/ 	.short	0x0038
        /*0064*/ 	.byte	0x00, 0xf5, 0x21, 0x00


	//----- nvinfo : EIATTR_KPARAM_INFO
	.align		4
.L_125:
        /*0068*/ 	.byte	0x04, 0x17
        /*006a*/ 	.short	(.L_127 - .L_126)
.L_126:
        /*006c*/ 	.word	0x00000000
        /*0070*/ 	.short	0x0006
        /*0072*/ 	.short	0x0030
        /*0074*/ 	.byte	0x00, 0xf5, 0x21, 0x00


	//----- nvinfo : EIATTR_KPARAM_INFO
	.align		4
.L_127:
        /*0078*/ 	.byte	0x04, 0x17
        /*007a*/ 	.short	(.L_129 - .L_128)
.L_128:
        /*007c*/ 	.word	0x00000000
        /*0080*/ 	.short	0x0005
        /*0082*/ 	.short	0x0028
        /*0084*/ 	.byte	0x00, 0xf5, 0x21, 0x00


	//----- nvinfo : EIATTR_KPARAM_INFO
	.align		4
.L_129:
        /*0088*/ 	.byte	0x04, 0x17
        /*008a*/ 	.short	(.L_131 - .L_130)
.L_130:
        /*008c*/ 	.word	0x00000000
        /*0090*/ 	.short	0x0004
        /*0092*/ 	.short	0x0020
        /*0094*/ 	.byte	0x00, 0xf5, 0x21, 0x00


	//----- nvinfo : EIATTR_KPARAM_INFO
	.align		4
.L_131:
        /*0098*/ 	.byte	0x04, 0x17
        /*009a*/ 	.short	(.L_133 - .L_132)
.L_132:
        /*009c*/ 	.word	0x00000000
        /*00a0*/ 	.short	0x0003
        /*00a2*/ 	.short	0x0018
        /*00a4*/ 	.byte	0x00, 0xf5, 0x21, 0x00


	//----- nvinfo : EIATTR_KPARAM_INFO
	.align		4
.L_133:
        /*00a8*/ 	.byte	0x04, 0x17
        /*00aa*/ 	.short	(.L_135 - .L_134)
.L_134:
        /*00ac*/ 	.word	0x00000000
        /*00b0*/ 	.short	0x0002
        /*00b2*/ 	.short	0x0010
        /*00b4*/ 	.byte	0x00, 0xf5, 0x21, 0x00


	//----- nvinfo : EIATTR_KPARAM_INFO
	.align		4
.L_135:
        /*00b8*/ 	.byte	0x04, 0x17
        /*00ba*/ 	.short	(.L_137 - .L_136)
.L_136:
        /*00bc*/ 	.word	0x00000000
        /*00c0*/ 	.short	0x0001
        /*00c2*/ 	.short	0x0008
        /*00c4*/ 	.byte	0x00, 0xf5, 0x21, 0x00


	//----- nvinfo : EIATTR_KPARAM_INFO
	.align		4
.L_137:
        /*00c8*/ 	.byte	0x04, 0x17
        /*00ca*/ 	.short	(.L_139 - .L_138)
.L_138:
        /*00cc*/ 	.word	0x00000000
        /*00d0*/ 	.short	0x0000
        /*00d2*/ 	.short	0x0000
        /*00d4*/ 	.byte	0x00, 0xf5, 0x21, 0x00


	//----- nvinfo : EIATTR_SPARSE_MMA_MASK
	.align		4
.L_139:
        /*00d8*/ 	.byte	0x03, 0x50
        /*00da*/ 	.short	0x0000


	//----- nvinfo : EIATTR_MAXREG_COUNT
	.align		4
        /*00dc*/ 	.byte	0x03, 0x1b
        /*00de*/ 	.short	0x00ff


	//----- nvinfo : EIATTR_NUM_BARRIERS
	.align		4
        /*00e0*/ 	.byte	0x02, 0x4c
        /*00e2*/ 	.byte	0x01
	.zero		1


	//----- nvinfo : EIATTR_MERCURY_ISA_VERSION
	.align		4
        /*00e4*/ 	.byte	0x03, 0x5f
        /*00e6*/ 	.short	0x0101


	//----- nvinfo : EIATTR_VRC_CTA_INIT_COUNT
	.align		4
        /*00e8*/ 	.byte	0x02, 0x4a
	.zero		1
	.zero		1


	//----- nvinfo : EIATTR_EXIT_INSTR_OFFSETS
	.align		4
        /*00ec*/ 	.byte	0x04, 0x1c
        /*00ee*/ 	.short	(.L_141 - .L_140)


	//   ....[0]....
.L_140:
        /*00f0*/ 	.word	0x000005a0


	//   ....[1]....
        /*00f4*/ 	.word	0x00002590


	//----- nvinfo : EIATTR_CBANK_PARAM_SIZE
	.align		4
.L_141:
        /*00f8*/ 	.byte	0x03, 0x19
        /*00fa*/ 	.short	0x0058


	//----- nvinfo : EIATTR_PARAM_CBANK
	.align		4
        /*00fc*/ 	.byte	0x04, 0x0a
        /*00fe*/ 	.short	(.L_143 - .L_142)
	.align		4
.L_142:
        /*0100*/ 	.word	index@(.nv.constant0._Z23verify_dot_product_QK_wPKfS0_S0_S0_S0_S0_S0_PfS1_iiii)
        /*0104*/ 	.short	0x0380
        /*0106*/ 	.short	0x0058


	//----- nvinfo : EIATTR_SW_WAR
	.align		4
.L_143:
        /*0108*/ 	.byte	0x04, 0x36
        /*010a*/ 	.short	(.L_145 - .L_144)
.L_144:
        /*010c*/ 	.word	0x00000008
.L_145:


//--------------------- .nv.info._Z23verify_dot_product_QK_bPKfS0_S0_S0_S0_S0_S0_PfS1_iii --------------------------
	.section	.nv.info._Z23verify_dot_product_QK_bPKfS0_S0_S0_S0_S0_S0_PfS1_iii,"",@"SHT_CUDA_INFO"
	.sectionflags	@""
	.align	4


	//----- nvinfo : EIATTR_CUDA_API_VERSION
	.align		4
        /*0000*/ 	.byte	0x04, 0x37
        /*0002*/ 	.short	(.L_147 - .L_146)
.L_146:
        /*0004*/ 	.word	0x00000082


	//----- nvinfo : EIATTR_KPARAM_INFO
	.align		4
.L_147:
        /*0008*/ 	.byte	0x04, 0x17
        /*000a*/ 	.short	(.L_149 - .L_148)
.L_148:
        /*000c*/ 	.word	0x00000000
        /*0010*/ 	.short	0x000b
        /*0012*/ 	.short	0x0050
        /*0014*/ 	.byte	0x00, 0xf0, 0x11, 0x00


	//----- nvinfo : EIATTR_KPARAM_INFO
	.align		4
.L_149:
        /*0018*/ 	.byte	0x04, 0x17
        /*001a*/ 	.short	(.L_151 - .L_150)
.L_150:
        /*001c*/ 	.word	0x00000000
        /*0020*/ 	.short	0x000a
        /*0022*/ 	.short	0x004c
        /*0024*/ 	.byte	0x00, 0xf0, 0x11, 0x00


	//----- nvinfo : EIATTR_KPARAM_INFO
	.align		4
.L_151:
        /*0028*/ 	.byte	0x04, 0x17
        /*002a*/ 	.short	(.L_153 - .L_152)
.L_152:
        /*002c*/ 	.word	0x00000000
        /*0030*/ 	.short	0x0009
        /*0032*/ 	.short	0x0048
        /*0034*/ 	.byte	0x00, 0xf0, 0x11, 0x00


	//----- nvinfo : EIATTR_KPARAM_INFO
	.align		4
.L_153:
        /*0038*/ 	.byte	0x04, 0x17
        /*003a*/ 	.short	(.L_155 - .L_154)
.L_154:
        /*003c*/ 	.word	0x00000000
        /*0040*/ 	.short	0x0008
        /*0042*/ 	.short	0x0040
        /*0044*/ 	.byte	0x00, 0xf5, 0x21, 0x00


	//----- nvinfo : EIATTR_KPARAM_INFO
	.align		4
.L_155:
        /*0048*/ 	.byte	0x04, 0x17
        /*004a*/ 	.short	(.L_157 - .L_156)
.L_156:
        /*004c*/ 	.word	0x00000000
        /*0050*/ 	.short	0x0007
        /*0052*/ 	.short	0x0038
        /*0054*/ 	.byte	0x00, 0xf5, 0x21, 0x00


	//----- nvinfo : EIATTR_KPARAM_INFO
	.align		4
.L_157:
        /*0058*/ 	.byte	0x04, 0x17
        /*005a*/ 	.short	(.L_159 - .L_158)
.L_158:
        /*005c*/ 	.word	0x00000000
        /*0060*/ 	.short	0x0006
        /*0062*/ 	.short	0x0030
        /*0064*/ 	.byte	0x00, 0xf5, 0x21, 0x00


	//----- nvinfo : EIATTR_KPARAM_INFO
	.align		4
.L_159:
        /*0068*/ 	.byte	0x04, 0x17
        /*006a*/ 	.short	(.L_161 - .L_160)
.L_160:
        /*006c*/ 	.word	0x00000000
        /*0070*/ 	.short	0x0005
        /*0072*/ 	.short	0x0028
        /*0074*/ 	.byte	0x00, 0xf5, 0x21, 0x00


	//----- nvinfo : EIATTR_KPARAM_INFO
	.align		4
.L_161:
        /*0078*/ 	.byte	0x04, 0x17
        /*007a*/ 	.short	(.L_163 - .L_162)
.L_162:
        /*007c*/ 	.word	0x00000000
        /*0080*/ 	.short	0x0004
        /*0082*/ 	.short	0x0020
        /*0084*/ 	.byte	0x00, 0xf5, 0x21, 0x00


	//----- nvinfo : EIATTR_KPARAM_INFO
	.align		4
.L_163:
        /*0088*/ 	.byte	0x04, 0x17
        /*008a*/ 	.short	(.L_165 - .L_164)
.L_164:
        /*008c*/ 	.word	0x00000000
        /*0090*/ 	.short	0x0003
        /*0092*/ 	.short	0x0018
        /*0094*/ 	.byte	0x00, 0xf5, 0x21, 0x00


	//----- nvinfo : EIATTR_KPARAM_INFO
	.align		4
.L_165:
        /*0098*/ 	.byte	0x04, 0x17
        /*009a*/ 	.short	(.L_167 - .L_166)
.L_166:
        /*009c*/ 	.word	0x00000000
        /*00a0*/ 	.short	0x0002
        /*00a2*/ 	.short	0x0010
        /*00a4*/ 	.byte	0x00, 0xf5, 0x21, 0x00


	//----- nvinfo : EIATTR_KPARAM_INFO
	.align		4
.L_167:
        /*00a8*/ 	.byte	0x04, 0x17
        /*00aa*/ 	.short	(.L_169 - .L_168)
.L_168:
        /*00ac*/ 	.word	0x00000000
        /*00b0*/ 	.short	0x0001
        /*00b2*/ 	.short	0x0008
        /*00b4*/ 	.byte	0x00, 0xf5, 0x21, 0x00


	//----- nvinfo : EIATTR_KPARAM_INFO
	.align		4
.L_169:
        /*00b8*/ 	.byte	0x04, 0x17
        /*00ba*/ 	.short	(.L_171 - .L_170)
.L_170:
        /*00bc*/ 	.word	0x00000000
        /*00c0*/ 	.short	0x0000
        /*00c2*/ 	.short	0x0000
        /*00c4*/ 	.byte	0x00, 0xf5, 0x21, 0x00


	//----- nvinfo : EIATTR_SPARSE_MMA_MASK
	.align		4
.L_171:
        /*00c8*/ 	.byte	0x03, 0x50
        /*00ca*/ 	.short	0x0000


	//----- nvinfo : EIATTR_MAXREG_COUNT
	.align		4
        /*00cc*/ 	.byte	0x03, 0x1b
        /*00ce*/ 	.short	0x00ff


	//----- nvinfo : EIATTR_NUM_BARRIERS
	.align		4
        /*00d0*/ 	.byte	0x02, 0x4c
        /*00d2*/ 	.byte	0x01
	.zero		1


	//----- nvinfo : EIATTR_MERCURY_ISA_VERSION
	.align		4
        /*00d4*/ 	.byte	0x03, 0x5f
        /*00d6*/ 	.short	0x0101


	//----- nvinfo : EIATTR_COOP_GROUP_MASK_REGIDS
	.align		4
        /*00d8*/ 	.byte	0x04, 0x29
        /*00da*/ 	.short	(.L_173 - .L_172)


	//   ....[0]....
.L_172:
        /*00dc*/ 	.word	0xffffffff


	//   ....[1]....
        /*00e0*/ 	.word	0xffffffff


	//   ....[2]....
        /*00e4*/ 	.word	0xffffffff


	//   ....[3]....
        /*00e8*/ 	.word	0xffffffff


	//   ....[4]....
        /*00ec*/ 	.word	0xffffffff


	//   ....[5]....
        /*00f0*/ 	.word	0xffffffff


	//   ....[6]....
        /*00f4*/ 	.word	0xffffffff


	//   ....[7]....
        /*00f8*/ 	.word	0xffffffff


	//   ....[8]....
        /*00fc*/ 	.word	0xffffffff


	//   ....[9]....
        /*0100*/ 	.word	0xffffffff


	//----- nvinfo : EIATTR_COOP_GROUP_INSTR_OFFSETS
	.align		4
.L_173:
        /*0104*/ 	.byte	0x04, 0x28
        /*0106*/ 	.short	(.L_175 - .L_174)


	//   ....[0]....
.L_174:
        /*0108*/ 	.word	0x00001b20


	//   ....[1]....
        /*010c*/ 	.word	0x00001b60


	//   ....[2]....
        /*0110*/ 	.word	0x00001b90


	//   ....[3]....
        /*0114*/ 	.word	0x00001ba0


	//   ....[4]....
        /*0118*/ 	.word	0x00001bd0


	//   ....[5]....
        /*011c*/ 	.word	0x00001be0


	//   ....[6]....
        /*0120*/ 	.word	0x00001c20


	//   ....[7]....
        /*0124*/ 	.word	0x00001c30


	//   ....[8]....
        /*0128*/ 	.word	0x00001c60


	//   ....[9]....
        /*012c*/ 	.word	0x00001c70


	//----- nvinfo : EIATTR_VRC_CTA_INIT_COUNT
	.align		4
.L_175:
        /*0130*/ 	.byte	0x02, 0x4a
	.zero		1
	.zero		1


	//----- nvinfo : EIATTR_EXIT_INSTR_OFFSETS
	.align		4
        /*0134*/ 	.byte	0x04, 0x1c
        /*0136*/ 	.short	(.L_177 - .L_176)


	//   ....[0]....
.L_176:
        /*0138*/ 	.word	0x00000260


	//   ....[1]....
        /*013c*/ 	.word	0x000020b0


	//----- nvinfo : EIATTR_CRS_STACK_SIZE
	.align		4
.L_177:
        /*0140*/ 	.byte	0x04, 0x1e
        /*0142*/ 	.short	(.L_179 - .L_178)
.L_178:
        /*0144*/ 	.word	0x00000000


	//----- nvinfo : EIATTR_CBANK_PARAM_SIZE
	.align		4
.L_179:
        /*0148*/ 	.byte	0x03, 0x19
        /*014a*/ 	.short	0x0054


	//----- nvinfo : EIATTR_PARAM_CBANK
	.align		4
        /*014c*/ 	.byte	0x04, 0x0a
        /*014e*/ 	.short	(.L_181 - .L_180)
	.align		4
.L_180:
        /*0150*/ 	.word	index@(.nv.constant0._Z23verify_dot_product_QK_bPKfS0_S0_S0_S0_S0_S0_PfS1_iii)
        /*0154*/ 	.short	0x0380
        /*0156*/ 	.short	0x0054


	//----- nvinfo : EIATTR_SW_WAR
	.align		4
.L_181:
        /*0158*/ 	.byte	0x04, 0x36
        /*015a*/ 	.short	(.L_183 - .L_182)
.L_182:
        /*015c*/ 	.word	0x00000008
.L_183:


//--------------------- .nv.info._Z10concretizePKfS0_S0_S0_PfS1_iiiff --------------------------
	.section	.nv.info._Z10concretizePKfS0_S0_S0_PfS1_iiiff,"",@"SHT_CUDA_INFO"
	.sectionflags	@""
	.align	4


	//----- nvinfo : EIATTR_CUDA_API_VERSION
	.align		4
        /*0000*/ 	.byte	0x04, 0x37
        /*0002*/ 	.short	(.L_185 - .L_184)
.L_184:
        /*0004*/ 	.word	0x00000082


	//----- nvinfo : EIATTR_KPARAM_INFO
	.align		4
.L_185:
        /*0008*/ 	.byte	0x04, 0x17
        /*000a*/ 	.short	(.L_187 - .L_186)
.L_186:
        /*000c*/ 	.word	0x00000000
        /*0010*/ 	.short	0x000a
        /*0012*/ 	.short	0x0040
        /*0014*/ 	.byte	0x00, 0xf0, 0x11, 0x00


	//----- nvinfo : EIATTR_KPARAM_INFO
	.align		4
.L_187:
        /*0018*/ 	.byte	0x04, 0x17
        /*001a*/ 	.short	(.L_189 - .L_188)
.L_188:
        /*001c*/ 	.word	0x00000000
        /*0020*/ 	.short	0x0009
        /*0022*/ 	.short	0x003c
        /*0024*/ 	.byte	0x00, 0xf0, 0x11, 0x00


	//----- nvinfo : EIATTR_KPARAM_INFO
	.align		4
.L_189:
        /*0028*/ 	.byte	0x04, 0x17
        /*002a*/ 	.short	(.L_191 - .L_190)
.L_190:
        /*002c*/ 	.word	0x00000000
        /*0030*/ 	.short	0x0008
        /*0032*/ 	.short	0x0038
        /*0034*/ 	.byte	0x00, 0xf0, 0x11, 0x00


	//----- nvinfo : EIATTR_KPARAM_INFO
	.align		4
.L_191:
        /*0038*/ 	.byte	0x04, 0x17
        /*003a*/ 	.short	(.L_193 - .L_192)
.L_192:
        /*003c*/ 	.word	0x00000000
        /*0040*/ 	.short	0x0007
        /*0042*/ 	.short	0x0034
        /*0044*/ 	.byte	0x00, 0xf0, 0x11, 0x00


	//----- nvinfo : EIATTR_KPARAM_INFO
	.align		4
.L_193:
        /*0048*/ 	.byte	0x04, 0x17
        /*004a*/ 	.short	(.L_195 - .L_194)
.L_194:
        /*004c*/ 	.word	0x00000000
        /*0050*/ 	.short	0x0006
        /*0052*/ 	.short	0x0030
        /*0054*/ 	.byte	0x00, 0xf0, 0x11, 0x00


	//----- nvinfo : EIATTR_KPARAM_INFO
	.align		4
.L_195:
        /*0058*/ 	.byte	0x04, 0x17
        /*005a*/ 	.short	(.L_197 - .L_196)
.L_196:
        /*005c*/ 	.word	0x00000000
        /*0060*/ 	.short	0x0005
        /*0062*/ 	.short	0x0028
        /*0064*/ 	.byte	0x00, 0xf5, 0x21, 0x00


	//----- nvinfo : EIATTR_KPARAM_INFO
	.align		4
.L_197:
        /*0068*/ 	.byte	0x04, 0x17
        /*006a*/ 	.short	(.L_199 - .L_198)
.L_198:
        /*006c*/ 	.word	0x00000000
        /*0070*/ 	.short	0x0004
        /*0072*/ 	.short	0x0020
        /*0074*/ 	.byte	0x00, 0xf5, 0x21, 0x00


	//----- nvinfo : EIATTR_KPARAM_INFO
	.align		4
.L_199:
        /*0078*/ 	.byte	0x04, 0x17
        /*007a*/ 	.short	(.L_201 - .L_200)
.L_200:
        /*007c*/ 	.word	0x00000000
        /*0080*/ 	.short	0x0003
        /*0082*/ 	.short	0x0018
        /*0084*/ 	.byte	0x00, 0xf5, 0x21, 0x00


	//----- nvinfo : EIATTR_KPARAM_INFO
	.align		4
.L_201:
        /*0088*/ 	.byte	0x04, 0x17
        /*008a*/ 	.short	(.L_203 - .L_202)
.L_202:
        /*008c*/ 	.word	0x00000000
        /*0090*/ 	.short	0x0002
        /*0092*/ 	.short	0x0010
        /*0094*/ 	.byte	0x00, 0xf5, 0x21, 0x00


	//----- nvinfo : EIATTR_KPARAM_INFO
	.align		4
.L_203:
        /*0098*/ 	.byte	0x04, 0x17
        /*009a*/ 	.short	(.L_205 - .L_204)
.L_204:
        /*009c*/ 	.word	0x00000000
        /*00a0*/ 	.short	0x0001
        /*00a2*/ 	.short	0x0008
        /*00a4*/ 	.byte	0x00, 0xf5, 0x21, 0x00


	//----- nvinfo : EIATTR_KPARAM_INFO
	.align		4
.L_205:
        /*00a8*/ 	.byte	0x04, 0x17
        /*00aa*/ 	.short	(.L_207 - .L_206)
.L_206:
        /*00ac*/ 	.word	0x00000000
        /*00b0*/ 	.short	0x0000
        /*00b2*/ 	.short	0x0000
        /*00b4*/ 	.byte	0x00, 0xf5, 0x21, 0x00


	//----- nvinfo : EIATTR_SPARSE_MMA_MASK
	.align		4
.L_207:
        /*00b8*/ 	.byte	0x03, 0x50
        /*00ba*/ 	.short	0x0000


	//----- nvinfo : EIATTR_MAXREG_COUNT
	.align		4
        /*00bc*/ 	.byte	0x03, 0x1b
        /*00be*/ 	.short	0x00ff


	//----- nvinfo : EIATTR_NUM_BARRIERS
	.align		4
        /*00c0*/ 	.byte	0x02, 0x4c
        /*00c2*/ 	.byte	0x01
	.zero		1


	//----- nvinfo : EIATTR_EXTERNS
	.align		4
        /*00c4*/ 	.byte	0x04, 0x0f
        /*00c6*/ 	.short	(.L_209 - .L_208)


	//   ....[0]....
	.align		4
.L_208:
        /*00c8*/ 	.word	index@(vprintf)


	//----- nvinfo : EIATTR_MERCURY_ISA_VERSION
	.align		4
.L_209:
        /*00cc*/ 	.byte	0x03, 0x5f
        /*00ce*/ 	.short	0x0101


	//----- nvinfo : EIATTR_COOP_GROUP_MASK_REGIDS
	.align		4
        /*00d0*/ 	.byte	0x04, 0x29
        /*00d2*/ 	.short	(.L_211 - .L_210)


	//   ....[0]....
.L_210:
        /*00d4*/ 	.word	0xffffffff


	//   ....[1]....
        /*00d8*/ 	.word	0xffffffff


	//   ....[2]....
        /*00dc*/ 	.word	0xffffffff


	//   ....[3]....
        /*00e0*/ 	.word	0xffffffff


	//   ....[4]....
        /*00e4*/ 	.word	0xffffffff


	//   ....[5]....
        /*00e8*/ 	.word	0xffffffff


	//   ....[6]....
        /*00ec*/ 	.word	0xffffffff


	//   ....[7]....
        /*00f0*/ 	.word	0xffffffff


	//   ....[8]....
        /*00f4*/ 	.word	0xffffffff


	//   ....[9]....
        /*00f8*/ 	.word	0xffffffff


	//   ....[10]....
        /*00fc*/ 	.word	0x0500000f


	//   ....[11]....
        /*0100*/ 	.word	0x0500000f


	//   ....[12]....
        /*0104*/ 	.word	0x0500000f


	//   ....[13]....
        /*0108*/ 	.word	0x0500000f


	//   ....[14]....
        /*010c*/ 	.word	0x0500000f


	//   ....[15]....
        /*0110*/ 	.word	0x0500000f


	//   ....[16]....
        /*0114*/ 	.word	0x0500000f


	//   ....[17]....
        /*0118*/ 	.word	0x0500000f


	//   ....[18]....
        /*011c*/ 	.word	0x0500000f


	//   ....[19]....
        /*0120*/ 	.word	0x0500000f


	//----- nvinfo : EIATTR_COOP_GROUP_INSTR_OFFSETS
	.align		4
.L_211:
        /*0124*/ 	.byte	0x04, 0x28
        /*0126*/ 	.short	(.L_213 - .L_212)


	//   ....[0]....
.L_212:
        /*0128*/ 	.word	0x00001170


	//   ....[1]....
        /*012c*/ 	.word	0x00001180


	//   ....[2]....
        /*0130*/ 	.word	0x000011b0


	//   ....[3]....
        /*0134*/ 	.word	0x000011c0


	//   ....[4]....
        /*0138*/ 	.word	0x000011f0


	//   ....[5]....
        /*013c*/ 	.word	0x00001200


	//   ....[6]....
        /*0140*/ 	.word	0x00001230


	//   ....[7]....
        /*0144*/ 	.word	0x00001240


	//   ....[8]....
        /*0148*/ 	.word	0x00001270


	//   ....[9]....
        /*014c*/ 	.word	0x00001280


	//   ....[10]....
        /*0150*/ 	.word	0x00001750


	//   ....[11]....
        /*0154*/ 	.word	0x000017a0


	//   ....[12]....
        /*0158*/ 	.word	0x00001810


	//   ....[13]....
        /*015c*/ 	.word	0x00001870


	//   ....[14]....
        /*0160*/ 	.word	0x000018e0


	//   ....[15]....
        /*0164*/ 	.word	0x00001940


	//   ....[16]....
        /*0168*/ 	.word	0x000019b0


	//   ....[17]....
        /*016c*/ 	.word	0x00001a10


	//   ....[18]....
        /*0170*/ 	.word	0x00001a80


	//   ....[19]....
        /*0174*/ 	.word	0x00001ae0


	//----- nvinfo : EIATTR_VRC_CTA_INIT_COUNT
	.align		4
.L_213:
        /*0178*/ 	.byte	0x02, 0x4a
	.zero		1
	.zero		1


	//----- nvinfo : EIATTR_SYSCALL_OFFSETS
	.align		4
        /*017c*/ 	.byte	0x04, 0x46
        /*017e*/ 	.short	(.L_215 - .L_214)


	//   ....[0]....
.L_214:
        /*0180*/ 	.word	0x00000120


	//----- nvinfo : EIATTR_EXIT_INSTR_OFFSETS
	.align		4
.L_215:
        /*0184*/ 	.byte	0x04, 0x1c
        /*0186*/ 	.short	(.L_217 - .L_216)


	//   ....[0]....
.L_216:
        /*0188*/ 	.word	0x00000280


	//   ....[1]....
        /*018c*/ 	.word	0x000016f0


	//----- nvinfo : EIATTR_CRS_STACK_SIZE
	.align		4
.L_217:
        /*0190*/ 	.byte	0x04, 0x1e
        /*0192*/ 	.short	(.L_219 - .L_218)
.L_218:
        /*0194*/ 	.word	0x00000000


	//----- nvinfo : EIATTR_CBANK_PARAM_SIZE
	.align		4
.L_219:
        /*0198*/ 	.byte	0x03, 0x19
        /*019a*/ 	.short	0x0044


	//----- nvinfo : EIATTR_PARAM_CBANK
	.align		4
        /*019c*/ 	.byte	0x04, 0x0a
        /*019e*/ 	.short	(.L_221 - .L_220)
	.align		4
.L_220:
        /*01a0*/ 	.word	index@(.nv.constant0._Z10concretizePKfS0_S0_S0_PfS1_iiiff)
        /*01a4*/ 	.short	0x0380
        /*01a6*/ 	.short	0x0044


	//----- nvinfo : EIATTR_SW_WAR
	.align		4
.L_221:
        /*01a8*/ 	.byte	0x04, 0x36
        /*01aa*/ 	.short	(.L_223 - .L_222)
.L_222:
        /*01ac*/ 	.word	0x00000008
.L_223:


//--------------------- .nv.callgraph             --------------------------
	.section	.nv.callgraph,"",@"SHT_CUDA_CALLGRAPH"
	.align	4
	.sectionentsize	8
	.align		4
        /*0000*/ 	.word	0x00000000
	.align		4
        /*0004*/ 	.word	0xffffffff
	.align		4
        /*0008*/ 	.word	index@(_Z22verify_dot_product_V_wPKfS0_S0_S0_S0_S0_S0_PfS1_iiii)
	.align		4
        /*000c*/ 	.word	index@(vprintf)
	.align		4
        /*0010*/ 	.word	index@(_Z10concretizePKfS0_S0_S0_PfS1_iiiff)
	.align		4
        /*0014*/ 	.word	index@(vprintf)
	.align		4
        /*0018*/ 	.word	0x00000000
	.align		4
        /*001c*/ 	.word	0xfffffffe
	.align		4
        /*0020*/ 	.word	0x00000000
	.align		4
        /*0024*/ 	.word	0xfffffffd
	.align		4
        /*0028*/ 	.word	0x00000000
	.align		4
        /*002c*/ 	.word	0xfffffffc


//--------------------- .nv.constant4             --------------------------
	.section	.nv.constant4,"a",@progbits
	.align	8
	.align		8
.nv.constant4:
        /*0000*/ 	.dword	vprintf
	.align		8
        /*0008*/ 	.dword	$str
	.align		8
        /*0010*/ 	.dword	$str$1


//--------------------- .text._Z22verify_dot_product_V_wPKfS0_S0_S0_S0_S0_S0_PfS1_iiii --------------------------
	.section	.text._Z22verify_dot_product_V_wPKfS0_S0_S0_S0_S0_S0_PfS1_iiii,"ax",@progbits
	.align	128
        .global         _Z22verify_dot_product_V_wPKfS0_S0_S0_S0_S0_S0_PfS1_iiii
        .type           _Z22verify_dot_product_V_wPKfS0_S0_S0_S0_S0_S0_PfS1_iiii,@function
        .size           _Z22verify_dot_product_V_wPKfS0_S0_S0_S0_S0_S0_PfS1_iiii,(.L_x_64 - _Z22verify_dot_product_V_wPKfS0_S0_S0_S0_S0_S0_PfS1_iiii)
        .other          _Z22verify_dot_product_V_wPKfS0_S0_S0_S0_S0_S0_PfS1_iiii,@"STO_CUDA_ENTRY STV_DEFAULT"
_Z22verify_dot_product_V_wPKfS0_S0_S0_S0_S0_S0_PfS1_iiii:
.text._Z22verify_dot_product_V_wPKfS0_S0_S0_S0_S0_S0_PfS1_iiii:
[----:B------:R-:W0:Y:S08]  /*0000*/  LDC R1, c[0x0][0x37c] ;  /* 0x0000df00ff017b82 */ /* 0x000e300000000800 */
[----:B------:R-:W1:Y:S01]  /*0010*/  LDC R11, c[0x0][0x3d4] ;  /* 0x0000f500ff0b7b82 */ /* 0x000e620000000800 */
[----:B------:R-:W2:Y:S01]  /*0020*/  LDCU UR4, c[0x0][0x2f8] ;  /* 0x00005f00ff0477ac */ /* 0x000ea20008000800 */
[----:B0-----:R-:W-:Y:S01]  /*0030*/  VIADD R1, R1, 0xfffffff0 ;  /* 0xfffffff001017836 */ /* 0x001fe20000000000 */
[----:B------:R-:W0:Y:S04]  /*0040*/  LDCU UR5, c[0x0][0x2fc] ;  /* 0x00005f80ff0577ac */ /* 0x000e280008000800 */
[----:B--2---:R-:W-:-:S02]  /*0050*/  IADD3 R6, P1, PT, R1, UR4, RZ ;  /* 0x0000000401067c10 */ /* 0x004fc4000ff3e0ff */
[----:B-1----:R-:W-:-:S03]  /*0060*/  LOP3.LUT P0, RZ, R11, 0x1f, RZ, 0xc0, !PT ;  /* 0x0000001f0bff7812 */ /* 0x002fc6000780c0ff */
[----:B0-----:R-:W-:-:S10]  /*0070*/  IMAD.X R7, RZ, RZ, UR5, P1 ;  /* 0x00000005ff077e24 */ /* 0x001fd400088e06ff */
[----:B------:R-:W-:Y:S05]  /*0080*/  @!P0 BRA `(.L_x_0) ;  /* 0x0000000000288947 */ /* 0x000fea0003800000 */
[----:B------:R-:W0:Y:S01]  /*0090*/  LDC R10, c[0x0][0x3d0] ;  /* 0x0000f400ff0a7b82 */ /* 0x000e220000000800 */
[----:B------:R-:W-:Y:S01]  /*00a0*/  MOV R0, 0x0 ;  /* 0x0000000000007802 */ /* 0x000fe20000000f00 */
[----:B------:R-:W1:Y:S06]  /*00b0*/  LDCU.64 UR4, c[0x4][0x10] ;  /* 0x01000200ff0477ac */ /* 0x000e6c0008000a00 */
[----:B------:R-:W0:Y:S08]  /*00c0*/  LDC.64 R8, c[0x0][0x3c8] ;  /* 0x0000f200ff087b82 */ /* 0x000e300000000a00 */
[----:B------:R2:W3:Y:S01]  /*00d0*/  LDC.64 R2, c[0x4][R0] ;  /* 0x0100000000027b82 */ /* 0x0004e20000000a00 */
[----:B-1----:R-:W-:-:S02]  /*00e0*/  IMAD.U32 R4, RZ, RZ, UR4 ;  /* 0x00000004ff047e24 */ /* 0x002fc4000f8e00ff */
[----:B------:R-:W-:Y:S01]  /*00f0*/  IMAD.U32 R5, RZ, RZ, UR5 ;  /* 0x00000005ff057e24 */ /* 0x000fe2000f8e00ff */
[----:B0-----:R2:W-:Y:S06]  /*0100*/  STL.128 [R1], R8 ;  /* 0x0000000801007387 */ /* 0x0015ec0000100c00 */
[----:B------:R-:W-:-:S07]  /*0110*/  LEPC R20, `(.L_x_0) ;  /* 0x000000001014794e */ /* 0x000fce0000000000 */
[----:B--23--:R-:W-:Y:S05]  /*0120*/  CALL.ABS.NOINC R2 ;  /* 0x0000000002007343 */ /* 0x00cfea0003c00000 */
.L_x_0:
[----:B------:R-:W0:Y:S01]  /*0130*/  LDC.64 R2, c[0x0][0x3d0] ;  /* 0x0000f400ff027b82 */ /* 0x000e220000000a00 */
[----:B------:R-:W0:Y:S07]  /*0140*/  LDCU.64 UR6, c[0x0][0x3c8] ;  /* 0x00007900ff0677ac */ /* 0x000e2e0008000a00 */
[----:B------:R-:W1:Y:S01]  /*0150*/  S2UR UR4, SR_CTAID.X ;  /* 0x00000000000479c3 */ /* 0x000e620000002500 */
[----:B0-----:R-:W-:Y:S02]  /*0160*/  IMAD R0, R2, UR7, RZ ;  /* 0x0000000702007c24 */ /* 0x001fe4000f8e02ff */
[----:B------:R-:W-:-:S02]  /*0170*/  IMAD R4, R3, R2, RZ ;  /* 0x0000000203047224 */ /* 0x000fc400078e02ff */
[----:B------:R-:W-:-:S05]  /*0180*/  IMAD R0, R0, R3, RZ ;  /* 0x0000000300007224 */ /* 0x000fca00078e02ff */
[----:B------:R-:W-:-:S04]  /*0190*/  SHF.R.S32.HI R5, RZ, 0x1f, R0 ;  /* 0x0000001fff057819 */ /* 0x000fc80000011400 */
[----:B------:R-:W-:Y:S02]  /*01a0*/  LEA.HI R2, R5, R0, RZ, 0x5 ;  /* 0x0000000005027211 */ /* 0x000fe400078f28ff */
[----:B------:R-:W-:Y:S02]  /*01b0*/  SHF.R.S32.HI R5, RZ, 0x1f, R4 ;  /* 0x0000001fff057819 */ /* 0x000fe40000011404 */
[----:B------:R-:W-:Y:S02]  /*01c0*/  SHF.R.S32.HI R2, RZ, 0x5, R2 ;  /* 0x00000005ff027819 */ /* 0x000fe40000011402 */
[----:B------:R-:W-:Y:S02]  /*01d0*/  LEA.HI R0, R5, R4, RZ, 0x5 ;  /* 0x0000000405007211 */ /* 0x000fe400078f28ff */
[----:B------:R-:W0:Y:S01]  /*01e0*/  I2F.U32.RP R8, R2 ;  /* 0x0000000200087306 */ /* 0x000e220000209000 */
[----:B------:R-:W-:Y:S01]  /*01f0*/  SHF.R.S32.HI R4, RZ, 0x1f, R3 ;  /* 0x0000001fff047819 */ /* 0x000fe20000011403 */
[----:B------:R-:W-:Y:S01]  /*0200*/  IMAD.MOV R11, RZ, RZ, -R2 ;  /* 0x000000ffff0b7224 */ /* 0x000fe200078e0a02 */
[----:B------:R-:W-:-:S02]  /*0210*/  SHF.R.S32.HI R0, RZ, 0x5, R0 ;  /* 0x00000005ff007819 */ /* 0x000fc40000011400 */
[----:B------:R-:W-:Y:S01]  /*0220*/  LEA.HI R3, R4, R3, RZ, 0x5 ;  /* 0x0000000304037211 */ /* 0x000fe200078f28ff */
[----:B------:R-:W-:Y:S02]  /*0230*/  IMAD.MOV.U32 R4, RZ, RZ, RZ ;  /* 0x000000ffff047224 */ /* 0x000fe400078e00ff */
[----:B------:R-:W2:Y:S01]  /*0240*/  I2F.U32.RP R9, R0 ;  /* 0x0000000000097306 */ /* 0x000ea20000209000 */
[----:B------:R-:W-:-:S07]  /*0250*/  IMAD.MOV R13, RZ, RZ, -R0 ;  /* 0x000000ffff0d7224 */ /* 0x000fce00078e0a00 */
[----:B0-----:R-:W0:Y:S08]  /*0260*/  MUFU.RCP R8, R8 ;  /* 0x0000000800087308 */ /* 0x001e300000001000 */
[----:B--2---:R-:W2:Y:S01]  /*0270*/  MUFU.RCP R9, R9 ;  /* 0x0000000900097308 */ /* 0x004ea20000001000 */
[----:B0-----:R-:W-:-:S07]  /*0280*/  VIADD R5, R8, 0xffffffe ;  /* 0x0ffffffe08057836 */ /* 0x001fce0000000000 */
[----:B------:R-:W0:Y:S01]  /*0290*/  F2I.FTZ.U32.TRUNC.NTZ R5, R5 ;  /* 0x0000000500057305 */ /* 0x000e22000021f000 */
[----:B--2---:R-:W-:-:S07]  /*02a0*/  VIADD R6, R9, 0xffffffe ;  /* 0x0ffffffe09067836 */ /* 0x004fce0000000000 */
[----:B------:R2:W3:Y:S01]  /*02b0*/  F2I.FTZ.U32.TRUNC.NTZ R7, R6 ;  /* 0x0000000600077305 */ /* 0x0004e2000021f000 */
[----:B0-----:R-:W-:Y:S02]  /*02c0*/  IMAD R9, R11, R5, RZ ;  /* 0x000000050b097224 */ /* 0x001fe400078e02ff */
[----:B--2---:R-:W-:Y:S02]  /*02d0*/  IMAD.MOV.U32 R6, RZ, RZ, RZ ;  /* 0x000000ffff067224 */ /* 0x004fe400078e00ff */
[----:B------:R-:W-:Y:S01]  /*02e0*/  IMAD.HI.U32 R5, R5, R9, R4 ;  /* 0x0000000905057227 */ /* 0x000fe200078e0004 */
[----:B------:R-:W-:-:S03]  /*02f0*/  SHF.R.S32.HI R4, RZ, 0x5, R3 ;  /* 0x00000005ff047819 */ /* 0x000fc60000011403 */
[----:B---3--:R-:W-:Y:S02]  /*0300*/  IMAD R9, R13, R7, RZ ;  /* 0x000000070d097224 */ /* 0x008fe400078e02ff */
[----:B-1----:R-:W-:-:S04]  /*0310*/  IMAD.HI.U32 R3, R5, UR4, RZ ;  /* 0x0000000405037c27 */ /* 0x002fc8000f8e00ff */
[----:B------:R-:W-:Y:S02]  /*0320*/  IMAD.HI.U32 R8, R7, R9, R6 ;  /* 0x0000000907087227 */ /* 0x000fe400078e0006 */
[----:B------:R-:W0:Y:S02]  /*0330*/  I2F.U32.RP R9, R4 ;  /* 0x0000000400097306 */ /* 0x000e240000209000 */
[----:B------:R-:W-:Y:S02]  /*0340*/  IMAD.MOV R5, RZ, RZ, -R3 ;  /* 0x000000ffff057224 */ /* 0x000fe400078e0a03 */
[----:B------:R-:W-:-:S04]  /*0350*/  IMAD.HI.U32 R6, R8, UR4, RZ ;  /* 0x0000000408067c27 */ /* 0x000fc8000f8e00ff */
[----:B------:R-:W-:Y:S02]  /*0360*/  IMAD.MOV R11, RZ, RZ, -R6 ;  /* 0x000000ffff0b7224 */ /* 0x000fe400078e0a06 */
[----:B------:R-:W-:Y:S02]  /*0370*/  IMAD R5, R2, R5, UR4 ;  /* 0x0000000402057e24 */ /* 0x000fe4000f8e0205 */
[----:B------:R-:W-:Y:S02]  /*0380*/  IMAD R11, R0, R11, UR4 ;  /* 0x00000004000b7e24 */ /* 0x000fe4000f8e020b */
[----:B------:R-:W-:Y:S01]  /*0390*/  IMAD.MOV R13, RZ, RZ, -R4 ;  /* 0x000000ffff0d7224 */ /* 0x000fe200078e0a04 */
[----:B0-----:R-:W0:Y:S01]  /*03a0*/  MUFU.RCP R9, R9 ;  /* 0x0000000900097308 */ /* 0x001e220000001000 */
[----:B------:R-:W-:Y:S02]  /*03b0*/  ISETP.GE.U32.AND P0, PT, R5, R2, PT ;  /* 0x000000020500720c */ /* 0x000fe40003f06070 */
[----:B------:R-:W-:-:S11]  /*03c0*/  ISETP.GE.U32.AND P2, PT, R11, R0, PT ;  /* 0x000000000b00720c */ /* 0x000fd60003f46070 */
[----:B------:R-:W-:Y:S02]  /*03d0*/  @P0 IMAD.IADD R5, R5, 0x1, -R2 ;  /* 0x0000000105050824 */ /* 0x000fe400078e0a02 */
[----:B------:R-:W-:Y:S01]  /*03e0*/  @P2 IMAD.IADD R11, R11, 0x1, -R0 ;  /* 0x000000010b0b2824 */ /* 0x000fe200078e0a00 */
[----:B------:R-:W-:Y:S01]  /*03f0*/  ISETP.NE.U32.AND P2, PT, R2, RZ, PT ;  /* 0x000000ff0200720c */ /* 0x000fe20003f45070 */
[----:B0-----:R-:W-:Y:S01]  /*0400*/  VIADD R6, R9, 0xffffffe ;  /* 0x0ffffffe09067836 */ /* 0x001fe20000000000 */
[----:B------:R-:W-:Y:S01]  /*0410*/  ISETP.GE.U32.AND P1, PT, R5, R2, PT ;  /* 0x000000020500720c */ /* 0x000fe20003f26070 */
[----:B------:R-:W-:Y:S01]  /*0420*/  @P0 VIADD R3, R3, 0x1 ;  /* 0x0000000103030836 */ /* 0x000fe20000000000 */
[-C--:B------:R-:W-:Y:S01]  /*0430*/  ISETP.GE.U32.AND P3, PT, R11, R0.reuse, PT ;  /* 0x000000000b00720c */ /* 0x080fe20003f66070 */
[----:B------:R0:W1:Y:S01]  /*0440*/  F2I.FTZ.U32.TRUNC.NTZ R7, R6 ;  /* 0x0000000600077305 */ /* 0x000062000021f000 */
[----:B------:R-:W-:Y:S02]  /*0450*/  ISETP.NE.U32.AND P0, PT, R0, RZ, PT ;  /* 0x000000ff0000720c */ /* 0x000fe40003f05070 */
[----:B------:R-:W-:Y:S01]  /*0460*/  LOP3.LUT R9, RZ, R0, RZ, 0x33, !PT ;  /* 0x00000000ff097212 */ /* 0x000fe200078e33ff */
[----:B0-----:R-:W-:-:S06]  /*0470*/  IMAD.MOV.U32 R6, RZ, RZ, RZ ;  /* 0x000000ffff067224 */ /* 0x001fcc00078e00ff */
[----:B------:R-:W-:Y:S01]  /*0480*/  @P1 VIADD R3, R3, 0x1 ;  /* 0x0000000103031836 */ /* 0x000fe20000000000 */
[----:B------:R-:W-:Y:S01]  /*0490*/  @!P2 LOP3.LUT R3, RZ, R2, RZ, 0x33, !PT ;  /* 0x00000002ff03a212 */ /* 0x000fe200078e33ff */
[----:B------:R-:W-:Y:S02]  /*04a0*/  @P3 IMAD.IADD R11, R11, 0x1, -R0 ;  /* 0x000000010b0b3824 */ /* 0x000fe400078e0a00 */
[----:B-1----:R-:W-:Y:S01]  /*04b0*/  IMAD R13, R13, R7, RZ ;  /* 0x000000070d0d7224 */ /* 0x002fe200078e02ff */
[----:B------:R-:W-:Y:S01]  /*04c0*/  ISETP.GE.U32.AND P6, PT, R3, UR6, PT ;  /* 0x0000000603007c0c */ /* 0x000fe2000bfc6070 */
[----:B------:R-:W-:Y:S01]  /*04d0*/  IMAD.MOV R5, RZ, RZ, -R3 ;  /* 0x000000ffff057224 */ /* 0x000fe200078e0a03 */
[----:B------:R-:W-:Y:S01]  /*04e0*/  SEL R11, R9, R11, !P0 ;  /* 0x0000000b090b7207 */ /* 0x000fe20004000000 */
[----:B------:R-:W-:-:S04]  /*04f0*/  IMAD.HI.U32 R6, R7, R13, R6 ;  /* 0x0000000d07067227 */ /* 0x000fc800078e0006 */
[----:B------:R-:W-:Y:S02]  /*0500*/  IMAD R5, R2, R5, UR4 ;  /* 0x0000000402057e24 */ /* 0x000fe4000f8e0205 */
[----:B------:R-:W-:-:S04]  /*0510*/  IMAD.HI.U32 R2, R6, R11, RZ ;  /* 0x0000000b06027227 */ /* 0x000fc800078e00ff */
[----:B------:R-:W-:-:S04]  /*0520*/  IMAD.HI.U32 R6, R6, UR4, RZ ;  /* 0x0000000406067c27 */ /* 0x000fc8000f8e00ff */
[----:B------:R-:W-:-:S04]  /*0530*/  IMAD.HI.U32 R8, R8, R5, RZ ;  /* 0x0000000508087227 */ /* 0x000fc800078e00ff */
[----:B------:R-:W-:Y:S02]  /*0540*/  IMAD.MOV R7, RZ, RZ, -R2 ;  /* 0x000000ffff077224 */ /* 0x000fe400078e0a02 */
[----:B------:R-:W-:Y:S02]  /*0550*/  IMAD.MOV R13, RZ, RZ, -R6 ;  /* 0x000000ffff0d7224 */ /* 0x000fe400078e0a06 */
[----:B------:R-:W-:Y:S02]  /*0560*/  IMAD.MOV R6, RZ, RZ, -R8 ;  /* 0x000000ffff067224 */ /* 0x000fe400078e0a08 */
[C---:B------:R-:W-:Y:S02]  /*0570*/  IMAD R11, R4.reuse, R7, R11 ;  /* 0x00000007040b7224 */ /* 0x040fe400078e020b */
[----:B------:R-:W-:Y:S02]  /*0580*/  IMAD R7, R4, R13, UR4 ;  /* 0x0000000404077e24 */ /* 0x000fe4000f8e020d */
[----:B------:R-:W-:Y:S01]  /*0590*/  IMAD R5, R0, R6, R5 ;  /* 0x0000000600057224 */ /* 0x000fe200078e0205 */
[----:B------:R-:W-:-:S02]  /*05a0*/  ISETP.GE.U32.AND P5, PT, R11, R4, PT ;  /* 0x000000040b00720c */ /* 0x000fc40003fa6070 */
[----:B------:R-:W-:Y:S02]  /*05b0*/  ISETP.GE.U32.AND P1, PT, R7, R4, PT ;  /* 0x000000040700720c */ /* 0x000fe40003f26070 */
[----:B------:R-:W-:-:S09]  /*05c0*/  ISETP.GE.U32.AND P4, PT, R5, R0, PT ;  /* 0x000000000500720c */ /* 0x000fd20003f86070 */
[--C-:B------:R-:W-:Y:S02]  /*05d0*/  @P5 IMAD.IADD R11, R11, 0x1, -R4.reuse ;  /* 0x000000010b0b5824 */ /* 0x100fe400078e0a04 */
[----:B------:R-:W-:Y:S02]  /*05e0*/  @P1 IMAD.IADD R7, R7, 0x1, -R4 ;  /* 0x0000000107071824 */ /* 0x000fe400078e0a04 */
[----:B------:R-:W-:Y:S01]  /*05f0*/  @P4 IMAD.IADD R5, R5, 0x1, -R0 ;  /* 0x0000000105054824 */ /* 0x000fe200078e0a00 */
[-C--:B------:R-:W-:Y:S02]  /*0600*/  ISETP.GE.U32.AND P2, PT, R11, R4.reuse, PT ;  /* 0x000000040b00720c */ /* 0x080fe40003f46070 */
[----:B------:R-:W-:Y:S02]  /*0610*/  ISETP.GE.U32.AND P3, PT, R7, R4, PT ;  /* 0x000000040700720c */ /* 0x000fe40003f66070 */
[----:B------:R-:W-:Y:S01]  /*0620*/  ISETP.GE.U32.AND P1, PT, R5, R0, PT ;  /* 0x000000000500720c */ /* 0x000fe20003f26070 */
[----:B------:R-:W-:-:S12]  /*0630*/  @P6 EXIT ;  /* 0x000000000000694d */ /* 0x000fd80003800000 */
[----:B------:R-:W0:Y:S01]  /*0640*/  LDC.64 R16, c[0x0][0x358] ;  /* 0x0000d600ff107b82 */ /* 0x000e220000000a00 */
[----:B------:R-:W-:Y:S01]  /*0650*/  @P5 VIADD R2, R2, 0x1 ;  /* 0x0000000102025836 */ /* 0x000fe20000000000 */
[----:B------:R-:W-:Y:S01]  /*0660*/  ISETP.NE.U32.AND P6, PT, R4, RZ, PT ;  /* 0x000000ff0400720c */ /* 0x000fe20003fc5070 */
[----:B------:R-:W-:Y:S01]  /*0670*/  @P3 IMAD.IADD R7, R7, 0x1, -R4 ;  /* 0x0000000107073824 */ /* 0x000fe200078e0a04 */
[----:B------:R-:W-:Y:S01]  /*0680*/  LOP3.LUT R5, RZ, R4, RZ, 0x33, !PT ;  /* 0x00000004ff057212 */ /* 0x000fe200078e33ff */
[----:B------:R-:W-:Y:S02]  /*0690*/  @P4 VIADD R8, R8, 0x1 ;  /* 0x0000000108084836 */ /* 0x000fe40000000000 */
[----:B------:R-:W-:Y:S01]  /*06a0*/  @P2 VIADD R2, R2, 0x1 ;  /* 0x0000000102022836 */ /* 0x000fe20000000000 */
[C---:B------:R-:W-:Y:S01]  /*06b0*/  SEL R7, R5.reuse, R7, !P6 ;  /* 0x0000000705077207 */ /* 0x040fe20007000000 */
[----:B------:R-:W-:Y:S02]  /*06c0*/  @P1 VIADD R8, R8, 0x1 ;  /* 0x0000000108081836 */ /* 0x000fe40000000000 */
[----:B------:R-:W-:Y:S01]  /*06d0*/  IMAD.MOV.U32 R0, RZ, RZ, R3 ;  /* 0x000000ffff007224 */ /* 0x000fe200078e0003 */
[----:B------:R-:W-:Y:S01]  /*06e0*/  SEL R4, R5, R2, !P6 ;  /* 0x0000000205047207 */ /* 0x000fe20007000000 */
[----:B------:R-:W-:Y:S01]  /*06f0*/  IMAD.MOV.U32 R2, RZ, RZ, R7 ;  /* 0x000000ffff027224 */ /* 0x000fe200078e0007 */
[----:B------:R-:W-:Y:S01]  /*0700*/  SEL R5, R9, R8, !P0 ;  /* 0x0000000809057207 */ /* 0x000fe20004000000 */
[----:B------:R-:W-:-:S07]  /*0710*/  IMAD.U32 R3, RZ, RZ, UR4 ;  /* 0x00000004ff037e24 */ /* 0x000fce000f8e00ff */
.L_x_6:
[----:B------:R-:W1:Y:S01]  /*0720*/  LDCU UR4, c[0x0][0x3cc] ;  /* 0x00007980ff0477ac */ /* 0x000e620008000800 */
[----:B------:R-:W-:Y:S02]  /*0730*/  IMAD.MOV.U32 R28, RZ, RZ, RZ ;  /* 0x000000ffff1c7224 */ /* 0x000fe400078e00ff */
[----:B------:R-:W-:Y:S01]  /*0740*/  IMAD.MOV.U32 R12, RZ, RZ, RZ ;  /* 0x000000ffff0c7224 */ /* 0x000fe200078e00ff */
[----:B-1----:R-:W-:-:S09]  /*0750*/  UISETP.GE.AND UP0, UPT, UR4, 0x1, UPT ;  /* 0x000000010400788c */ /* 0x002fd2000bf06270 */
[----:B------:R-:W-:Y:S05]  /*0760*/  BRA.U !UP0, `(.L_x_1) ;  /* 0x0000001908587547 */ /* 0x000fea000b800000 */
[----:B------:R-:W1:Y:S01]  /*0770*/  S2R R12, SR_TID.X ;  /* 0x00000000000c7919 */ /* 0x000e620000002100 */
[----:B------:R-:W2:Y:S01]  /*0780*/  LDCU UR5, c[0x0][0x3cc] ;  /* 0x00007980ff0577ac */ /* 0x000ea20008000800 */
[----:B------:R-:W3:Y:S01]  /*0790*/  LDC R9, c[0x0][0x3d4] ;  /* 0x0000f500ff097b82 */ /* 0x000ee20000000800 */
[----:B------:R-:W-:Y:S01]  /*07a0*/  IMAD R6, R0, UR4, RZ ;  /* 0x0000000400067c24 */ /* 0x000fe2000f8e02ff */
[----:B------:R-:W2:Y:S01]  /*07b0*/  LDCU.64 UR6, c[0x0][0x3d0] ;  /* 0x00007a00ff0677ac */ /* 0x000ea20008000a00 */
[----:B------:R-:W-:Y:S02]  /*07c0*/  IMAD R13, R4, UR4, RZ ;  /* 0x00000004040d7c24 */ /* 0x000fe4000f8e02ff */
[----:B------:R-:W-:Y:S01]  /*07d0*/  IMAD R14, R6, UR4, RZ ;  /* 0x00000004060e7c24 */ /* 0x000fe2000f8e02ff */
[----:B------:R-:W-:Y:S02]  /*07e0*/  UISETP.GE.U32.AND UP0, UPT, UR4, 0x4, UPT ;  /* 0x000000040400788c */ /* 0x000fe4000bf06070 */
[----:B------:R-:W-:-:S02]  /*07f0*/  IMAD R11, R5, UR4, RZ ;  /* 0x00000004050b7c24 */ /* 0x000fc4000f8e02ff */
[----:B------:R-:W-:-:S03]  /*0800*/  IMAD.MOV.U32 R28, RZ, RZ, RZ ;  /* 0x000000ffff1c7224 */ /* 0x000fc600078e00ff */
[----:B------:R-:W-:-:S05]  /*0810*/  IADD3 R11, P2, PT, R14, R11, RZ ;  /* 0x0000000b0e0b7210 */ /* 0x000fca0007f5e0ff */
[----:B------:R-:W-:Y:S01]  /*0820*/  IMAD.X R14, RZ, RZ, RZ, P2 ;  /* 0x000000ffff0e7224 */ /* 0x000fe200010e06ff */
[----:B--2---:R-:W-:Y:S02]  /*0830*/  UIMAD UR6, UR5, UR6, URZ ;  /* 0x00000006050672a4 */ /* 0x004fe4000f8e02ff */
[----:B------:R-:W-:Y:S01]  /*0840*/  UIMAD UR7, UR7, UR5, URZ ;  /* 0x00000005070772a4 */ /* 0x000fe2000f8e02ff */
[----:B---3--:R-:W-:-:S03]  /*0850*/  IMAD R15, R13, R9, RZ ;  /* 0x000000090d0f7224 */ /* 0x008fc600078e02ff */
[----:B------:R-:W-:Y:S02]  /*0860*/  IMAD R8, R0, UR6, RZ ;  /* 0x0000000600087c24 */ /* 0x000fe4000f8e02ff */
[----:B------:R-:W-:Y:S02]  /*0870*/  IMAD R7, R6, UR7, RZ ;  /* 0x0000000706077c24 */ /* 0x000fe4000f8e02ff */
[----:B------:R-:W-:Y:S01]  /*0880*/  IMAD R10, R5, UR7, RZ ;  /* 0x00000007050a7c24 */ /* 0x000fe2000f8e02ff */
[C---:B------:R-:W-:Y:S01]  /*0890*/  IADD3 R13, P1, PT, R8.reuse, R13, RZ ;  /* 0x0000000d080d7210 */ /* 0x040fe20007f3e0ff */
[----:B------:R-:W-:-:S03]  /*08a0*/  IMAD R6, R8, R9, RZ ;  /* 0x0000000908067224 */ /* 0x000fc600078e02ff */
[--C-:B-1----:R-:W-:Y:S01]  /*08b0*/  IADD3 R7, P5, P6, R10, R7, R12.reuse ;  /* 0x000000070a077210 */ /* 0x102fe20007ebe00c */
[----:B------:R-:W-:Y:S01]  /*08c0*/  IMAD.SHL.U32 R10, R2, 0x20, RZ ;  /* 0x00000020020a7824 */ /* 0x000fe200078e00ff */
[----:B------:R-:W-:Y:S01]  /*08d0*/  IADD3 R15, P3, P4, R15, R6, R12 ;  /* 0x000000060f0f7210 */ /* 0x000fe20007c7e00c */
[----:B------:R-:W-:Y:S01]  /*08e0*/  IMAD.MOV.U32 R12, RZ, RZ, RZ ;  /* 0x000000ffff0c7224 */ /* 0x000fe200078e00ff */
[----:B------:R-:W-:Y:S01]  /*08f0*/  IADD3.X R24, PT, PT, RZ, RZ, RZ, P5, P6 ;  /* 0x000000ffff187210 */ /* 0x000fe20002fec4ff */
[----:B------:R-:W-:Y:S01]  /*0900*/  IMAD.MOV.U32 R6, RZ, RZ, RZ ;  /* 0x000000ffff067224 */ /* 0x000fe200078e00ff */
[C---:B------:R-:W-:Y:S02]  /*0910*/  IADD3 R8, P0, PT, R10.reuse, R7, RZ ;  /* 0x000000070a087210 */ /* 0x040fe40007f1e0ff */
[----:B------:R-:W-:Y:S01]  /*0920*/  IADD3 R10, P5, PT, R10, R15, RZ ;  /* 0x0000000f0a0a7210 */ /* 0x000fe20007fbe0ff */
[----:B------:R-:W-:Y:S01]  /*0930*/  IMAD.X R15, RZ, RZ, RZ, P1 ;  /* 0x000000ffff0f7224 */ /* 0x000fe200008e06ff */
[----:B------:R-:W-:Y:S01]  /*0940*/  IADD3.X R7, PT, PT, RZ, RZ, RZ, P3, P4 ;  /* 0x000000ffff077210 */ /* 0x000fe20001fe84ff */
[----:B------:R-:W-:-:S04]  /*0950*/  IMAD.X R24, RZ, RZ, R24, P0 ;  /* 0x000000ffff187224 */ /* 0x000fc800000e0618 */
[----:B------:R-:W-:Y:S01]  /*0960*/  IMAD.X R7, RZ, RZ, R7, P5 ;  /* 0x000000ffff077224 */ /* 0x000fe200028e0607 */
[----:B------:R-:W-:Y:S06]  /*0970*/  BRA.U !UP0, `(.L_x_2) ;  /* 0x0000000d08047547 */ /* 0x000fec000b800000 */
[----:B------:R-:W1:Y:S01]  /*0980*/  LDCU UR5, c[0x0][0x3d4] ;  /* 0x00007a80ff0577ac */ /* 0x000e620008000800 */
[----:B------:R-:W-:Y:S01]  /*0990*/  BSSY.RECONVERGENT B0, `(.L_x_3) ;  /* 0x00000bc000007945 */ /* 0x000fe20003800200 */
[C---:B------:R-:W-:Y:S01]  /*09a0*/  IMAD.SHL.U32 R35, R9.reuse, 0x2, RZ ;  /* 0x0000000209237824 */ /* 0x040fe200078e00ff */
[----:B------:R-:W-:Y:S01]  /*09b0*/  ULOP3.LUT UR4, UR4, 0x7ffffffc, URZ, 0xc0, !UPT ;  /* 0x7ffffffc04047892 */ /* 0x000fe2000f8ec0ff */
[----:B------:R-:W-:Y:S02]  /*09c0*/  IMAD R31, R9, 0x3, RZ ;  /* 0x00000003091f7824 */ /* 0x000fe400078e02ff */
[----:B------:R-:W-:Y:S01]  /*09d0*/  IMAD.MOV.U32 R12, RZ, RZ, RZ ;  /* 0x000000ffff0c7224 */ /* 0x000fe200078e00ff */
[----:B------:R-:W-:Y:S01]  /*09e0*/  UIADD3 UR4, UPT, UPT, -UR4, URZ, URZ ;  /* 0x000000ff04047290 */ /* 0x000fe2000fffe1ff */
[----:B------:R-:W-:Y:S02]  /*09f0*/  IMAD.MOV.U32 R25, RZ, RZ, RZ ;  /* 0x000000ffff197224 */ /* 0x000fe400078e00ff */
[----:B------:R-:W-:-:S03]  /*0a00*/  IMAD.MOV.U32 R6, RZ, RZ, RZ ;  /* 0x000000ffff067224 */ /* 0x000fc600078e00ff */
[----:B------:R-:W-:Y:S02]  /*0a10*/  IMAD.U32 R30, RZ, RZ, UR4 ;  /* 0x00000004ff1e7e24 */ /* 0x000fe4000f8e00ff */
[----:B-1----:R-:W-:-:S07]  /*0a20*/  IMAD.U32 R33, RZ, RZ, UR5 ;  /* 0x00000005ff217e24 */ /* 0x002fce000f8e00ff */
.L_x_4:
[----:B------:R-:W1:Y:S01]  /*0a30*/  LDCU.128 UR8, c[0x0][0x390] ;  /* 0x00007200ff0877ac */ /* 0x000e620008000c00 */
[----:B------:R-:W-:Y:S02]  /*0a40*/  SHF.R.S32.HI R29, RZ, 0x1f, R25 ;  /* 0x0000001fff1d7819 */ /* 0x000fe40000011419 */
[----:B------:R-:W-:Y:S01]  /*0a50*/  IADD3 R19, P0, PT, R25, R8, RZ ;  /* 0x0000000819137210 */ /* 0x000fe20007f1e0ff */
[----:B------:R-:W2:Y:S01]  /*0a60*/  LDCU.128 UR4, c[0x0][0x3a0] ;  /* 0x00007400ff0477ac */ /* 0x000ea20008000c00 */
[----:B0-----:R-:W-:Y:S02]  /*0a70*/  R2UR UR16, R16 ;  /* 0x00000000101072ca */ /* 0x001fe400000e0000 */
[----:B------:R-:W-:Y:S01]  /*0a80*/  R2UR UR17, R17 ;  /* 0x00000000111172ca */ /* 0x000fe200000e0000 */
[----:B------:R-:W0:Y:S01]  /*0a90*/  LDCU.128 UR12, c[0x0][0x380] ;  /* 0x00007000ff0c77ac */ /* 0x000e220008000c00 */
[----:B------:R-:W-:Y:S01]  /*0aa0*/  IMAD.X R18, R29, 0x1, R24, P0 ;  /* 0x000000011d127824 */ /* 0x000fe200000e0618 */
[----:B------:R-:W-:Y:S01]  /*0ab0*/  IADD3 R20, P0, PT, R6, R13, RZ ;  /* 0x0000000d06147210 */ /* 0x000fe20007f1e0ff */
[----:B------:R-:W-:Y:S01]  /*0ac0*/  IMAD.SHL.U32 R22, R19, 0x4, RZ ;  /* 0x0000000413167824 */ /* 0x000fe200078e00ff */
[----:B------:R-:W-:-:S02]  /*0ad0*/  R2UR UR18, R16 ;  /* 0x00000000101272ca */ /* 0x000fc400000e0000 */
[----:B------:R-:W-:Y:S01]  /*0ae0*/  SHF.L.U64.HI R19, R19, 0x2, R18 ;  /* 0x0000000213137819 */ /* 0x000fe20000010212 */
[----:B------:R-:W-:Y:S01]  /*0af0*/  IMAD.X R21, RZ, RZ, R15, P0 ;  /* 0x000000ffff157224 */ /* 0x000fe200000e060f */
[----:B------:R-:W-:Y:S02]  /*0b00*/  R2UR UR19, R17 ;  /* 0x00000000111372ca */ /* 0x000fe400000e0000 */
[----:B-1----:R-:W-:Y:S02]  /*0b10*/  IADD3 R26, P1, PT, R22, UR10, RZ ;  /* 0x0000000a161a7c10 */ /* 0x002fe4000ff3e0ff */
[C---:B------:R-:W-:Y:S01]  /*0b20*/  SHF.L.U64.HI R21, R20.reuse, 0x2, R21 ;  /* 0x0000000214157819 */ /* 0x040fe20000010215 */
[----:B------:R-:W-:Y:S01]  /*0b30*/  IMAD.SHL.U32 R20, R20, 0x4, RZ ;  /* 0x0000000414147824 */ /* 0x000fe200078e00ff */
[----:B------:R-:W-:Y:S02]  /*0b40*/  IADD3.X R27, PT, PT, R19, UR11, RZ, P1, !PT ;  /* 0x0000000b131b7c10 */ /* 0x000fe40008ffe4ff */
[----:B--2---:R-:W-:-:S02]  /*0b50*/  IADD3 R22, P1, PT, R22, UR4, RZ ;  /* 0x0000000416167c10 */ /* 0x004fc4000ff3e0ff */
[----:B------:R-:W-:Y:S02]  /*0b60*/  R2UR UR20, R16 ;  /* 0x00000000101472ca */ /* 0x000fe400000e0000 */
[----:B------:R-:W-:Y:S01]  /*0b70*/  R2UR UR21, R17 ;  /* 0x00000000111572ca */ /* 0x000fe200000e0000 */
[----:B------:R-:W2:Y:S01]  /*0b80*/  LDG.E R26, desc[UR18][R26.64] ;  /* 0x000000121a1a7981 */ /* 0x000ea2000c1e1900 */
[----:B0-----:R-:W-:Y:S02]  /*0b90*/  IADD3 R18, P0, PT, R20, UR14, RZ ;  /* 0x0000000e14127c10 */ /* 0x001fe4000ff1e0ff */
[----:B------:R-:W-:Y:S02]  /*0ba0*/  IADD3.X R23, PT, PT, R19, UR5, RZ, P1, !PT ;  /* 0x0000000513177c10 */ /* 0x000fe40008ffe4ff */
[----:B------:R-:W-:Y:S02]  /*0bb0*/  IADD3.X R19, PT, PT, R21, UR15, RZ, P0, !PT ;  /* 0x0000000f15137c10 */ /* 0x000fe400087fe4ff */
[----:B------:R-:W-:-:S02]  /*0bc0*/  R2UR UR14, R16 ;  /* 0x00000000100e72ca */ /* 0x000fc400000e0000 */
[----:B------:R-:W-:Y:S01]  /*0bd0*/  R2UR UR15, R17 ;  /* 0x00000000110f72ca */ /* 0x000fe200000e0000 */
[----:B------:R-:W3:Y:S01]  /*0be0*/  LDG.E R32, desc[UR16][R18.64] ;  /* 0x0000001012207981 */ /* 0x000ee2000c1e1900 */
[----:B------:R-:W-:-:S03]  /*0bf0*/  IADD3 R20, P0, PT, R20, UR8, RZ ;  /* 0x0000000814147c10 */ /* 0x000fc6000ff1e0ff */
[----:B------:R-:W2:Y:S01]  /*0c00*/  LDG.E R23, desc[UR20][R22.64] ;  /* 0x0000001416177981 */ /* 0x000ea2000c1e1900 */
[----:B------:R-:W-:Y:S01]  /*0c10*/  IADD3.X R21, PT, PT, R21, UR9, RZ, P0, !PT ;  /* 0x0000000915157c10 */ /* 0x000fe200087fe4ff */
[----:B------:R-:W0:Y:S06]  /*0c20*/  LDCU.64 UR8, c[0x0][0x3b0] ;  /* 0x00007600ff0877ac */ /* 0x000e2c0008000a00 */
[----:B------:R-:W4:Y:S01]  /*0c30*/  LDG.E R37, desc[UR14][R20.64] ;  /* 0x0000000e14257981 */ /* 0x000f22000c1e1900 */
[----:B---3--:R-:W-:-:S04]  /*0c40*/  FSETP.GT.AND P0, PT, R32, RZ, PT ;  /* 0x000000ff2000720b */ /* 0x008fc80003f04000 */
[----:B--2---:R-:W-:-:S05]  /*0c50*/  FSEL R27, R26, R23, P0 ;  /* 0x000000171a1b7208 */ /* 0x004fca0000000000 */
[----:B------:R-:W-:Y:S01]  /*0c60*/  FFMA R32, R32, R27, R28 ;  /* 0x0000001b20207223 */ /* 0x000fe2000000001c */
[----:B------:R-:W-:Y:S02]  /*0c70*/  IADD3 R27, P1, PT, R25, R10, RZ ;  /* 0x0000000a191b7210 */ /* 0x000fe40007f3e0ff */
[----:B----4-:R-:W-:-:S03]  /*0c80*/  FSETP.GT.AND P0, PT, R37, RZ, PT ;  /* 0x000000ff2500720b */ /* 0x010fc60003f04000 */
[----:B------:R-:W-:Y:S01]  /*0c90*/  IMAD.X R22, R29, 0x1, R7, P1 ;  /* 0x000000011d167824 */ /* 0x000fe200008e0607 */
[----:B------:R-:W-:Y:S01]  /*0ca0*/  FSEL R34, R23, R26, P0 ;  /* 0x0000001a17227208 */ /* 0x000fe20000000000 */
[----:B------:R-:W-:-:S03]  /*0cb0*/  IMAD.SHL.U32 R26, R27, 0x4, RZ ;  /* 0x000000041b1a7824 */ /* 0x000fc600078e00ff */
[----:B------:R-:W-:Y:S02]  /*0cc0*/  SHF.L.U64.HI R22, R27, 0x2, R22 ;  /* 0x000000021b167819 */ /* 0x000fe40000010216 */
[C---:B------:R-:W-:Y:S02]  /*0cd0*/  IADD3 R28, P0, PT, R26.reuse, UR6, RZ ;  /* 0x000000061a1c7c10 */ /* 0x040fe4000ff1e0ff */
[----:B0-----:R-:W-:Y:S02]  /*0ce0*/  IADD3 R26, P1, PT, R26, UR8, RZ ;  /* 0x000000081a1a7c10 */ /* 0x001fe4000ff3e0ff */
[----:B------:R-:W-:Y:S02]  /*0cf0*/  IADD3.X R29, PT, PT, R22, UR7, RZ, P0, !PT ;  /* 0x00000007161d7c10 */ /* 0x000fe400087fe4ff */
[----:B------:R-:W-:Y:S02]  /*0d00*/  IADD3 R23, P0, PT, R6, R11, RZ ;  /* 0x0000000b06177210 */ /* 0x000fe40007f1e0ff */
[----:B------:R-:W-:Y:S01]  /*0d10*/  IADD3.X R27, PT, PT, R22, UR9, RZ, P1, !PT ;  /* 0x00000009161b7c10 */ /* 0x000fe20008ffe4ff */
[----:B------:R-:W2:Y:S01]  /*0d20*/  LDG.E R28, desc[UR14][R28.64] ;  /* 0x0000000e1c1c7981 */ /* 0x000ea2000c1e1900 */
[----:B------:R-:W-:Y:S01]  /*0d30*/  LEA R22, P1, R23, UR12, 0x2 ;  /* 0x0000000c17167c11 */ /* 0x000fe2000f8210ff */
[----:B------:R-:W-:-:S03]  /*0d40*/  IMAD.X R36, RZ, RZ, R14, P0 ;  /* 0x000000ffff247224 */ /* 0x000fc600000e060e */
[----:B------:R-:W2:Y:S02]  /*0d50*/  LDG.E R27, desc[UR16][R26.64] ;  /* 0x000000101a1b7981 */ /* 0x000ea4000c1e1900 */
[----:B------:R-:W-:-:S05]  /*0d60*/  LEA.HI.X R23, R23, UR13, R36, 0x2, P1 ;  /* 0x0000000d17177c11 */ /* 0x000fca00088f1424 */
[----:B------:R-:W3:Y:S01]  /*0d70*/  LDG.E R36, desc[UR14][R22.64] ;  /* 0x0000000e16247981 */ /* 0x000ee2000c1e1900 */
[----:B------:R-:W-:Y:S01]  /*0d80*/  FFMA R37, R37, R34, R12 ;  /* 0x0000002225257223 */ /* 0x000fe2000000000c */
[----:B------:R-:W-:Y:S02]  /*0d90*/  R2UR UR12, R16 ;  /* 0x00000000100c72ca */ /* 0x000fe400000e0000 */
[----:B------:R-:W-:Y:S02]  /*0da0*/  R2UR UR13, R17 ;  /* 0x00000000110d72ca */ /* 0x000fe400000e0000 */
[----:B---3--:R-:W-:-:S04]  /*0db0*/  FSETP.GT.AND P0, PT, R36, RZ, PT ;  /* 0x000000ff2400720b */ /* 0x008fc80003f04000 */
[----:B--2---:R-:W-:Y:S02]  /*0dc0*/  FSEL R12, R28, R27, P0 ;  /* 0x0000001b1c0c7208 */ /* 0x004fe40000000000 */
[----:B------:R-:W-:Y:S02]  /*0dd0*/  FSEL R34, R27, R28, P0 ;  /* 0x0000001c1b227208 */ /* 0x000fe40000000000 */
[----:B------:R-:W-:Y:S01]  /*0de0*/  IADD3 R27, P0, PT, R33, R8, RZ ;  /* 0x00000008211b7210 */ /* 0x000fe20007f1e0ff */
[----:B------:R-:W-:Y:S01]  /*0df0*/  FFMA R32, R36, R12, R32 ;  /* 0x0000000c24207223 */ /* 0x000fe20000000020 */
[----:B------:R-:W-:-:S03]  /*0e00*/  SHF.R.S32.HI R12, RZ, 0x1f, R33 ;  /* 0x0000001fff0c7819 */ /* 0x000fc60000011421 */
[----:B------:R-:W-:Y:S02]  /*0e10*/  IMAD.SHL.U32 R26, R27, 0x4, RZ ;  /* 0x000000041b1a7824 */ /* 0x000fe400078e00ff */
[----:B------:R-:W-:-:S05]  /*0e20*/  IMAD.X R28, R12, 0x1, R24, P0 ;  /* 0x000000010c1c7824 */ /* 0x000fca00000e0618 */
[----:B------:R-:W-:Y:S02]  /*0e30*/  SHF.L.U64.HI R27, R27, 0x2, R28 ;  /* 0x000000021b1b7819 */ /* 0x000fe4000001021c */
[----:B------:R-:W-:-:S04]  /*0e40*/  IADD3 R28, P0, PT, R26, UR10, RZ ;  /* 0x0000000a1a1c7c10 */ /* 0x000fc8000ff1e0ff */
[C---:B------:R-:W-:Y:S02]  /*0e50*/  IADD3.X R29, PT, PT, R27.reuse, UR11, RZ, P0, !PT ;  /* 0x0000000b1b1d7c10 */ /* 0x040fe400087fe4ff */
[----:B------:R-:W-:Y:S01]  /*0e60*/  IADD3 R26, P0, PT, R26, UR4, RZ ;  /* 0x000000041a1a7c10 */ /* 0x000fe2000ff1e0ff */
[----:B------:R-:W-:Y:S02]  /*0e70*/  FFMA R34, R36, R34, R37 ;  /* 0x0000002224227223 */ /* 0x000fe40000000025 */
[----:B------:R-:W2:Y:S01]  /*0e80*/  LDG.E R37, desc[UR12][R18.64+0x4] ;  /* 0x0000040c12257981 */ /* 0x000ea2000c1e1900 */
[----:B------:R-:W-:-:S03]  /*0e90*/  IADD3.X R27, PT, PT, R27, UR5, RZ, P0, !PT ;  /* 0x000000051b1b7c10 */ /* 0x000fc600087fe4ff */
[----:B------:R-:W3:Y:S04]  /*0ea0*/  LDG.E R28, desc[UR12][R28.64] ;  /* 0x0000000c1c1c7981 */ /* 0x000ee8000c1e1900 */
[----:B------:R-:W3:Y:S04]  /*0eb0*/  LDG.E R27, desc[UR14][R26.64] ;  /* 0x0000000e1a1b7981 */ /* 0x000ee8000c1e1900 */
[----:B------:R-:W4:Y:S01]  /*0ec0*/  LDG.E R29, desc[UR12][R20.64+0x4] ;  /* 0x0000040c141d7981 */ /* 0x000f22000c1e1900 */
[----:B--2---:R-:W-:-:S04]  /*0ed0*/  FSETP.GT.AND P0, PT, R37, RZ, PT ;  /* 0x000000ff2500720b */ /* 0x004fc80003f04000 */
[----:B---3--:R-:W-:Y:S02]  /*0ee0*/  FSEL R36, R28, R27, P0 ;  /* 0x0000001b1c247208 */ /* 0x008fe40000000000 */
[----:B----4-:R-:W-:-:S04]  /*0ef0*/  FSETP.GT.AND P0, PT, R29, RZ, PT ;  /* 0x000000ff1d00720b */ /* 0x010fc80003f04000 */
[----:B------:R-:W-:-:S05]  /*0f00*/  FSEL R28, R27, R28, P0 ;  /* 0x0000001c1b1c7208 */ /* 0x000fca0000000000 */
[----:B------:R-:W-:Y:S01]  /*0f10*/  FFMA R34, R29, R28, R34 ;  /* 0x0000001c1d227223 */ /* 0x000fe20000000022 */
[----:B------:R-:W-:-:S05]  /*0f20*/  IADD3 R28, P0, PT, R33, R10, RZ ;  /* 0x0000000a211c7210 */ /* 0x000fca0007f1e0ff */
[----:B------:R-:W-:Y:S02]  /*0f30*/  IMAD.X R27, R12, 0x1, R7, P0 ;  /* 0x000000010c1b7824 */ /* 0x000fe400000e0607 */
[----:B------:R-:W-:-:S03]  /*0f40*/  IMAD.SHL.U32 R26, R28, 0x4, RZ ;  /* 0x000000041c1a7824 */ /* 0x000fc600078e00ff */
[----:B------:R-:W-:Y:S02]  /*0f50*/  SHF.L.U64.HI R12, R28, 0x2, R27 ;  /* 0x000000021c0c7819 */ /* 0x000fe4000001021b */
[C---:B------:R-:W-:Y:S02]  /*0f60*/  IADD3 R28, P0, PT, R26.reuse, UR6, RZ ;  /* 0x000000061a1c7c10 */ /* 0x040fe4000ff1e0ff */
[----:B------:R-:W-:Y:S01]  /*0f70*/  IADD3 R26, P1, PT, R26, UR8, RZ ;  /* 0x000000081a1a7c10 */ /* 0x000fe2000ff3e0ff */
[----:B------:R-:W-:Y:S01]  /*0f80*/  FFMA R32, R37, R36, R32 ;  /* 0x0000002425207223 */ /* 0x000fe20000000020 */
[C---:B------:R-:W-:Y:S01]  /*0f90*/  IADD3.X R29, PT, PT, R12.reuse, UR7, RZ, P0, !PT ;  /* 0x000000070c1d7c10 */ /* 0x040fe200087fe4ff */
[----:B------:R-:W2:Y:S01]  /*0fa0*/  LDG.E R37, desc[UR12][R22.64+0x4] ;  /* 0x0000040c16257981 */ /* 0x000ea2000c1e1900 */
[----:B------:R-:W-:-:S03]  /*0fb0*/  IADD3.X R27, PT, PT, R12, UR9, RZ, P1, !PT ;  /* 0x000000090c1b7c10 */ /* 0x000fc60008ffe4ff */
[----:B------:R-:W3:Y:S04]  /*0fc0*/  LDG.E R28, desc[UR14][R28.64] ;  /* 0x0000000e1c1c7981 */ /* 0x000ee8000c1e1900 */
[----:B------:R-:W3:Y:S01]  /*0fd0*/  LDG.E R27, desc[UR16][R26.64] ;  /* 0x000000101a1b7981 */ /* 0x000ee2000c1e1900 */
[----:B--2---:R-:W-:-:S04]  /*0fe0*/  FSETP.GT.AND P0, PT, R37, RZ, PT ;  /* 0x000000ff2500720b */ /* 0x004fc80003f04000 */
[----:B---3--:R-:W-:Y:S02]  /*0ff0*/  FSEL R12, R28, R27, P0 ;  /* 0x0000001b1c0c7208 */ /* 0x008fe40000000000 */
[----:B------:R-:W-:-:S03]  /*1000*/  FSEL R36, R27, R28, P0 ;  /* 0x0000001c1b247208 */ /* 0x000fc60000000000 */
[C---:B------:R-:W-:Y:S01]  /*1010*/  FFMA R12, R37.reuse, R12, R32 ;  /* 0x0000000c250c7223 */ /* 0x040fe20000000020 */
[----:B------:R-:W-:Y:S01]  /*1020*/  SHF.R.S32.HI R32, RZ, 0x1f, R35 ;  /* 0x0000001fff207819 */ /* 0x000fe20000011423 */
[----:B------:R-:W-:Y:S01]  /*1030*/  FFMA R34, R37, R36, R34 ;  /* 0x0000002425227223 */ /* 0x000fe20000000022 */
[----:B------:R-:W-:Y:S01]  /*1040*/  IADD3 R36, P0, PT, R35, R8, RZ ;  /* 0x0000000823247210 */ /* 0x000fe20007f1e0ff */
[----:B------:R-:W2:Y:S04]  /*1050*/  LDG.E R37, desc[UR12][R18.64+0x8] ;  /* 0x0000080c12257981 */ /* 0x000ea8000c1e1900 */
[----:B------:R-:W-:Y:S02]  /*1060*/  IMAD.X R29, R32, 0x1, R24, P0 ;  /* 0x00000001201d7824 */ /* 0x000fe400000e0618 */
[----:B------:R-:W-:-:S03]  /*1070*/  IMAD.SHL.U32 R26, R36, 0x4, RZ ;  /* 0x00000004241a7824 */ /* 0x000fc600078e00ff */
[----:B------:R-:W-:Y:S02]  /*1080*/  SHF.L.U64.HI R27, R36, 0x2, R29 ;  /* 0x00000002241b7819 */ /* 0x000fe4000001021d */
[----:B------:R-:W-:-:S04]  /*1090*/  IADD3 R28, P0, PT, R26, UR10, RZ ;  /* 0x0000000a1a1c7c10 */ /* 0x000fc8000ff1e0ff */
[----:B------:R-:W-:Y:S02]  /*10a0*/  IADD3.X R29, PT, PT, R27, UR11, RZ, P0, !PT ;  /* 0x0000000b1b1d7c10 */ /* 0x000fe400087fe4ff */
[----:B------:R-:W-:-:S03]  /*10b0*/  IADD3 R26, P0, PT, R26, UR4, RZ ;  /* 0x000000041a1a7c10 */ /* 0x000fc6000ff1e0ff */
[----:B------:R-:W3:Y:S01]  /*10c0*/  LDG.E R28, desc[UR12][R28.64] ;  /* 0x0000000c1c1c7981 */ /* 0x000ee2000c1e1900 */
[----:B------:R-:W-:-:S06]  /*10d0*/  IADD3.X R27, PT, PT, R27, UR5, RZ, P0, !PT ;  /* 0x000000051b1b7c10 */ /* 0x000fcc00087fe4ff */
        /* <DEDUP_REMOVED lines=12> */
[----:B------:R-:W-:Y:S02]  /*11a0*/  IADD3 R26, P1, PT, R26, UR8, RZ ;  /* 0x000000081a1a7c10 */ /* 0x000fe4000ff3e0ff */
[----:B------:R-:W-:Y:S01]  /*11b0*/  IADD3.X R29, PT, PT, R27, UR7, RZ, P0, !PT ;  /* 0x000000071b1d7c10 */ /* 0x000fe200087fe4ff */
[----:B------:R-:W-:Y:S01]  /*11c0*/  FFMA R12, R37, R36, R12 ;  /* 0x00000024250c7223 */ /* 0x000fe2000000000c */
[----:B------:R-:W-:Y:S01]  /*11d0*/  IADD3.X R27, PT, PT, R27, UR9, RZ, P1, !PT ;  /* 0x000000091b1b7c10 */ /* 0x000fe20008ffe4ff */
[----:B------:R-:W2:Y:S04]  /*11e0*/  LDG.E R37, desc[UR12][R22.64+0x8] ;  /* 0x0000080c16257981 */ /* 0x000ea8000c1e1900 */
[----:B------:R-:W3:Y:S04]  /*11f0*/  LDG.E R28, desc[UR14][R28.64] ;  /* 0x0000000e1c1c7981 */ /* 0x000ee8000c1e1900 */
[----:B------:R-:W3:Y:S04]  /*1200*/  LDG.E R27, desc[UR16][R26.64] ;  /* 0x000000101a1b7981 */ /* 0x000ee8000c1e1900 */
[----:B------:R-:W4:Y:S01]  /*1210*/  LDG.E R22, desc[UR12][R22.64+0xc] ;  /* 0x00000c0c16167981 */ /* 0x000f22000c1e1900 */
[----:B--2---:R-:W-:-:S04]  /*1220*/  FSETP.GT.AND P0, PT, R37, RZ, PT ;  /* 0x000000ff2500720b */ /* 0x004fc80003f04000 */
[----:B---3--:R-:W-:Y:S02]  /*1230*/  FSEL R32, R28, R27, P0 ;  /* 0x0000001b1c207208 */ /* 0x008fe40000000000 */
[----:B------:R-:W-:-:S03]  /*1240*/  FSEL R36, R27, R28, P0 ;  /* 0x0000001c1b247208 */ /* 0x000fc60000000000 */
[----:B------:R-:W-:Y:S01]  /*1250*/  FFMA R32, R37, R32, R12 ;  /* 0x0000002025207223 */ /* 0x000fe2000000000c */
[----:B------:R-:W-:Y:S01]  /*1260*/  IADD3 R29, P0, PT, R31, R8, RZ ;  /* 0x000000081f1d7210 */ /* 0x000fe20007f1e0ff */
[----:B------:R-:W-:Y:S01]  /*1270*/  FFMA R12, R37, R36, R34 ;  /* 0x00000024250c7223 */ /* 0x000fe20000000022 */
[----:B------:R-:W-:Y:S01]  /*1280*/  SHF.R.S32.HI R34, RZ, 0x1f, R31 ;  /* 0x0000001fff227819 */ /* 0x000fe2000001141f */
[----:B------:R0:W2:Y:S02]  /*1290*/  LDG.E R37, desc[UR14][R20.64+0xc] ;  /* 0x00000c0e14257981 */ /* 0x0000a4000c1e1900 */
[C---:B------:R-:W-:Y:S02]  /*12a0*/  IMAD.SHL.U32 R28, R29.reuse, 0x4, RZ ;  /* 0x000000041d1c7824 */ /* 0x040fe400078e00ff */
[----:B------:R-:W-:Y:S01]  /*12b0*/  IMAD.X R26, R34, 0x1, R24, P0 ;  /* 0x00000001221a7824 */ /* 0x000fe200000e0618 */
[----:B------:R1:W3:Y:S04]  /*12c0*/  LDG.E R36, desc[UR16][R18.64+0xc] ;  /* 0x00000c1012247981 */ /* 0x0002e8000c1e1900 */
[----:B------:R-:W-:-:S02]  /*12d0*/  SHF.L.U64.HI R29, R29, 0x2, R26 ;  /* 0x000000021d1d7819 */ /* 0x000fc4000001021a */
[----:B0-----:R-:W-:Y:S02]  /*12e0*/  IADD3 R21, P1, PT, R31, R10, RZ ;  /* 0x0000000a1f157210 */ /* 0x001fe40007f3e0ff */
[----:B------:R-:W-:-:S03]  /*12f0*/  IADD3 R26, P0, PT, R28, UR10, RZ ;  /* 0x0000000a1c1a7c10 */ /* 0x000fc6000ff1e0ff */
[----:B------:R-:W-:Y:S01]  /*1300*/  IMAD.X R34, R34, 0x1, R7, P1 ;  /* 0x0000000122227824 */ /* 0x000fe200008e0607 */
[----:B------:R-:W-:Y:S02]  /*1310*/  IADD3.X R27, PT, PT, R29, UR11, RZ, P0, !PT ;  /* 0x0000000b1d1b7c10 */ /* 0x000fe400087fe4ff */
[----:B------:R-:W-:Y:S02]  /*1320*/  R2UR UR10, R16 ;  /* 0x00000000100a72ca */ /* 0x000fe400000e0000 */
[----:B------:R-:W-:Y:S01]  /*1330*/  R2UR UR11, R17 ;  /* 0x00000000110b72ca */ /* 0x000fe200000e0000 */
[----:B------:R-:W5:Y:S01]  /*1340*/  LDG.E R26, desc[UR12][R26.64] ;  /* 0x0000000c1a1a7981 */ /* 0x000f62000c1e1900 */
[----:B------:R-:W-:Y:S02]  /*1350*/  IADD3 R28, P0, PT, R28, UR4, RZ ;  /* 0x000000041c1c7c10 */ /* 0x000fe4000ff1e0ff */
[C---:B------:R-:W-:Y:S01]  /*1360*/  SHF.L.U64.HI R23, R21.reuse, 0x2, R34 ;  /* 0x0000000215177819 */ /* 0x040fe20000010222 */
[----:B------:R-:W-:Y:S01]  /*1370*/  IMAD.SHL.U32 R21, R21, 0x4, RZ ;  /* 0x0000000415157824 */ /* 0x000fe200078e00ff */
[----:B------:R-:W-:-:S02]  /*1380*/  IADD3.X R29, PT, PT, R29, UR5, RZ, P0, !PT ;  /* 0x000000051d1d7c10 */ /* 0x000fc400087fe4ff */
[----:B------:R-:W-:Y:S02]  /*1390*/  R2UR UR4, R16 ;  /* 0x00000000100472ca */ /* 0x000fe400000e0000 */
[----:B------:R-:W-:Y:S02]  /*13a0*/  R2UR UR5, R17 ;  /* 0x00000000110572ca */ /* 0x000fe400000e0000 */
[C---:B-1----:R-:W-:Y:S01]  /*13b0*/  IADD3 R18, P1, PT, R21.reuse, UR8, RZ ;  /* 0x0000000815127c10 */ /* 0x042fe2000ff3e0ff */
[----:B------:R-:W5:Y:S01]  /*13c0*/  LDG.E R29, desc[UR10][R28.64] ;  /* 0x0000000a1c1d7981 */ /* 0x000f62000c1e1900 */
[----:B------:R-:W-:Y:S02]  /*13d0*/  IADD3 R20, P0, PT, R21, UR6, RZ ;  /* 0x0000000615147c10 */ /* 0x000fe4000ff1e0ff */
[C---:B------:R-:W-:Y:S02]  /*13e0*/  IADD3.X R19, PT, PT, R23.reuse, UR9, RZ, P1, !PT ;  /* 0x0000000917137c10 */ /* 0x040fe40008ffe4ff */
[----:B------:R-:W-:-:S04]  /*13f0*/  IADD3.X R21, PT, PT, R23, UR7, RZ, P0, !PT ;  /* 0x0000000717157c10 */ /* 0x000fc800087fe4ff */
[----:B------:R-:W4:Y:S04]  /*1400*/  LDG.E R19, desc[UR10][R18.64] ;  /* 0x0000000a12137981 */ /* 0x000f28000c1e1900 */
[----:B------:R-:W4:Y:S01]  /*1410*/  LDG.E R20, desc[UR4][R20.64] ;  /* 0x0000000414147981 */ /* 0x000f22000c1e1900 */
[----:B------:R-:W-:Y:S02]  /*1420*/  VIADD R30, R30, 0x4 ;  /* 0x000000041e1e7836 */ /* 0x000fe40000000000 */
[----:B------:R-:W-:Y:S02]  /*1430*/  VIADD R6, R6, 0x4 ;  /* 0x0000000406067836 */ /* 0x000fe40000000000 */
[C---:B------:R-:W-:Y:S02]  /*1440*/  IMAD R33, R9.reuse, 0x4, R33 ;  /* 0x0000000409217824 */ /* 0x040fe400078e0221 */
[----:B------:R-:W-:-:S02]  /*1450*/  IMAD R35, R9, 0x4, R35 ;  /* 0x0000000409237824 */ /* 0x000fc400078e0223 */
[C---:B------:R-:W-:Y:S02]  /*1460*/  IMAD R25, R9.reuse, 0x4, R25 ;  /* 0x0000000409197824 */ /* 0x040fe400078e0219 */
[----:B------:R-:W-:Y:S01]  /*1470*/  IMAD R31, R9, 0x4, R31 ;  /* 0x00000004091f7824 */ /* 0x000fe200078e021f */
[----:B---3--:R-:W-:Y:S02]  /*1480*/  FSETP.GT.AND P0, PT, R36, RZ, PT ;  /* 0x000000ff2400720b */ /* 0x008fe40003f04000 */
[----:B--2---:R-:W-:Y:S02]  /*1490*/  FSETP.GT.AND P1, PT, R37, RZ, PT ;  /* 0x000000ff2500720b */ /* 0x004fe40003f24000 */
[----:B-----5:R-:W-:Y:S02]  /*14a0*/  FSEL R23, R26, R29, P0 ;  /* 0x0000001d1a177208 */ /* 0x020fe40000000000 */
[----:B----4-:R-:W-:-:S03]  /*14b0*/  FSETP.GT.AND P0, PT, R22, RZ, PT ;  /* 0x000000ff1600720b */ /* 0x010fc60003f04000 */
[----:B------:R-:W-:Y:S01]  /*14c0*/  FFMA R23, R36, R23, R32 ;  /* 0x0000001724177223 */ /* 0x000fe20000000020 */
[----:B------:R-:W-:Y:S02]  /*14d0*/  FSEL R26, R29, R26, P1 ;  /* 0x0000001a1d1a7208 */ /* 0x000fe40000800000 */
[----:B------:R-:W-:Y:S02]  /*14e0*/  FSEL R28, R20, R19, P0 ;  /* 0x00000013141c7208 */ /* 0x000fe40000000000 */
[----:B------:R-:W-:Y:S02]  /*14f0*/  FSEL R32, R19, R20, P0 ;  /* 0x0000001413207208 */ /* 0x000fe40000000000 */
[----:B------:R-:W-:Y:S01]  /*1500*/  ISETP.NE.AND P0, PT, R30, RZ, PT ;  /* 0x000000ff1e00720c */ /* 0x000fe20003f05270 */
[----:B------:R-:W-:Y:S01]  /*1510*/  FFMA R37, R37, R26, R12 ;  /* 0x0000001a25257223 */ /* 0x000fe2000000000c */
[----:B------:R-:W-:-:S03]  /*1520*/  FFMA R28, R22, R28, R23 ;  /* 0x0000001c161c7223 */ /* 0x000fc60000000017 */
[----:B------:R-:W-:-:S08]  /*1530*/  FFMA R12, R22, R32, R37 ;  /* 0x00000020160c7223 */ /* 0x000fd00000000025 */
[----:B------:R-:W-:Y:S05]  /*1540*/  @P0 BRA `(.L_x_4) ;  /* 0xfffffff400380947 */ /* 0x000fea000383ffff */
[----:B------:R-:W-:Y:S05]  /*1550*/  BSYNC.RECONVERGENT B0 ;  /* 0x0000000000007941 */ /* 0x000fea0003800200 */
.L_x_3:
[----:B------:R-:W0:Y:S02]  /*1560*/  LDCU UR4, c[0x0][0x3cc] ;  /* 0x00007980ff0477ac */ /* 0x000e240008000800 */
[----:B0-----:R-:W-:-:S06]  /*1570*/  ULOP3.LUT UR4, UR4, 0x7ffffffc, URZ, 0xc0, !UPT ;  /* 0x7ffffffc04047892 */ /* 0x001fcc000f8ec0ff */
[----:B------:R-:W-:-:S07]  /*1580*/  IMAD.U32 R6, RZ, RZ, UR4 ;  /* 0x00000004ff067e24 */ /* 0x000fce000f8e00ff */
.L_x_2:
[----:B------:R-:W1:Y:S02]  /*1590*/  LDCU UR4, c[0x0][0x3cc] ;  /* 0x00007980ff0477ac */ /* 0x000e640008000800 */
[----:B-1----:R-:W-:-:S09]  /*15a0*/  ULOP3.LUT UP0, UR5, UR4, 0x3, URZ, 0xc0, !UPT ;  /* 0x0000000304057892 */ /* 0x002fd2000f80c0ff */
[----:B------:R-:W-:Y:S05]  /*15b0*/  BRA.U !UP0, `(.L_x_1) ;  /* 0x0000000908c47547 */ /* 0x000fea000b800000 */
[----:B------:R-:W-:Y:S02]  /*15c0*/  UISETP.NE.AND UP0, UPT, UR5, 0x1, UPT ;  /* 0x000000010500788c */ /* 0x000fe4000bf05270 */
[----:B------:R-:W-:-:S04]  /*15d0*/  ULOP3.LUT UR4, UR4, 0x1, URZ, 0xc0, !UPT ;  /* 0x0000000104047892 */ /* 0x000fc8000f8ec0ff */
[----:B------:R-:W-:-:S03]  /*15e0*/  UISETP.NE.U32.AND UP1, UPT, UR4, 0x1, UPT ;  /* 0x000000010400788c */ /* 0x000fc6000bf25070 */
[----:B------:R-:W-:Y:S08]  /*15f0*/  BRA.U !UP0, `(.L_x_5) ;  /* 0x0000000508a87547 */ /* 0x000ff0000b800000 */
[----:B------:R-:W1:Y:S01]  /*1600*/  LDCU.128 UR8, c[0x0][0x380] ;  /* 0x00007000ff0877ac */ /* 0x000e620008000c00 */
[C---:B------:R-:W-:Y:S01]  /*1610*/  IADD3 R29, P0, PT, R6.reuse, R13, RZ ;  /* 0x0000000d061d7210 */ /* 0x040fe20007f1e0ff */
[----:B------:R-:W-:Y:S01]  /*1620*/  IMAD R23, R6, R9, RZ ;  /* 0x0000000906177224 */ /* 0x000fe200078e02ff */
[C---:B0-----:R-:W-:Y:S01]  /*1630*/  R2UR UR16, R16.reuse ;  /* 0x00000000101072ca */ /* 0x041fe200000e0000 */
[----:B------:R-:W0:Y:S01]  /*1640*/  LDCU.128 UR12, c[0x0][0x390] ;  /* 0x00007200ff0c77ac */ /* 0x000e220008000c00 */
[----:B------:R-:W-:Y:S01]  /*1650*/  R2UR UR17, R17 ;  /* 0x00000000111172ca */ /* 0x000fe200000e0000 */
[----:B------:R-:W-:Y:S01]  /*1660*/  IMAD.X R18, RZ, RZ, R15, P0 ;  /* 0x000000ffff127224 */ /* 0x000fe200000e060f */
[----:B------:R-:W-:Y:S01]  /*1670*/  SHF.R.S32.HI R22, RZ, 0x1f, R23 ;  /* 0x0000001fff167819 */ /* 0x000fe20000011417 */
[----:B------:R-:W2:Y:S01]  /*1680*/  LDCU.128 UR4, c[0x0][0x3a0] ;  /* 0x00007400ff0477ac */ /* 0x000ea20008000c00 */
[----:B------:R-:W-:Y:S02]  /*1690*/  IADD3 R21, P0, PT, R23, R8, RZ ;  /* 0x0000000817157210 */ /* 0x000fe40007f1e0ff */
[C---:B------:R-:W-:Y:S01]  /*16a0*/  SHF.L.U64.HI R25, R29.reuse, 0x2, R18 ;  /* 0x000000021d197819 */ /* 0x040fe20000010212 */
[----:B------:R-:W-:Y:S01]  /*16b0*/  IMAD.SHL.U32 R29, R29, 0x4, RZ ;  /* 0x000000041d1d7824 */ /* 0x000fe200078e00ff */
[----:B------:R-:W-:Y:S01]  /*16c0*/  R2UR UR18, R16 ;  /* 0x00000000101272ca */ /* 0x000fe200000e0000 */
[----:B------:R-:W-:Y:S01]  /*16d0*/  IMAD.X R26, R22, 0x1, R24, P0 ;  /* 0x00000001161a7824 */ /* 0x000fe200000e0618 */
[----:B------:R-:W-:Y:S01]  /*16e0*/  R2UR UR19, R17 ;  /* 0x00000000111372ca */ /* 0x000fe200000e0000 */
[----:B------:R-:W-:Y:S01]  /*16f0*/  IMAD.SHL.U32 R20, R21, 0x4, RZ ;  /* 0x0000000415147824 */ /* 0x000fe200078e00ff */
[----:B------:R-:W-:-:S02]  /*1700*/  R2UR UR20, R16 ;  /* 0x00000000101472ca */ /* 0x000fc400000e0000 */
[----:B-1----:R-:W-:Y:S02]  /*1710*/  IADD3 R18, P0, PT, R29, UR10, RZ ;  /* 0x0000000a1d127c10 */ /* 0x002fe4000ff1e0ff */
[----:B------:R-:W-:Y:S02]  /*1720*/  R2UR UR21, R17 ;  /* 0x00000000111572ca */ /* 0x000fe400000e0000 */
[----:B------:R-:W-:Y:S02]  /*1730*/  SHF.L.U64.HI R21, R21, 0x2, R26 ;  /* 0x0000000215157819 */ /* 0x000fe4000001021a */
[C---:B0-----:R-:W-:Y:S02]  /*1740*/  IADD3 R26, P1, PT, R20.reuse, UR14, RZ ;  /* 0x0000000e141a7c10 */ /* 0x041fe4000ff3e0ff */
[----:B------:R-:W-:Y:S02]  /*1750*/  IADD3.X R19, PT, PT, R25, UR11, RZ, P0, !PT ;  /* 0x0000000b19137c10 */ /* 0x000fe400087fe4ff */
[----:B--2---:R-:W-:-:S02]  /*1760*/  IADD3 R20, P0, PT, R20, UR4, RZ ;  /* 0x0000000414147c10 */ /* 0x004fc4000ff1e0ff */
[C---:B------:R-:W-:Y:S01]  /*1770*/  IADD3.X R27, PT, PT, R21.reuse, UR15, RZ, P1, !PT ;  /* 0x0000000f151b7c10 */ /* 0x040fe20008ffe4ff */
[----:B------:R-:W2:Y:S01]  /*1780*/  LDG.E R33, desc[UR16][R18.64] ;  /* 0x0000001012217981 */ /* 0x000ea2000c1e1900 */
[----:B------:R-:W-:-:S03]  /*1790*/  IADD3.X R21, PT, PT, R21, UR5, RZ, P0, !PT ;  /* 0x0000000515157c10 */ /* 0x000fc600087fe4ff */
[----:B------:R-:W3:Y:S04]  /*17a0*/  LDG.E R31, desc[UR18][R26.64] ;  /* 0x000000121a1f7981 */ /* 0x000ee8000c1e1900 */
[----:B------:R0:W3:Y:S01]  /*17b0*/  LDG.E R30, desc[UR20][R20.64] ;  /* 0x00000014141e7981 */ /* 0x0000e2000c1e1900 */
[----:B------:R-:W-:-:S04]  /*17c0*/  IADD3 R34, P1, PT, R6, R11, RZ ;  /* 0x0000000b06227210 */ /* 0x000fc80007f3e0ff */
[----:B------:R-:W-:Y:S01]  /*17d0*/  LEA R36, P2, R34, UR8, 0x2 ;  /* 0x0000000822247c11 */ /* 0x000fe2000f8410ff */
[----:B------:R-:W-:Y:S01]  /*17e0*/  IMAD.X R35, RZ, RZ, R14, P1 ;  /* 0x000000ffff237224 */ /* 0x000fe200008e060e */
[----:B------:R-:W-:-:S04]  /*17f0*/  R2UR UR10, R16 ;  /* 0x00000000100a72ca */ /* 0x000fc800000e0000 */
[----:B------:R-:W-:Y:S01]  /*1800*/  LEA.HI.X R37, R34, UR9, R35, 0x2, P2 ;  /* 0x0000000922257c11 */ /* 0x000fe200090f1423 */
[----:B------:R-:W1:Y:S01]  /*1810*/  LDCU.64 UR8, c[0x0][0x3b0] ;  /* 0x00007600ff0877ac */ /* 0x000e620008000a00 */
[----:B------:R-:W-:Y:S02]  /*1820*/  R2UR UR11, R17 ;  /* 0x00000000110b72ca */ /* 0x000fe400000e0000 */
[----:B0-----:R-:W-:Y:S02]  /*1830*/  IADD3 R20, P1, PT, R23, R10, RZ ;  /* 0x0000000a17147210 */ /* 0x001fe40007f3e0ff */
[----:B------:R-:W-:-:S03]  /*1840*/  R2UR UR14, R16 ;  /* 0x00000000100e72ca */ /* 0x000fc600000e0000 */
[----:B------:R-:W-:Y:S01]  /*1850*/  IMAD.X R21, R22, 0x1, R7, P1 ;  /* 0x0000000116157824 */ /* 0x000fe200008e0607 */
[----:B------:R-:W-:Y:S01]  /*1860*/  R2UR UR15, R17 ;  /* 0x00000000110f72ca */ /* 0x000fe200000e0000 */
[----:B------:R-:W-:-:S03]  /*1870*/  IMAD.SHL.U32 R22, R20, 0x4, RZ ;  /* 0x0000000414167824 */ /* 0x000fc600078e00ff */
[----:B------:R-:W-:Y:S02]  /*1880*/  SHF.L.U64.HI R34, R20, 0x2, R21 ;  /* 0x0000000214227819 */ /* 0x000fe40000010215 */
[----:B--2---:R-:W-:-:S04]  /*1890*/  FSETP.GT.AND P0, PT, R33, RZ, PT ;  /* 0x000000ff2100720b */ /* 0x004fc80003f04000 */
[----:B---3--:R-:W-:Y:S02]  /*18a0*/  FSEL R32, R31, R30, P0 ;  /* 0x0000001e1f207208 */ /* 0x008fe40000000000 */
[----:B------:R-:W-:Y:S02]  /*18b0*/  IADD3 R26, P0, PT, R29, UR12, RZ ;  /* 0x0000000c1d1a7c10 */ /* 0x000fe4000ff1e0ff */
[----:B------:R-:W-:Y:S02]  /*18c0*/  R2UR UR12, R16 ;  /* 0x00000000100c72ca */ /* 0x000fe400000e0000 */
[----:B------:R-:W-:Y:S02]  /*18d0*/  IADD3.X R27, PT, PT, R25, UR13, RZ, P0, !PT ;  /* 0x0000000d191b7c10 */ /* 0x000fe400087fe4ff */
[----:B------:R-:W-:Y:S01]  /*18e0*/  R2UR UR13, R17 ;  /* 0x00000000110d72ca */ /* 0x000fe200000e0000 */
[----:B------:R-:W-:Y:S01]  /*18f0*/  FFMA R28, R33, R32, R28 ;  /* 0x00000020211c7223 */ /* 0x000fe2000000001c */
[C---:B------:R-:W-:Y:S01]  /*1900*/  IADD3 R20, P0, PT, R22.reuse, UR6, RZ ;  /* 0x0000000616147c10 */ /* 0x040fe2000ff1e0ff */
[----:B------:R-:W2:Y:S01]  /*1910*/  LDG.E R33, desc[UR10][R36.64] ;  /* 0x0000000a24217981 */ /* 0x000ea2000c1e1900 */
[----:B------:R-:W0:Y:S01]  /*1920*/  LDCU.64 UR10, c[0x0][0x398] ;  /* 0x00007300ff0a77ac */ /* 0x000e220008000a00 */
[----:B-1----:R-:W-:-:S02]  /*1930*/  IADD3 R22, P1, PT, R22, UR8, RZ ;  /* 0x0000000816167c10 */ /* 0x002fc4000ff3e0ff */
[----:B------:R1:W3:Y:S01]  /*1940*/  LDG.E R25, desc[UR16][R36.64+0x4] ;  /* 0x0000041024197981 */ /* 0x0002e2000c1e1900 */
[----:B------:R-:W-:-:S03]  /*1950*/  IADD3.X R21, PT, PT, R34, UR7, RZ, P0, !PT ;  /* 0x0000000722157c10 */ /* 0x000fc600087fe4ff */
[----:B------:R-:W4:Y:S04]  /*1960*/  LDG.E R35, desc[UR14][R26.64] ;  /* 0x0000000e1a237981 */ /* 0x000f28000c1e1900 */
[----:B------:R5:W3:Y:S01]  /*1970*/  LDG.E R29, desc[UR18][R26.64+0x4] ;  /* 0x000004121a1d7981 */ /* 0x000ae2000c1e1900 */
[----:B-1----:R-:W-:Y:S01]  /*1980*/  IMAD.IADD R37, R23, 0x1, R9 ;  /* 0x0000000117257824 */ /* 0x002fe200078e0209 */
[----:B------:R-:W-:Y:S02]  /*1990*/  IADD3.X R23, PT, PT, R34, UR9, RZ, P1, !PT ;  /* 0x0000000922177c10 */ /* 0x000fe40008ffe4ff */
[----:B------:R-:W3:Y:S04]  /*19a0*/  LDG.E R32, desc[UR16][R18.64+0x4] ;  /* 0x0000041012207981 */ /* 0x000ee8000c1e1900 */
[----:B------:R1:W3:Y:S01]  /*19b0*/  LDG.E R34, desc[UR12][R20.64] ;  /* 0x0000000c14227981 */ /* 0x0002e2000c1e1900 */
[----:B-----5:R-:W-:-:S03]  /*19c0*/  IADD3 R27, P0, PT, R37, R8, RZ ;  /* 0x00000008251b7210 */ /* 0x020fc60007f1e0ff */
[----:B------:R-:W5:Y:S01]  /*19d0*/  LDG.E R23, desc[UR14][R22.64] ;  /* 0x0000000e16177981 */ /* 0x000f62000c1e1900 */
[----:B-1----:R-:W-:Y:S01]  /*19e0*/  SHF.R.S32.HI R20, RZ, 0x1f, R37 ;  /* 0x0000001fff147819 */ /* 0x002fe20000011425 */
[----:B------:R-:W-:Y:S01]  /*19f0*/  IMAD.SHL.U32 R26, R27, 0x4, RZ ;  /* 0x000000041b1a7824 */ /* 0x000fe200078e00ff */
[----:B------:R-:W-:-:S03]  /*1a00*/  IADD3 R37, P1, PT, R37, R10, RZ ;  /* 0x0000000a25257210 */ /* 0x000fc60007f3e0ff */
[----:B------:R-:W-:Y:S01]  /*1a10*/  IMAD.X R36, R20, 0x1, R24, P0 ;  /* 0x0000000114247824 */ /* 0x000fe200000e0618 */
[----:B0-----:R-:W-:Y:S01]  /*1a20*/  IADD3 R18, P0, PT, R26, UR10, RZ ;  /* 0x0000000a1a127c10 */ /* 0x001fe2000ff1e0ff */
[----:B------:R-:W-:-:S03]  /*1a30*/  IMAD.X R20, R20, 0x1, R7, P1 ;  /* 0x0000000114147824 */ /* 0x000fc600008e0607 */
[----:B------:R-:W-:Y:S02]  /*1a40*/  SHF.L.U64.HI R27, R27, 0x2, R36 ;  /* 0x000000021b1b7819 */ /* 0x000fe40000010224 */
[----:B------:R-:W-:Y:S02]  /*1a50*/  R2UR UR10, R16 ;  /* 0x00000000100a72ca */ /* 0x000fe400000e0000 */
[----:B------:R-:W-:Y:S02]  /*1a60*/  IADD3.X R19, PT, PT, R27, UR11, RZ, P0, !PT ;  /* 0x0000000b1b137c10 */ /* 0x000fe400087fe4ff */
[----:B------:R-:W-:Y:S02]  /*1a70*/  IADD3 R26, P0, PT, R26, UR4, RZ ;  /* 0x000000041a1a7c10 */ /* 0x000fe4000ff1e0ff */
[----:B------:R-:W-:Y:S01]  /*1a80*/  R2UR UR11, R17 ;  /* 0x00000000110b72ca */ /* 0x000fe200000e0000 */
[----:B------:R0:W5:Y:S01]  /*1a90*/  LDG.E R36, desc[UR12][R18.64] ;  /* 0x0000000c12247981 */ /* 0x000162000c1e1900 */
[C---:B------:R-:W-:Y:S01]  /*1aa0*/  SHF.L.U64.HI R21, R37.reuse, 0x2, R20 ;  /* 0x0000000225157819 */ /* 0x040fe20000010214 */
[----:B------:R-:W-:Y:S01]  /*1ab0*/  IMAD.SHL.U32 R20, R37, 0x4, RZ ;  /* 0x0000000425147824 */ /* 0x000fe200078e00ff */
[----:B------:R-:W-:-:S02]  /*1ac0*/  IADD3.X R27, PT, PT, R27, UR5, RZ, P0, !PT ;  /* 0x000000051b1b7c10 */ /* 0x000fc400087fe4ff */
[----:B------:R-:W-:Y:S02]  /*1ad0*/  R2UR UR4, R16 ;  /* 0x00000000100472ca */ /* 0x000fe400000e0000 */
[----:B------:R-:W-:Y:S02]  /*1ae0*/  R2UR UR5, R17 ;  /* 0x00000000110572ca */ /* 0x000fe400000e0000 */
[C---:B0-----:R-:W-:Y:S02]  /*1af0*/  IADD3 R18, P0, PT, R20.reuse, UR6, RZ ;  /* 0x0000000614127c10 */ /* 0x041fe4000ff1e0ff */
[----:B------:R-:W-:Y:S01]  /*1b00*/  IADD3 R20, P1, PT, R20, UR8, RZ ;  /* 0x0000000814147c10 */ /* 0x000fe2000ff3e0ff */
[----:B------:R-:W5:Y:S01]  /*1b10*/  LDG.E R27, desc[UR10][R26.64] ;  /* 0x0000000a1a1b7981 */ /* 0x000f62000c1e1900 */
[C---:B------:R-:W-:Y:S02]  /*1b20*/  IADD3.X R19, PT, PT, R21.reuse, UR7, RZ, P0, !PT ;  /* 0x0000000715137c10 */ /* 0x040fe400087fe4ff */
[----:B------:R-:W-:-:S05]  /*1b30*/  IADD3.X R21, PT, PT, R21, UR9, RZ, P1, !PT ;  /* 0x0000000915157c10 */ /* 0x000fca0008ffe4ff */
[----:B------:R0:W5:Y:S04]  /*1b40*/  LDG.E R18, desc[UR4][R18.64] ;  /* 0x0000000412127981 */ /* 0x000168000c1e1900 */
[----:B------:R-:W5:Y:S01]  /*1b50*/  LDG.E R21, desc[UR10][R20.64] ;  /* 0x0000000a14157981 */ /* 0x000f62000c1e1900 */
[----:B------:R-:W-:Y:S01]  /*1b60*/  VIADD R6, R6, 0x2 ;  /* 0x0000000206067836 */ /* 0x000fe20000000000 */
[----:B----4-:R-:W-:-:S04]  /*1b70*/  FSETP.GT.AND P0, PT, R35, RZ, PT ;  /* 0x000000ff2300720b */ /* 0x010fc80003f04000 */
[----:B------:R-:W-:Y:S02]  /*1b80*/  FSEL R30, R30, R31, P0 ;  /* 0x0000001f1e1e7208 */ /* 0x000fe40000000000 */
[----:B--2---:R-:W-:-:S03]  /*1b90*/  FSETP.GT.AND P0, PT, R33, RZ, PT ;  /* 0x000000ff2100720b */ /* 0x004fc60003f04000 */
[----:B------:R-:W-:Y:S01]  /*1ba0*/  FFMA R30, R35, R30, R12 ;  /* 0x0000001e231e7223 */ /* 0x000fe2000000000c */
[----:B---3--:R-:W-:Y:S02]  /*1bb0*/  FSETP.GT.AND P1, PT, R32, RZ, PT ;  /* 0x000000ff2000720b */ /* 0x008fe40003f24000 */
[----:B-----5:R-:W-:Y:S02]  /*1bc0*/  FSEL R12, R34, R23, P0 ;  /* 0x00000017220c7208 */ /* 0x020fe40000000000 */
[----:B------:R-:W-:Y:S02]  /*1bd0*/  FSEL R23, R23, R34, P0 ;  /* 0x0000002217177208 */ /* 0x000fe40000000000 */
[----:B------:R-:W-:Y:S02]  /*1be0*/  FSETP.GT.AND P0, PT, R29, RZ, PT ;  /* 0x000000ff1d00720b */ /* 0x000fe40003f04000 */
[----:B------:R-:W-:Y:S01]  /*1bf0*/  FSETP.GT.AND P2, PT, R25, RZ, PT ;  /* 0x000000ff1900720b */ /* 0x000fe20003f44000 */
[C---:B0-----:R-:W-:Y:S01]  /*1c00*/  FFMA R19, R33.reuse, R12, R28 ;  /* 0x0000000c21137223 */ /* 0x041fe2000000001c */
[----:B------:R-:W-:Y:S01]  /*1c10*/  FFMA R30, R33, R23, R30 ;  /* 0x00000017211e7223 */ /* 0x000fe2000000001e */
[----:B------:R-:W-:-:S02]  /*1c20*/  FSEL R22, R36, R27, P1 ;  /* 0x0000001b24167208 */ /* 0x000fc40000800000 */
[----:B------:R-:W-:-:S03]  /*1c30*/  FSEL R27, R27, R36, P0 ;  /* 0x000000241b1b7208 */ /* 0x000fc60000000000 */
[----:B------:R-:W-:Y:S02]  /*1c40*/  FFMA R22, R32, R22, R19 ;  /* 0x0000001620167223 */ /* 0x000fe40000000013 */
[----:B------:R-:W-:Y:S01]  /*1c50*/  FFMA R30, R29, R27, R30 ;  /* 0x0000001b1d1e7223 */ /* 0x000fe2000000001e */
[----:B------:R-:W-:Y:S02]  /*1c60*/  FSEL R28, R18, R21, P2 ;  /* 0x00000015121c7208 */ /* 0x000fe40001000000 */
[----:B------:R-:W-:-:S03]  /*1c70*/  FSEL R21, R21, R18, P2 ;  /* 0x0000001215157208 */ /* 0x000fc60001000000 */
[C---:B------:R-:W-:Y:S02]  /*1c80*/  FFMA R28, R25.reuse, R28, R22 ;  /* 0x0000001c191c7223 */ /* 0x040fe40000000016 */
[----:B------:R-:W-:-:S07]  /*1c90*/  FFMA R12, R25, R21, R30 ;  /* 0x00000015190c7223 */ /* 0x000fce000000001e */
.L_x_5:
[----:B------:R-:W-:Y:S05]  /*1ca0*/  BRA.U UP1, `(.L_x_1) ;  /* 0x0000000501087547 */ /* 0x000fea000b800000 */
[----:B------:R-:W1:Y:S01]  /*1cb0*/  LDCU.128 UR4, c[0x0][0x380] ;  /* 0x00007000ff0477ac */ /* 0x000e620008000c00 */
[C---:B------:R-:W-:Y:S01]  /*1cc0*/  IADD3 R11, P0, PT, R6.reuse, R11, RZ ;  /* 0x0000000b060b7210 */ /* 0x040fe20007f1e0ff */
[C---:B------:R-:W-:Y:S01]  /*1cd0*/  IMAD R9, R6.reuse, R9, RZ ;  /* 0x0000000906097224 */ /* 0x040fe200078e02ff */
[----:B------:R-:W-:Y:S01]  /*1ce0*/  IADD3 R13, P2, PT, R6, R13, RZ ;  /* 0x0000000d060d7210 */ /* 0x000fe20007f5e0ff */
[----:B------:R-:W2:Y:S02]  /*1cf0*/  LDCU.128 UR8, c[0x0][0x390] ;  /* 0x00007200ff0877ac */ /* 0x000ea40008000c00 */
[----:B------:R-:W-:Y:S01]  /*1d00*/  IMAD.X R14, RZ, RZ, R14, P0 ;  /* 0x000000ffff0e7224 */ /* 0x000fe200000e060e */
[----:B------:R-:W3:Y:S01]  /*1d10*/  LDCU.128 UR12, c[0x0][0x3a0] ;  /* 0x00007400ff0c77ac */ /* 0x000ee20008000c00 */
[----:B------:R-:W-:Y:S01]  /*1d20*/  IMAD.X R6, RZ, RZ, R15, P2 ;  /* 0x000000ffff067224 */ /* 0x000fe200010e060f */
[----:B------:R-:W-:Y:S01]  /*1d30*/  IADD3 R10, P2, PT, R9, R10, RZ ;  /* 0x0000000a090a7210 */ /* 0x000fe20007f5e0ff */
[----:B------:R-:W-:-:S03]  /*1d40*/  IMAD.SHL.U32 R22, R13, 0x4, RZ ;  /* 0x000000040d167824 */ /* 0x000fc600078e00ff */
[----:B------:R-:W-:Y:S02]  /*1d50*/  SHF.L.U64.HI R15, R13, 0x2, R6 ;  /* 0x000000020d0f7819 */ /* 0x000fe40000010206 */
[C---:B-1----:R-:W-:Y:S02]  /*1d60*/  LEA R18, P1, R11.reuse, UR4, 0x2 ;  /* 0x000000040b127c11 */ /* 0x042fe4000f8210ff */
[----:B0-----:R-:W-:Y:S02]  /*1d70*/  R2UR UR4, R16 ;  /* 0x00000000100472ca */ /* 0x001fe400000e0000 */
[----:B------:R-:W-:Y:S02]  /*1d80*/  LEA.HI.X R19, R11, UR5, R14, 0x2, P1 ;  /* 0x000000050b137c11 */ /* 0x000fe400088f140e */
[----:B------:R-:W-:Y:S02]  /*1d90*/  R2UR UR5, R17 ;  /* 0x00000000110572ca */ /* 0x000fe400000e0000 */
[----:B------:R-:W-:-:S02]  /*1da0*/  IADD3 R8, P1, PT, R9, R8, RZ ;  /* 0x0000000809087210 */ /* 0x000fc40007f3e0ff */
[----:B------:R-:W-:Y:S02]  /*1db0*/  SHF.R.S32.HI R9, RZ, 0x1f, R9 ;  /* 0x0000001fff097819 */ /* 0x000fe40000011409 */
[----:B------:R-:W-:Y:S01]  /*1dc0*/  IADD3 R6, P0, PT, R22, UR6, RZ ;  /* 0x0000000616067c10 */ /* 0x000fe2000ff1e0ff */
[----:B------:R-:W-:Y:S02]  /*1dd0*/  IMAD.SHL.U32 R14, R8, 0x4, RZ ;  /* 0x00000004080e7824 */ /* 0x000fe400078e00ff */
[----:B------:R-:W-:Y:S01]  /*1de0*/  IMAD.X R11, R9, 0x1, R7, P2 ;  /* 0x00000001090b7824 */ /* 0x000fe200010e0607 */
[----:B------:R-:W-:Y:S01]  /*1df0*/  IADD3.X R7, PT, PT, R15, UR7, RZ, P0, !PT ;  /* 0x000000070f077c10 */ /* 0x000fe200087fe4ff */
[----:B------:R-:W-:Y:S02]  /*1e00*/  IMAD.X R13, R9, 0x1, R24, P1 ;  /* 0x00000001090d7824 */ /* 0x000fe400008e0618 */
[----:B------:R-:W4:Y:S01]  /*1e10*/  LDG.E R18, desc[UR4][R18.64] ;  /* 0x0000000412127981 */ /* 0x000f22000c1e1900 */
[----:B------:R-:W0:Y:S01]  /*1e20*/  LDCU.64 UR4, c[0x0][0x3b0] ;  /* 0x00007600ff0477ac */ /* 0x000e220008000a00 */
[----:B--2---:R-:W-:-:S02]  /*1e30*/  IADD3 R22, P0, PT, R22, UR8, RZ ;  /* 0x0000000816167c10 */ /* 0x004fc4000ff1e0ff */
[C---:B------:R-:W-:Y:S02]  /*1e40*/  R2UR UR6, R16.reuse ;  /* 0x00000000100672ca */ /* 0x040fe400000e0000 */
[C---:B------:R-:W-:Y:S02]  /*1e50*/  R2UR UR7, R17.reuse ;  /* 0x00000000110772ca */ /* 0x040fe400000e0000 */
[----:B------:R-:W-:Y:S02]  /*1e60*/  R2UR UR16, R16 ;  /* 0x00000000101072ca */ /* 0x000fe400000e0000 */
[----:B------:R-:W-:Y:S02]  /*1e70*/  R2UR UR17, R17 ;  /* 0x00000000111172ca */ /* 0x000fe400000e0000 */
[----:B------:R-:W-:Y:S02]  /*1e80*/  IADD3 R20, P1, PT, R14, UR10, RZ ;  /* 0x0000000a0e147c10 */ /* 0x000fe4000ff3e0ff */
[----:B------:R-:W-:-:S02]  /*1e90*/  IADD3.X R23, PT, PT, R15, UR9, RZ, P0, !PT ;  /* 0x000000090f177c10 */ /* 0x000fc400087fe4ff */
[----:B------:R-:W-:Y:S02]  /*1ea0*/  SHF.L.U64.HI R9, R8, 0x2, R13 ;  /* 0x0000000208097819 */ /* 0x000fe4000001020d */
[----:B---3--:R-:W-:Y:S02]  /*1eb0*/  IADD3 R14, P0, PT, R14, UR12, RZ ;  /* 0x0000000c0e0e7c10 */ /* 0x008fe4000ff1e0ff */
[----:B------:R-:W-:Y:S01]  /*1ec0*/  R2UR UR18, R16 ;  /* 0x00000000101272ca */ /* 0x000fe200000e0000 */
[----:B------:R-:W2:Y:S01]  /*1ed0*/  LDG.E R23, desc[UR6][R22.64] ;  /* 0x0000000616177981 */ /* 0x000ea2000c1e1900 */
[C---:B------:R-:W-:Y:S02]  /*1ee0*/  R2UR UR19, R17.reuse ;  /* 0x00000000111372ca */ /* 0x040fe400000e0000 */
[C---:B------:R-:W-:Y:S01]  /*1ef0*/  SHF.L.U64.HI R11, R10.reuse, 0x2, R11 ;  /* 0x000000020a0b7819 */ /* 0x040fe2000001020b */
[----:B------:R-:W-:Y:S01]  /*1f00*/  IMAD.SHL.U32 R10, R10, 0x4, RZ ;  /* 0x000000040a0a7824 */ /* 0x000fe200078e00ff */
[----:B------:R-:W-:Y:S01]  /*1f10*/  R2UR UR8, R16 ;  /* 0x00000000100872ca */ /* 0x000fe200000e0000 */
[----:B------:R-:W3:Y:S01]  /*1f20*/  LDG.E R7, desc[UR16][R6.64] ;  /* 0x0000001006077981 */ /* 0x000ee2000c1e1900 */
[----:B------:R-:W-:-:S02]  /*1f30*/  R2UR UR9, R17 ;  /* 0x00000000110972ca */ /* 0x000fc400000e0000 */
[C---:B------:R-:W-:Y:S02]  /*1f40*/  IADD3.X R21, PT, PT, R9.reuse, UR11, RZ, P1, !PT ;  /* 0x0000000b09157c10 */ /* 0x040fe40008ffe4ff */
[----:B------:R-:W-:Y:S02]  /*1f50*/  IADD3.X R15, PT, PT, R9, UR13, RZ, P0, !PT ;  /* 0x0000000d090f7c10 */ /* 0x000fe400087fe4ff */
[C---:B------:R-:W-:Y:S01]  /*1f60*/  R2UR UR10, R16.reuse ;  /* 0x00000000100a72ca */ /* 0x040fe200000e0000 */
[----:B------:R-:W5:Y:S01]  /*1f70*/  LDG.E R20, desc[UR18][R20.64] ;  /* 0x0000001214147981 */ /* 0x000f62000c1e1900 */
[C---:B------:R-:W-:Y:S02]  /*1f80*/  R2UR UR11, R17.reuse ;  /* 0x00000000110b72ca */ /* 0x040fe400000e0000 */
[----:B------:R-:W-:Y:S02]  /*1f90*/  R2UR UR12, R16 ;  /* 0x00000000100c72ca */ /* 0x000fe400000e0000 */
[----:B------:R-:W-:Y:S01]  /*1fa0*/  R2UR UR13, R17 ;  /* 0x00000000110d72ca */ /* 0x000fe200000e0000 */
[----:B------:R-:W5:Y:S01]  /*1fb0*/  LDG.E R15, desc[UR8][R14.64] ;  /* 0x000000080e0f7981 */ /* 0x000f62000c1e1900 */
[----:B------:R-:W-:-:S02]  /*1fc0*/  IADD3 R8, P2, PT, R10, UR14, RZ ;  /* 0x0000000e0a087c10 */ /* 0x000fc4000ff5e0ff */
[----:B0-----:R-:W-:Y:S02]  /*1fd0*/  IADD3 R10, P0, PT, R10, UR4, RZ ;  /* 0x000000040a0a7c10 */ /* 0x001fe4000ff1e0ff */
[C---:B------:R-:W-:Y:S02]  /*1fe0*/  IADD3.X R9, PT, PT, R11.reuse, UR15, RZ, P2, !PT ;  /* 0x0000000f0b097c10 */ /* 0x040fe400097fe4ff */
[----:B------:R-:W-:-:S03]  /*1ff0*/  IADD3.X R11, PT, PT, R11, UR5, RZ, P0, !PT ;  /* 0x000000050b0b7c10 */ /* 0x000fc600087fe4ff */
[----:B------:R-:W5:Y:S04]  /*2000*/  LDG.E R8, desc[UR10][R8.64] ;  /* 0x0000000a08087981 */ /* 0x000f68000c1e1900 */
[----:B------:R-:W5:Y:S01]  /*2010*/  LDG.E R11, desc[UR12][R10.64] ;  /* 0x0000000c0a0b7981 */ /* 0x000f62000c1e1900 */
[----:B----4-:R-:W-:Y:S02]  /*2020*/  FSETP.GT.AND P2, PT, R18, RZ, PT ;  /* 0x000000ff1200720b */ /* 0x010fe40003f44000 */
[----:B--2---:R-:W-:Y:S02]  /*2030*/  FSETP.GT.AND P1, PT, R23, RZ, PT ;  /* 0x000000ff1700720b */ /* 0x004fe40003f24000 */
[----:B---3--:R-:W-:-:S04]  /*2040*/  FSETP.GT.AND P0, PT, R7, RZ, PT ;  /* 0x000000ff0700720b */ /* 0x008fc80003f04000 */
[----:B-----5:R-:W-:Y:S02]  /*2050*/  FSEL R13, R20, R15, P0 ;  /* 0x0000000f140d7208 */ /* 0x020fe40000000000 */
[----:B------:R-:W-:-:S03]  /*2060*/  FSEL R19, R15, R20, P1 ;  /* 0x000000140f137208 */ /* 0x000fc60000800000 */
[----:B------:R-:W-:Y:S02]  /*2070*/  FFMA R13, R7, R13, R28 ;  /* 0x0000000d070d7223 */ /* 0x000fe4000000001c */
[----:B------:R-:W-:Y:S01]  /*2080*/  FFMA R19, R23, R19, R12 ;  /* 0x0000001317137223 */ /* 0x000fe2000000000c */
[----:B------:R-:W-:Y:S02]  /*2090*/  FSEL R6, R8, R11, P2 ;  /* 0x0000000b08067208 */ /* 0x000fe40001000000 */
[----:B------:R-:W-:-:S03]  /*20a0*/  FSEL R20, R11, R8, P2 ;  /* 0x000000080b147208 */ /* 0x000fc60001000000 */
[C---:B------:R-:W-:Y:S02]  /*20b0*/  FFMA R28, R18.reuse, R6, R13 ;  /* 0x00000006121c7223 */ /* 0x040fe4000000000d */
[----:B------:R-:W-:-:S07]  /*20c0*/  FFMA R12, R18, R20, R19 ;  /* 0x00000014120c7223 */ /* 0x000fce0000000013 */
.L_x_1:
[----:B------:R-:W1:Y:S01]  /*20d0*/  LDC.64 R6, c[0x0][0x3d0] ;  /* 0x0000f400ff067b82 */ /* 0x000e620000000a00 */
[----:B------:R-:W1:Y:S01]  /*20e0*/  LDCU UR4, c[0x0][0x3cc] ;  /* 0x00007980ff0477ac */ /* 0x000e620008000800 */
[----:B------:R-:W2:Y:S01]  /*20f0*/  S2R R11, SR_TID.X ;  /* 0x00000000000b7919 */ /* 0x000ea20000002100 */
[----:B------:R-:W-:Y:S01]  /*2100*/  IMAD.SHL.U32 R2, R2, 0x20, RZ ;  /* 0x0000002002027824 */ /* 0x000fe200078e00ff */
[C---:B0-----:R-:W-:Y:S01]  /*2110*/  R2UR UR9, R17.reuse ;  /* 0x00000000110972ca */ /* 0x041fe200000e0000 */
[----:B------:R-:W0:Y:S01]  /*2120*/  LDCU UR8, c[0x0][0x3d4] ;  /* 0x00007a80ff0877ac */ /* 0x000e220008000800 */
[----:B------:R-:W-:Y:S02]  /*2130*/  R2UR UR10, R16 ;  /* 0x00000000100a72ca */ /* 0x000fe400000e0000 */
[----:B------:R-:W-:Y:S01]  /*2140*/  R2UR UR11, R17 ;  /* 0x00000000110b72ca */ /* 0x000fe200000e0000 */
[----:B------:R-:W3:Y:S01]  /*2150*/  LDCU.64 UR6, c[0x0][0x3c0] ;  /* 0x00007800ff0677ac */ /* 0x000ee20008000a00 */
[----:B0-----:R-:W-:Y:S01]  /*2160*/  IMAD R4, R4, UR8, RZ ;  /* 0x0000000804047c24 */ /* 0x001fe2000f8e02ff */
[----:B------:R-:W-:Y:S01]  /*2170*/  R2UR UR8, R16 ;  /* 0x00000000100872ca */ /* 0x000fe200000e0000 */
[----:B-1----:R-:W-:Y:S01]  /*2180*/  IMAD R8, R6, UR4, RZ ;  /* 0x0000000406087c24 */ /* 0x002fe2000f8e02ff */
[----:B------:R-:W0:Y:S01]  /*2190*/  LDCU.64 UR4, c[0x0][0x3b8] ;  /* 0x00007700ff0477ac */ /* 0x000e220008000a00 */
[----:B------:R-:W-:-:S02]  /*21a0*/  IMAD R10, R7, R6, RZ ;  /* 0x00000006070a7224 */ /* 0x000fc400078e02ff */
[----:B------:R-:W-:-:S03]  /*21b0*/  IMAD R13, R8, R7, RZ ;  /* 0x00000007080d7224 */ /* 0x000fc600078e02ff */
[----:B------:R-:W-:Y:S02]  /*21c0*/  SHF.R.S32.HI R9, RZ, 0x1f, R10 ;  /* 0x0000001fff097819 */ /* 0x000fe4000001140a */
[----:B------:R-:W-:-:S04]  /*21d0*/  SHF.R.S32.HI R8, RZ, 0x1f, R13 ;  /* 0x0000001fff087819 */ /* 0x000fc8000001140d */
[----:B------:R-:W-:Y:S01]  /*21e0*/  LEA.HI R6, R8, R13, RZ, 0x5 ;  /* 0x0000000d08067211 */ /* 0x000fe200078f28ff */
[----:B------:R-:W-:Y:S01]  /*21f0*/  IMAD R8, R10, R5, RZ ;  /* 0x000000050a087224 */ /* 0x000fe200078e02ff */
[----:B------:R-:W-:Y:S01]  /*2200*/  LEA.HI R10, R9, R10, RZ, 0x5 ;  /* 0x0000000a090a7211 */ /* 0x000fe200078f28ff */
[----:B------:R-:W-:Y:S01]  /*2210*/  IMAD R5, R13, R0, RZ ;  /* 0x000000000d057224 */ /* 0x000fe200078e02ff */
[----:B------:R-:W-:Y:S02]  /*2220*/  SHF.R.S32.HI R6, RZ, 0x5, R6 ;  /* 0x00000005ff067819 */ /* 0x000fe40000011406 */
[----:B------:R-:W-:Y:S02]  /*2230*/  SHF.R.S32.HI R0, RZ, 0x5, R10 ;  /* 0x00000005ff007819 */ /* 0x000fe4000001140a */
[----:B------:R-:W1:Y:S01]  /*2240*/  I2F.U32.RP R9, R6 ;  /* 0x0000000600097306 */ /* 0x000e620000209000 */
[----:B--2---:R-:W-:-:S04]  /*2250*/  IADD3 R5, P0, P1, R8, R5, R11 ;  /* 0x0000000508057210 */ /* 0x004fc8000791e00b */
[----:B------:R-:W-:Y:S02]  /*2260*/  IADD3 R4, P2, P3, R2, R5, R4 ;  /* 0x0000000502047210 */ /* 0x000fe40007b5e004 */
[----:B------:R-:W-:Y:S01]  /*2270*/  IADD3.X R5, PT, PT, RZ, RZ, RZ, P0, P1 ;  /* 0x000000ffff057210 */ /* 0x000fe200007e24ff */
[----:B------:R-:W2:Y:S02]  /*2280*/  I2F.U32.RP R8, R0 ;  /* 0x0000000000087306 */ /* 0x000ea40000209000 */
[----:B------:R-:W-:Y:S01]  /*2290*/  IMAD.SHL.U32 R14, R4, 0x4, RZ ;  /* 0x00000004040e7824 */ /* 0x000fe200078e00ff */
[----:B------:R-:W-:Y:S02]  /*22a0*/  IADD3.X R5, PT, PT, RZ, R5, RZ, P2, P3 ;  /* 0x00000005ff057210 */ /* 0x000fe400017e64ff */
[----:B------:R-:W-:Y:S02]  /*22b0*/  ISETP.NE.U32.AND P3, PT, R6, RZ, PT ;  /* 0x000000ff0600720c */ /* 0x000fe40003f65070 */
[----:B------:R-:W-:Y:S01]  /*22c0*/  SHF.L.U64.HI R2, R4, 0x2, R5 ;  /* 0x0000000204027819 */ /* 0x000fe20000010205 */
[----:B-1----:R-:W1:Y:S01]  /*22d0*/  MUFU.RCP R9, R9 ;  /* 0x0000000900097308 */ /* 0x002e620000001000 */
[----:B0-----:R-:W-:-:S02]  /*22e0*/  IADD3 R10, P0, PT, R14, UR4, RZ ;  /* 0x000000040e0a7c10 */ /* 0x001fc4000ff1e0ff */
[----:B---3--:R-:W-:Y:S02]  /*22f0*/  IADD3 R14, P1, PT, R14, UR6, RZ ;  /* 0x000000060e0e7c10 */ /* 0x008fe4000ff3e0ff */
[C---:B------:R-:W-:Y:S02]  /*2300*/  IADD3.X R11, PT, PT, R2.reuse, UR5, RZ, P0, !PT ;  /* 0x00000005020b7c10 */ /* 0x040fe400087fe4ff */
[----:B------:R-:W-:Y:S01]  /*2310*/  IADD3.X R15, PT, PT, R2, UR7, RZ, P1, !PT ;  /* 0x00000007020f7c10 */ /* 0x000fe20008ffe4ff */
[----:B--2---:R-:W0:Y:S01]  /*2320*/  MUFU.RCP R8, R8 ;  /* 0x0000000800087308 */ /* 0x004e220000001000 */
[----:B------:R-:W-:Y:S01]  /*2330*/  SHF.R.S32.HI R2, RZ, 0x1f, R7 ;  /* 0x0000001fff027819 */ /* 0x000fe20000011407 */
[----:B------:R-:W-:Y:S03]  /*2340*/  STG.E desc[UR8][R10.64], R28 ;  /* 0x0000001c0a007986 */ /* 0x000fe6000c101908 */
[----:B------:R-:W-:Y:S01]  /*2350*/  LEA.HI R2, R2, R7, RZ, 0x5 ;  /* 0x0000000702027211 */ /* 0x000fe200078f28ff */
[----:B------:R2:W-:Y:S01]  /*2360*/  STG.E desc[UR10][R14.64], R12 ;  /* 0x0000000c0e007986 */ /* 0x0005e2000c10190a */
[----:B------:R-:W-:Y:S05]  /*2370*/  WARPSYNC.ALL ;  /* 0x0000000000007948 */ /* 0x000fea0003800000 */
[----:B-1----:R-:W-:Y:S01]  /*2380*/  VIADD R4, R9, 0xffffffe ;  /* 0x0ffffffe09047836 */ /* 0x002fe20000000000 */
[----:B------:R-:W1:Y:S01]  /*2390*/  LDCU UR4, c[0x0][0x370] ;  /* 0x00006e00ff0477ac */ /* 0x000e620008000800 */
[----:B------:R-:W-:-:S02]  /*23a0*/  SHF.R.S32.HI R2, RZ, 0x5, R2 ;  /* 0x00000005ff027819 */ /* 0x000fc40000011402 */
[----:B------:R3:W4:Y:S01]  /*23b0*/  F2I.FTZ.U32.TRUNC.NTZ R5, R4 ;  /* 0x0000000400057305 */ /* 0x000722000021f000 */
[----:B0-----:R-:W-:Y:S01]  /*23c0*/  VIADD R9, R8, 0xffffffe ;  /* 0x0ffffffe08097836 */ /* 0x001fe20000000000 */
[----:B--2---:R-:W-:Y:S01]  /*23d0*/  LOP3.LUT R12, RZ, R0, RZ, 0x33, !PT ;  /* 0x00000000ff0c7212 */ /* 0x004fe200078e33ff */
[----:B------:R-:W-:-:S04]  /*23e0*/  IMAD.MOV R8, RZ, RZ, -R6 ;  /* 0x000000ffff087224 */ /* 0x000fc800078e0a06 */
[----:B------:R-:W-:Y:S01]  /*23f0*/  IMAD.MOV.U32 R7, RZ, RZ, R8 ;  /* 0x000000ffff077224 */ /* 0x000fe200078e0008 */
[----:B------:R-:W0:Y:S01]  /*2400*/  F2I.FTZ.U32.TRUNC.NTZ R9, R9 ;  /* 0x0000000900097305 */ /* 0x000e22000021f000 */
[----:B---3--:R-:W-:Y:S02]  /*2410*/  IMAD.MOV.U32 R4, RZ, RZ, RZ ;  /* 0x000000ffff047224 */ /* 0x008fe400078e00ff */
[----:B------:R-:W-:Y:S02]  /*2420*/  IMAD.MOV R8, RZ, RZ, -R0 ;  /* 0x000000ffff087224 */ /* 0x000fe400078e0a00 */
[----:B----4-:R-:W-:-:S03]  /*2430*/  IMAD R7, R7, R5, RZ ;  /* 0x0000000507077224 */ /* 0x010fc600078e02ff */
[----:B------:R-:W2:Y:S01]  /*2440*/  I2F.U32.RP R10, R2 ;  /* 0x00000002000a7306 */ /* 0x000ea20000209000 */
[----:B-1----:R-:W-:Y:S01]  /*2450*/  VIADD R3, R3, UR4 ;  /* 0x0000000403037c36 */ /* 0x002fe20008000000 */
[----:B------:R-:W1:Y:S01]  /*2460*/  LDCU UR4, c[0x0][0x3c8] ;  /* 0x00007900ff0477ac */ /* 0x000e620008000800 */
[----:B------:R-:W-:-:S04]  /*2470*/  IMAD.HI.U32 R4, R5, R7, R4 ;  /* 0x0000000705047227 */ /* 0x000fc800078e0004 */
[----:B0-----:R-:W-:Y:S02]  /*2480*/  IMAD R5, R8, R9, RZ ;  /* 0x0000000908057224 */ /* 0x001fe400078e02ff */
[----:B------:R-:W-:Y:S02]  /*2490*/  IMAD.MOV.U32 R8, RZ, RZ, RZ ;  /* 0x000000ffff087224 */ /* 0x000fe400078e00ff */
[----:B------:R-:W-:-:S04]  /*24a0*/  IMAD.HI.U32 R7, R4, R3, RZ ;  /* 0x0000000304077227 */ /* 0x000fc800078e00ff */
[----:B------:R-:W-:Y:S01]  /*24b0*/  IMAD.HI.U32 R8, R9, R5, R8 ;  /* 0x0000000509087227 */ /* 0x000fe200078e0008 */
[----:B--2---:R-:W0:Y:S03]  /*24c0*/  MUFU.RCP R10, R10 ;  /* 0x0000000a000a7308 */ /* 0x004e260000001000 */
[----:B------:R-:W-:Y:S02]  /*24d0*/  IMAD.MOV R9, RZ, RZ, -R7 ;  /* 0x000000ffff097224 */ /* 0x000fe400078e0a07 */
[----:B------:R-:W-:-:S04]  /*24e0*/  IMAD.HI.U32 R4, R8, R3, RZ ;  /* 0x0000000308047227 */ /* 0x000fc800078e00ff */
[----:B------:R-:W-:Y:S02]  /*24f0*/  IMAD.MOV R4, RZ, RZ, -R4 ;  /* 0x000000ffff047224 */ /* 0x000fe400078e0a04 */
[--C-:B------:R-:W-:Y:S02]  /*2500*/  IMAD R9, R6, R9, R3.reuse ;  /* 0x0000000906097224 */ /* 0x100fe400078e0203 */
[----:B------:R-:W-:Y:S01]  /*2510*/  IMAD R11, R0, R4, R3 ;  /* 0x00000004000b7224 */ /* 0x000fe200078e0203 */
[----:B------:R-:W-:Y:S02]  /*2520*/  BAR.SYNC.DEFER_BLOCKING 0x0 ;  /* 0x0000000000007b1d */ /* 0x000fe40000010000 */
[----:B------:R-:W-:Y:S01]  /*2530*/  ISETP.GE.U32.AND P0, PT, R9, R6, PT ;  /* 0x000000060900720c */ /* 0x000fe20003f06070 */
[----:B0-----:R-:W-:Y:S01]  /*2540*/  VIADD R4, R10, 0xffffffe ;  /* 0x0ffffffe0a047836 */ /* 0x001fe20000000000 */
[----:B------:R-:W-:-:S03]  /*2550*/  ISETP.GE.U32.AND P2, PT, R11, R0, PT ;  /* 0x000000000b00720c */ /* 0x000fc60003f46070 */
[----:B------:R0:W2:Y:S08]  /*2560*/  F2I.FTZ.U32.TRUNC.NTZ R5, R4 ;  /* 0x0000000400057305 */ /* 0x0000b0000021f000 */
[----:B------:R-:W-:Y:S02]  /*2570*/  @P0 IMAD.IADD R9, R9, 0x1, -R6 ;  /* 0x0000000109090824 */ /* 0x000fe400078e0a06 */
[----:B------:R-:W-:-:S02]  /*2580*/  @P2 IMAD.IADD R11, R11, 0x1, -R0 ;  /* 0x000000010b0b2824 */ /* 0x000fc400078e0a00 */
[----:B------:R-:W-:Y:S01]  /*2590*/  @P0 VIADD R7, R7, 0x1 ;  /* 0x0000000107070836 */ /* 0x000fe20000000000 */
[----:B------:R-:W-:Y:S01]  /*25a0*/  ISETP.GE.U32.AND P1, PT, R9, R6, PT ;  /* 0x000000060900720c */ /* 0x000fe20003f26070 */
[----:B------:R-:W-:Y:S01]  /*25b0*/  IMAD.MOV R9, RZ, RZ, -R2 ;  /* 0x000000ffff097224 */ /* 0x000fe200078e0a02 */
[----:B------:R-:W-:Y:S01]  /*25c0*/  ISETP.GE.U32.AND P2, PT, R11, R0, PT ;  /* 0x000000000b00720c */ /* 0x000fe20003f46070 */
[----:B0-----:R-:W-:Y:S01]  /*25d0*/  IMAD.MOV.U32 R4, RZ, RZ, RZ ;  /* 0x000000ffff047224 */ /* 0x001fe200078e00ff */
[----:B------:R-:W-:Y:S01]  /*25e0*/  ISETP.NE.U32.AND P0, PT, R0, RZ, PT ;  /* 0x000000ff0000720c */ /* 0x000fe20003f05070 */
[----:B--2---:R-:W-:-:S04]  /*25f0*/  IMAD R9, R9, R5, RZ ;  /* 0x0000000509097224 */ /* 0x004fc800078e02ff */
[----:B------:R-:W-:-:S04]  /*2600*/  IMAD.HI.U32 R10, R5, R9, R4 ;  /* 0x00000009050a7227 */ /* 0x000fc800078e0004 */
[----:B------:R-:W-:Y:S01]  /*2610*/  @P1 VIADD R7, R7, 0x1 ;  /* 0x0000000107071836 */ /* 0x000fe20000000000 */
[----:B------:R-:W-:Y:S01]  /*2620*/  @!P3 LOP3.LUT R7, RZ, R6, RZ, 0x33, !PT ;  /* 0x00000006ff07b212 */ /* 0x000fe200078e33ff */
[----:B------:R-:W-:Y:S02]  /*2630*/  @P2 IMAD.IADD R11, R11, 0x1, -R0 ;  /* 0x000000010b0b2824 */ /* 0x000fe400078e0a00 */
[----:B------:R-:W-:-:S03]  /*2640*/  IMAD.HI.U32 R4, R10, R3, RZ ;  /* 0x000000030a047227 */ /* 0x000fc600078e00ff */
[----:B------:R-:W-:Y:S01]  /*2650*/  SEL R11, R12, R11, !P0 ;  /* 0x0000000b0c0b7207 */ /* 0x000fe20004000000 */
[----:B------:R-:W-:Y:S02]  /*2660*/  IMAD.MOV R5, RZ, RZ, -R7 ;  /* 0x000000ffff057224 */ /* 0x000fe400078e0a07 */
[----:B------:R-:W-:Y:S02]  /*2670*/  IMAD.MOV R9, RZ, RZ, -R4 ;  /* 0x000000ffff097224 */ /* 0x000fe400078e0a04 */
[----:B------:R-:W-:Y:S02]  /*2680*/  IMAD R5, R6, R5, R3 ;  /* 0x0000000506057224 */ /* 0x000fe400078e0203 */
[----:B------:R-:W-:-:S04]  /*2690*/  IMAD.HI.U32 R4, R10, R11, RZ ;  /* 0x0000000b0a047227 */ /* 0x000fc800078e00ff */
[----:B------:R-:W-:-:S04]  /*26a0*/  IMAD.HI.U32 R6, R8, R5, RZ ;  /* 0x0000000508067227 */ /* 0x000fc800078e00ff */
[----:B------:R-:W-:Y:S02]  /*26b0*/  IMAD.MOV R10, RZ, RZ, -R4 ;  /* 0x000000ffff0a7224 */ /* 0x000fe400078e0a04 */
[----:B------:R-:W-:Y:S02]  /*26c0*/  IMAD.MOV R8, RZ, RZ, -R6 ;  /* 0x000000ffff087224 */ /* 0x000fe400078e0a06 */
[C---:B------:R-:W-:Y:S02]  /*26d0*/  IMAD R9, R2.reuse, R9, R3 ;  /* 0x0000000902097224 */ /* 0x040fe400078e0203 */
[----:B------:R-:W-:Y:S02]  /*26e0*/  IMAD R11, R2, R10, R11 ;  /* 0x0000000a020b7224 */ /* 0x000fe400078e020b */
[----:B------:R-:W-:Y:S01]  /*26f0*/  IMAD R5, R0, R8, R5 ;  /* 0x0000000800057224 */ /* 0x000fe200078e0205 */
[-C--:B------:R-:W-:Y:S02]  /*2700*/  ISETP.GE.U32.AND P3, PT, R9, R2.reuse, PT ;  /* 0x000000020900720c */ /* 0x080fe40003f66070 */
[----:B------:R-:W-:-:S02]  /*2710*/  ISETP.GE.U32.AND P2, PT, R11, R2, PT ;  /* 0x000000020b00720c */ /* 0x000fc40003f46070 */
[----:B------:R-:W-:-:S09]  /*2720*/  ISETP.GE.U32.AND P1, PT, R5, R0, PT ;  /* 0x000000000500720c */ /* 0x000fd20003f26070 */
[--C-:B------:R-:W-:Y:S01]  /*2730*/  @P3 IMAD.IADD R9, R9, 0x1, -R2.reuse ;  /* 0x0000000109093824 */ /* 0x100fe200078e0a02 */
[----:B------:R-:W-:Y:S01]  /*2740*/  ISETP.NE.U32.AND P3, PT, R2, RZ, PT ;  /* 0x000000ff0200720c */ /* 0x000fe20003f65070 */
[----:B------:R-:W-:Y:S02]  /*2750*/  @P2 IMAD.IADD R11, R11, 0x1, -R2 ;  /* 0x000000010b0b2824 */ /* 0x000fe400078e0a02 */
[----:B------:R-:W-:Y:S01]  /*2760*/  @P1 IMAD.IADD R5, R5, 0x1, -R0 ;  /* 0x0000000105051824 */ /* 0x000fe200078e0a00 */
[-C--:B------:R-:W-:Y:S01]  /*2770*/  ISETP.GE.U32.AND P6, PT, R9, R2.reuse, PT ;  /* 0x000000020900720c */ /* 0x080fe20003fc6070 */
[----:B------:R-:W-:Y:S01]  /*2780*/  @P1 VIADD R6, R6, 0x1 ;  /* 0x0000000106061836 */ /* 0x000fe20000000000 */
[----:B------:R-:W-:Y:S01]  /*2790*/  ISETP.GE.U32.AND P5, PT, R11, R2, PT ;  /* 0x000000020b00720c */ /* 0x000fe20003fa6070 */
[----:B------:R-:W-:Y:S01]  /*27a0*/  @P2 VIADD R4, R4, 0x1 ;  /* 0x0000000104042836 */ /* 0x000fe20000000000 */
[----:B------:R-:W-:Y:S02]  /*27b0*/  ISETP.GE.U32.AND P4, PT, R5, R0, PT ;  /* 0x000000000500720c */ /* 0x000fe40003f86070 */
[----:B-1----:R-:W-:-:S02]  /*27c0*/  ISETP.GE.U32.AND P1, PT, R7, UR4, PT ;  /* 0x0000000407007c0c */ /* 0x002fc4000bf26070 */
[----:B------:R-:W-:-:S05]  /*27d0*/  LOP3.LUT R0, RZ, R2, RZ, 0x33, !PT ;  /* 0x00000002ff007212 */ /* 0x000fca00078e33ff */
[----:B------:R-:W-:Y:S02]  /*27e0*/  @P6 IMAD.IADD R9, R9, 0x1, -R2 ;  /* 0x0000000109096824 */ /* 0x000fe400078e0a02 */
[----:B------:R-:W-:Y:S02]  /*27f0*/  @P5 VIADD R4, R4, 0x1 ;  /* 0x0000000104045836 */ /* 0x000fe40000000000 */
[----:B------:R-:W-:Y:S01]  /*2800*/  @P4 VIADD R6, R6, 0x1 ;  /* 0x0000000106064836 */ /* 0x000fe20000000000 */
[C---:B------:R-:W-:Y:S02]  /*2810*/  SEL R2, R0.reuse, R9, !P3 ;  /* 0x0000000900027207 */ /* 0x040fe40005800000 */
[----:B------:R-:W-:Y:S01]  /*2820*/  SEL R4, R0, R4, !P3 ;  /* 0x0000000400047207 */ /* 0x000fe20005800000 */
[----:B------:R-:W-:Y:S01]  /*2830*/  IMAD.MOV.U32 R0, RZ, RZ, R7 ;  /* 0x000000ffff007224 */ /* 0x000fe200078e0007 */
[----:B------:R-:W-:Y:S01]  /*2840*/  SEL R5, R12, R6, !P0 ;  /* 0x000000060c057207 */ /* 0x000fe20004000000 */
[----:B------:R-:W-:Y:S06]  /*2850*/  @!P1 BRA `(.L_x_6) ;  /* 0xffffffdc00b09947 */ /* 0x000fec000383ffff */
[----:B------:R-:W-:Y:S05]  /*2860*/  EXIT ;  /* 0x000000000000794d */ /* 0x000fea0003800000 */
.L_x_7:
[----:B------:R-:W-:-:S00]  /*2870*/  BRA `(.L_x_7) ;  /* 0xfffffffc00fc7947 */ /* 0x000fc0000383ffff */
[----:B------:R-:W-:-:S00]  /*2880*/  NOP ;  /* 0x0000000000007918 */ /* 0x000fc00000000000 */
[----:B------:R-:W-:-:S00]  /*2890*/  NOP ;  /* 0x0000000000007918 */ /* 0x000fc00000000000 */
[----:B------:R-:W-:-:S00]  /*28a0*/  NOP ;  /* 0x0000000000007918 */ /* 0x000fc00000000000 */
[----:B------:R-:W-:-:S00]  /*28b0*/  NOP ;  /* 0x0000000000007918 */ /* 0x000fc00000000000 */
[----:B------:R-:W-:-:S00]  /*28c0*/  NOP ;  /* 0x0000000000007918 */ /* 0x000fc00000000000 */
[----:B------:R-:W-:-:S00]  /*28d0*/  NOP ;  /* 0x0000000000007918 */ /* 0x000fc00000000000 */
[----:B------:R-:W-:-:S00]  /*28e0*/  NOP ;  /* 0x0000000000007918 */ /* 0x000fc00000000000 */
[----:B------:R-:W-:-:S00]  /*28f0*/  NOP ;  /* 0x0000000000007918 */ /* 0x000fc00000000000 */
.L_x_64:


//--------------------- .text._Z22verify_dot_product_V_bPKfS0_S0_S0_S0_S0_S0_PfS1_iii --------------------------
	.section	.text._Z22verify_dot_product_V_bPKfS0_S0_S0_S0_S0_S0_PfS1_iii,"ax",@progbits
	.align	128
        .global         _Z22verify_dot_product_V_bPKfS0_S0_S0_S0_S0_S0_PfS1_iii
        .type           _Z22verify_dot_product_V_bPKfS0_S0_S0_S0_S0_S0_PfS1_iii,@function
        .size           _Z22verify_dot_product_V_bPKfS0_S0_S0_S0_S0_S0_PfS1_iii,(.L_x_65 - _Z22verify_dot_product_V_bPKfS0_S0_S0_S0_S0_S0_PfS1_iii)
        .other          _Z22verify_dot_product_V_bPKfS0_S0_S0_S0_S0_S0_PfS1_iii,@"STO_CUDA_ENTRY STV_DEFAULT"
_Z22verify_dot_product_V_bPKfS0_S0_S0_S0_S0_S0_PfS1_iii:
.text._Z22verify_dot_product_V_bPKfS0_S0_S0_S0_S0_S0_PfS1_iii:
[----:B------:R-:W-:Y:S08]  /*0000*/  LDC R1, c[0x0][0x37c] ;  /* 0x0000df00ff017b82 */ /* 0x000ff00000000800 */
[----:B------:R-:W0:Y:S01]  /*0010*/  LDC.64 R4, c[0x0][0x3c8] ;  /* 0x0000f200ff047b82 */ /* 0x000e220000000a00 */
[----:B------:R-:W1:Y:S07]  /*0020*/  LDCU UR4, c[0x0][0x3d0] ;  /* 0x00007a00ff0477ac */ /* 0x000e6e0008000800 */
[----:B------:R-:W2:Y:S01]  /*0030*/  S2UR UR5, SR_CTAID.X ;  /* 0x00000000000579c3 */ /* 0x000ea20000002500 */
[----:B-1----:R-:W1:Y:S01]  /*0040*/  I2F.U32.RP R8, UR4 ;  /* 0x0000000400087d06 */ /* 0x002e620008209000 */
[----:B0-----:R-:W-:-:S07]  /*0050*/  IMAD R2, R5, UR4, RZ ;  /* 0x0000000405027c24 */ /* 0x001fce000f8e02ff */
[----:B------:R-:W0:Y:S01]  /*0060*/  I2F.U32.RP R0, R2 ;  /* 0x0000000200007306 */ /* 0x000e220000209000 */
[----:B------:R-:W-:Y:S01]  /*0070*/  IMAD.MOV R3, RZ, RZ, -R2 ;  /* 0x000000ffff037224 */ /* 0x000fe200078e0a02 */
[----:B------:R-:W-:-:S06]  /*0080*/  ISETP.NE.U32.AND P2, PT, R2, RZ, PT ;  /* 0x000000ff0200720c */ /* 0x000fcc0003f45070 */
[----:B-1----:R-:W-:Y:S08]  /*0090*/  MUFU.RCP R8, R8 ;  /* 0x0000000800087308 */ /* 0x002ff00000001000 */
[----:B0-----:R-:W0:Y:S02]  /*00a0*/  MUFU.RCP R0, R0 ;  /* 0x0000000000007308 */ /* 0x001e240000001000 */
[----:B0-----:R-:W-:-:S06]  /*00b0*/  VIADD R6, R0, 0xffffffe ;  /* 0x0ffffffe00067836 */ /* 0x001fcc0000000000 */
[----:B------:R0:W1:Y:S02]  /*00c0*/  F2I.FTZ.U32.TRUNC.NTZ R7, R6 ;  /* 0x0000000600077305 */ /* 0x000064000021f000 */
[----:B0-----:R-:W-:Y:S02]  /*00d0*/  IMAD.MOV.U32 R6, RZ, RZ, RZ ;  /* 0x000000ffff067224 */ /* 0x001fe400078e00ff */
[----:B-1----:R-:W-:-:S04]  /*00e0*/  IMAD R3, R3, R7, RZ ;  /* 0x0000000703037224 */ /* 0x002fc800078e02ff */
[----:B------:R-:W-:-:S04]  /*00f0*/  IMAD.HI.U32 R7, R7, R3, R6 ;  /* 0x0000000307077227 */ /* 0x000fc800078e0006 */
[----:B------:R-:W-:Y:S02]  /*0100*/  VIADD R6, R8, 0xffffffe ;  /* 0x0ffffffe08067836 */ /* 0x000fe40000000000 */
[----:B--2---:R-:W-:Y:S02]  /*0110*/  IMAD.HI.U32 R9, R7, UR5, RZ ;  /* 0x0000000507097c27 */ /* 0x004fe4000f8e00ff */
[----:B------:R0:W1:Y:S02]  /*0120*/  F2I.FTZ.U32.TRUNC.NTZ R7, R6 ;  /* 0x0000000600077305 */ /* 0x000064000021f000 */
[----:B------:R-:W-:-:S04]  /*0130*/  IMAD.MOV R3, RZ, RZ, -R9 ;  /* 0x000000ffff037224 */ /* 0x000fc800078e0a09 */
[----:B------:R-:W-:Y:S02]  /*0140*/  IMAD R3, R2, R3, UR5 ;  /* 0x0000000502037e24 */ /* 0x000fe4000f8e0203 */
[----:B0-----:R-:W-:-:S03]  /*0150*/  IMAD.MOV.U32 R6, RZ, RZ, RZ ;  /* 0x000000ffff067224 */ /* 0x001fc600078e00ff */
[----:B------:R-:W-:Y:S01]  /*0160*/  ISETP.GE.U32.AND P0, PT, R3, R2, PT ;  /* 0x000000020300720c */ /* 0x000fe20003f06070 */
[----:B-1----:R-:W-:-:S04]  /*0170*/  IMAD.MOV R11, RZ, RZ, -R7 ;  /* 0x000000ffff0b7224 */ /* 0x002fc800078e0a07 */
[----:B------:R-:W-:-:S04]  /*0180*/  IMAD R11, R11, UR4, RZ ;  /* 0x000000040b0b7c24 */ /* 0x000fc8000f8e02ff */
[----:B------:R-:W-:-:S04]  /*0190*/  IMAD.HI.U32 R6, R7, R11, R6 ;  /* 0x0000000b07067227 */ /* 0x000fc800078e0006 */
[----:B------:R-:W-:Y:S02]  /*01a0*/  @P0 IMAD.IADD R3, R3, 0x1, -R2 ;  /* 0x0000000103030824 */ /* 0x000fe400078e0a02 */
[----:B------:R-:W-:-:S03]  /*01b0*/  @P0 VIADD R9, R9, 0x1 ;  /* 0x0000000109090836 */ /* 0x000fc60000000000 */
[----:B------:R-:W-:-:S13]  /*01c0*/  ISETP.GE.U32.AND P1, PT, R3, R2, PT ;  /* 0x000000020300720c */ /* 0x000fda0003f26070 */
[----:B------:R-:W-:Y:S01]  /*01d0*/  @P1 VIADD R9, R9, 0x1 ;  /* 0x0000000109091836 */ /* 0x000fe20000000000 */
[----:B------:R-:W-:-:S04]  /*01e0*/  @!P2 LOP3.LUT R9, RZ, R2, RZ, 0x33, !PT ;  /* 0x00000002ff09a212 */ /* 0x000fc800078e33ff */
[----:B------:R-:W-:Y:S01]  /*01f0*/  ISETP.GE.U32.AND P1, PT, R9, R4, PT ;  /* 0x000000040900720c */ /* 0x000fe20003f26070 */
[----:B------:R-:W-:-:S04]  /*0200*/  IMAD.MOV R3, RZ, RZ, -R9 ;  /* 0x000000ffff037224 */ /* 0x000fc800078e0a09 */
[----:B------:R-:W-:-:S04]  /*0210*/  IMAD R3, R2, R3, UR5 ;  /* 0x0000000502037e24 */ /* 0x000fc8000f8e0203 */
[----:B------:R-:W-:-:S04]  /*0220*/  IMAD.HI.U32 R6, R6, R3, RZ ;  /* 0x0000000306067227 */ /* 0x000fc800078e00ff */
[----:B------:R-:W-:-:S04]  /*0230*/  IMAD.MOV R0, RZ, RZ, -R6 ;  /* 0x000000ffff007224 */ /* 0x000fc800078e0a06 */
[----:B------:R-:W-:-:S05]  /*0240*/  IMAD R0, R0, UR4, R3 ;  /* 0x0000000400007c24 */ /* 0x000fca000f8e0203 */
[----:B------:R-:W-:Y:S01]  /*0250*/  ISETP.GE.U32.AND P0, PT, R0, UR4, PT ;  /* 0x0000000400007c0c */ /* 0x000fe2000bf06070 */
[----:B------:R-:W-:-:S12]  /*0260*/  @P1 EXIT ;  /* 0x000000000000194d */ /* 0x000fd80003800000 */
[----:B------:R-:W0:Y:S01]  /*0270*/  S2R R7, SR_TID.X ;  /* 0x0000000000077919 */ /* 0x000e220000002100 */
[----:B------:R-:W-:Y:S01]  /*0280*/  @P0 VIADD R0, R0, -UR4 ;  /* 0x8000000400000c36 */ /* 0x000fe20008000000 */
[----:B------:R-:W-:Y:S01]  /*0290*/  ISETP.NE.U32.AND P2, PT, RZ, UR4, PT ;  /* 0x00000004ff007c0c */ /* 0x000fe2000bf45070 */
[----:B------:R-:W-:Y:S01]  /*02a0*/  @P0 VIADD R6, R6, 0x1 ;  /* 0x0000000106060836 */ /* 0x000fe20000000000 */
[----:B------:R-:W1:Y:S02]  /*02b0*/  LDCU.64 UR10, c[0x0][0x358] ;  /* 0x00006b00ff0a77ac */ /* 0x000e640008000a00 */
[----:B------:R-:W-:Y:S02]  /*02c0*/  ISETP.GE.U32.AND P1, PT, R0, UR4, PT ;  /* 0x0000000400007c0c */ /* 0x000fe4000bf26070 */
[----:B------:R-:W-:-:S04]  /*02d0*/  SHF.R.S32.HI R0, RZ, 0x1f, R5 ;  /* 0x0000001fff007819 */ /* 0x000fc80000011405 */
[----:B------:R-:W-:-:S04]  /*02e0*/  LEA.HI R0, R0, R5, RZ, 0x5 ;  /* 0x0000000500007211 */ /* 0x000fc800078f28ff */
[----:B------:R-:W-:-:S03]  /*02f0*/  LOP3.LUT R0, R0, 0xffffffe0, RZ, 0xc0, !PT ;  /* 0xffffffe000007812 */ /* 0x000fc600078ec0ff */
[----:B------:R-:W-:Y:S01]  /*0300*/  @P1 VIADD R6, R6, 0x1 ;  /* 0x0000000106061836 */ /* 0x000fe20000000000 */
[----:B------:R-:W-:-:S05]  /*0310*/  @!P2 LOP3.LUT R6, RZ, UR4, RZ, 0x33, !PT ;  /* 0x00000004ff06ac12 */ /* 0x000fca000f8e33ff */
[----:B------:R-:W-:Y:S02]  /*0320*/  IMAD.MOV R4, RZ, RZ, -R6 ;  /* 0x000000ffff047224 */ /* 0x000fe400078e0a06 */
[----:B0-----:R-:W-:-:S05]  /*0330*/  IMAD.IADD R0, R0, 0x1, R7 ;  /* 0x0000000100007824 */ /* 0x001fca00078e0207 */
[-C--:B------:R-:W-:Y:S01]  /*0340*/  ISETP.GE.U32.AND P0, PT, R0, R5.reuse, PT ;  /* 0x000000050000720c */ /* 0x080fe20003f06070 */
[----:B------:R-:W-:Y:S02]  /*0350*/  IMAD R0, R4, UR4, R3 ;  /* 0x0000000404007c24 */ /* 0x000fe4000f8e0203 */
[----:B------:R-:W-:Y:S02]  /*0360*/  IMAD R3, R5, R5, RZ ;  /* 0x0000000505037224 */ /* 0x000fe400078e02ff */
[----:B------:R-:W-:Y:S02]  /*0370*/  IMAD.MOV.U32 R4, RZ, RZ, R6 ;  /* 0x000000ffff047224 */ /* 0x000fe400078e0006 */
[----:B------:R-:W-:Y:S02]  /*0380*/  IMAD.MOV.U32 R5, RZ, RZ, R9 ;  /* 0x000000ffff057224 */ /* 0x000fe400078e0009 */
[----:B-1----:R-:W-:-:S07]  /*0390*/  IMAD.MOV.U32 R6, RZ, RZ, R0 ;  /* 0x000000ffff067224 */ /* 0x002fce00078e0000 */
.L_x_16:
[----:B------:R-:W0:Y:S01]  /*03a0*/  LDCU UR9, c[0x0][0x3cc] ;  /* 0x00007980ff0977ac */ /* 0x000e220008000800 */
[----:B------:R-:W-:Y:S02]  /*03b0*/  IMAD.MOV.U32 R9, RZ, RZ, RZ ;  /* 0x000000ffff097224 */ /* 0x000fe400078e00ff */
[----:B------:R-:W-:Y:S01]  /*03c0*/  IMAD.MOV.U32 R0, RZ, RZ, RZ ;  /* 0x000000ffff007224 */ /* 0x000fe200078e00ff */
[----:B0-----:R-:W-:-:S09]  /*03d0*/  UISETP.GE.AND UP0, UPT, UR9, 0x20, UPT ;  /* 0x000000200900788c */ /* 0x001fd2000bf06270 */
[----:B------:R-:W-:Y:S05]  /*03e0*/  BRA.U !UP0, `(.L_x_8) ;  /* 0x0000001108d47547 */ /* 0x000fea000b800000 */
[----:B------:R-:W0:Y:S01]  /*03f0*/  LDCU UR4, c[0x0][0x3cc] ;  /* 0x00007980ff0477ac */ /* 0x000e220008000800 */
[----:B------:R-:W1:Y:S01]  /*0400*/  S2R R7, SR_TID.X ;  /* 0x0000000000077919 */ /* 0x000e620000002100 */
[----:B------:R-:W-:Y:S02]  /*0410*/  IMAD.MOV.U32 R0, RZ, RZ, RZ ;  /* 0x000000ffff007224 */ /* 0x000fe400078e00ff */
[----:B------:R-:W-:Y:S01]  /*0420*/  IMAD.MOV.U32 R9, RZ, RZ, RZ ;  /* 0x000000ffff097224 */ /* 0x000fe200078e00ff */
[----:B0-----:R-:W-:-:S04]  /*0430*/  USHF.R.S32.HI UR6, URZ, 0x1f, UR4 ;  /* 0x0000001fff067899 */ /* 0x001fc80008011404 */
[----:B------:R-:W-:-:S04]  /*0440*/  ULEA.HI UR6, UR6, UR4, URZ, 0x5 ;  /* 0x0000000406067291 */ /* 0x000fc8000f8f28ff */
[----:B------:R-:W-:-:S04]  /*0450*/  USHF.R.S32.HI UR6, URZ, 0x5, UR6 ;  /* 0x00000005ff067899 */ /* 0x000fc80008011406 */
[----:B------:R-:W-:-:S04]  /*0460*/  UIADD3 UR4, UPT, UPT, UR6, -0x1, URZ ;  /* 0xffffffff06047890 */ /* 0x000fc8000fffe0ff */
[----:B------:R-:W-:-:S03]  /*0470*/  UISETP.GE.U32.AND UP0, UPT, UR4, 0x3, UPT ;  /* 0x000000030400788c */ /* 0x000fc6000bf06070 */
[----:B------:R-:W-:-:S06]  /*0480*/  UMOV UR4, URZ ;  /* 0x000000ff00047c82 */ /* 0x000fcc0008000000 */
[----:B-1----:R-:W-:Y:S05]  /*0490*/  BRA.U !UP0, `(.L_x_9) ;  /* 0x0000000508fc7547 */ /* 0x002fea000b800000 */
[----:B------:R-:W-:Y:S01]  /*04a0*/  ULOP3.LUT UR4, UR6, 0x3fffffc, URZ, 0xc0, !UPT ;  /* 0x03fffffc06047892 */ /* 0x000fe2000f8ec0ff */
[----:B------:R-:W-:Y:S01]  /*04b0*/  IMAD.MOV.U32 R0, RZ, RZ, RZ ;  /* 0x000000ffff007224 */ /* 0x000fe200078e00ff */
[----:B------:R-:W0:Y:S02]  /*04c0*/  LDCU.64 UR24, c[0x0][0x3b0] ;  /* 0x00007600ff1877ac */ /* 0x000e240008000a00 */
[----:B------:R-:W-:Y:S01]  /*04d0*/  UIADD3 UR6, UPT, UPT, -UR4, URZ, URZ ;  /* 0x000000ff04067290 */ /* 0x000fe2000fffe1ff */
[----:B------:R-:W1:Y:S01]  /*04e0*/  LDCU.128 UR12, c[0x0][0x380] ;  /* 0x00007000ff0c77ac */ /* 0x000e620008000c00 */
[----:B------:R-:W2:Y:S01]  /*04f0*/  LDCU.128 UR16, c[0x0][0x390] ;  /* 0x00007200ff1077ac */ /* 0x000ea20008000c00 */
[----:B------:R-:W3:Y:S01]  /*0500*/  LDCU.128 UR20, c[0x0][0x3a0] ;  /* 0x00007400ff1477ac */ /* 0x000ee20008000c00 */
[----:B------:R-:W-:-:S08]  /*0510*/  UMOV UR4, URZ ;  /* 0x000000ff00047c82 */ /* 0x000fd00008000000 */
.L_x_10:
[-C--:B------:R-:W-:Y:S02]  /*0520*/  IMAD R8, R3, R5.reuse, RZ ;  /* 0x0000000503087224 */ /* 0x080fe400078e02ff */
[----:B------:R-:W-:Y:S02]  /*0530*/  IMAD R10, R4, UR9, RZ ;  /* 0x00000009040a7c24 */ /* 0x000fe4000f8e02ff */
[----:B------:R-:W-:Y:S02]  /*0540*/  IMAD R12, R2, R5, RZ ;  /* 0x00000005020c7224 */ /* 0x000fe400078e02ff */
[----:B------:R-:W-:Y:S01]  /*0550*/  IMAD R11, R6, UR9, RZ ;  /* 0x00000009060b7c24 */ /* 0x000fe2000f8e02ff */
[----:B------:R-:W-:-:S04]  /*0560*/  IADD3 R8, P3, P2, R10, R8, R7 ;  /* 0x000000080a087210 */ /* 0x000fc80007a7e007 */
[----:B------:R-:W-:Y:S02]  /*0570*/  IADD3 R11, P5, P4, R11, R12, R7 ;  /* 0x0000000c0b0b7210 */ /* 0x000fe40007cbe007 */
[----:B------:R-:W-:Y:S02]  /*0580*/  IADD3 R17, P1, PT, R8, UR4, RZ ;  /* 0x0000000408117c10 */ /* 0x000fe4000ff3e0ff */
[----:B------:R-:W-:Y:S02]  /*0590*/  IADD3.X R10, PT, PT, RZ, RZ, RZ, P3, P2 ;  /* 0x000000ffff0a7210 */ /* 0x000fe40001fe44ff */
[----:B------:R-:W-:Y:S01]  /*05a0*/  IADD3 R21, P2, PT, R11, UR4, RZ ;  /* 0x000000040b157c10 */ /* 0x000fe2000ff5e0ff */
[----:B------:R-:W-:Y:S01]  /*05b0*/  IMAD.SHL.U32 R16, R17, 0x4, RZ ;  /* 0x0000000411107824 */ /* 0x000fe200078e00ff */
[----:B------:R-:W-:Y:S01]  /*05c0*/  IADD3.X R8, PT, PT, RZ, RZ, RZ, P5, P4 ;  /* 0x000000ffff087210 */ /* 0x000fe20002fe84ff */
[----:B------:R-:W-:Y:S02]  /*05d0*/  IMAD.X R10, RZ, RZ, R10, P1 ;  /* 0x000000ffff0a7224 */ /* 0x000fe400008e060a */
[----:B------:R-:W-:Y:S01]  /*05e0*/  IMAD.SHL.U32 R20, R21, 0x4, RZ ;  /* 0x0000000415147824 */ /* 0x000fe200078e00ff */
[----:B--2---:R-:W-:Y:S01]  /*05f0*/  IADD3 R12, P3, PT, R16, UR18, RZ ;  /* 0x00000012100c7c10 */ /* 0x004fe2000ff7e0ff */
[----:B------:R-:W-:Y:S01]  /*0600*/  IMAD.X R8, RZ, RZ, R8, P2 ;  /* 0x000000ffff087224 */ /* 0x000fe200010e0608 */
[----:B------:R-:W-:-:S02]  /*0610*/  SHF.L.U64.HI R17, R17, 0x2, R10 ;  /* 0x0000000211117819 */ /* 0x000fc4000001020a */
[----:B-1----:R-:W-:Y:S02]  /*0620*/  IADD3 R14, P2, PT, R20, UR14, RZ ;  /* 0x0000000e140e7c10 */ /* 0x002fe4000ff5e0ff */
[----:B------:R-:W-:Y:S02]  /*0630*/  SHF.L.U64.HI R21, R21, 0x2, R8 ;  /* 0x0000000215157819 */ /* 0x000fe40000010208 */
[C---:B------:R-:W-:Y:S02]  /*0640*/  IADD3 R10, P1, PT, R16.reuse, UR12, RZ ;  /* 0x0000000c100a7c10 */ /* 0x040fe4000ff3e0ff */
[----:B---3--:R-:W-:Y:S02]  /*0650*/  IADD3 R16, P4, PT, R16, UR20, RZ ;  /* 0x0000001410107c10 */ /* 0x008fe4000ff9e0ff */
[----:B------:R-:W-:Y:S02]  /*0660*/  IADD3.X R15, PT, PT, R21, UR15, RZ, P2, !PT ;  /* 0x0000000f150f7c10 */ /* 0x000fe400097fe4ff */
[----:B------:R-:W-:-:S02]  /*0670*/  IADD3.X R11, PT, PT, R17, UR13, RZ, P1, !PT ;  /* 0x0000000d110b7c10 */ /* 0x000fc40008ffe4ff */
[C---:B------:R-:W-:Y:S01]  /*0680*/  IADD3.X R13, PT, PT, R17.reuse, UR19, RZ, P3, !PT ;  /* 0x00000013110d7c10 */ /* 0x040fe20009ffe4ff */
[----:B------:R-:W2:Y:S01]  /*0690*/  LDG.E R23, desc[UR10][R14.64] ;  /* 0x0000000a0e177981 */ /* 0x000ea2000c1e1900 */
[----:B------:R-:W-:-:S03]  /*06a0*/  IADD3.X R17, PT, PT, R17, UR21, RZ, P4, !PT ;  /* 0x0000001511117c10 */ /* 0x000fc6000a7fe4ff */
[----:B------:R-:W3:Y:S04]  /*06b0*/  LDG.E R22, desc[UR10][R10.64] ;  /* 0x0000000a0a167981 */ /* 0x000ee8000c1e1900 */
[----:B------:R-:W4:Y:S04]  /*06c0*/  LDG.E R24, desc[UR10][R12.64] ;  /* 0x0000000a0c187981 */ /* 0x000f28000c1e1900 */
[----:B------:R-:W4:Y:S01]  /*06d0*/  LDG.E R25, desc[UR10][R16.64] ;  /* 0x0000000a10197981 */ /* 0x000f22000c1e1900 */
[----:B------:R-:W-:Y:S02]  /*06e0*/  IADD3 R8, P2, PT, R20, UR16, RZ ;  /* 0x0000001014087c10 */ /* 0x000fe4000ff5e0ff */
[----:B--2---:R-:W-:Y:S01]  /*06f0*/  FSETP.GT.AND P1, PT, R23, RZ, PT ;  /* 0x000000ff1700720b */ /* 0x004fe20003f24000 */
[----:B---3--:R-:W-:Y:S01]  /*0700*/  FFMA R18, -R22, R23, R9 ;  /* 0x0000001716127223 */ /* 0x008fe20000000109 */
[----:B------:R-:W-:-:S05]  /*0710*/  IADD3.X R9, PT, PT, R21, UR17, RZ, P2, !PT ;  /* 0x0000001115097c10 */ /* 0x000fca00097fe4ff */
[----:B------:R-:W2:Y:S01]  /*0720*/  LDG.E R27, desc[UR10][R8.64] ;  /* 0x0000000a081b7981 */ /* 0x000ea2000c1e1900 */
[----:B----4-:R-:W-:-:S03]  /*0730*/  FSEL R19, R24, R25, P1 ;  /* 0x0000001918137208 */ /* 0x010fc60000800000 */
[----:B------:R-:W3:Y:S02]  /*0740*/  LDG.E R28, desc[UR10][R8.64+0x80] ;  /* 0x0000800a081c7981 */ /* 0x000ee4000c1e1900 */
[----:B------:R-:W-:Y:S01]  /*0750*/  FFMA R23, R23, R19, R18 ;  /* 0x0000001317177223 */ /* 0x000fe20000000012 */
[C---:B------:R-:W-:Y:S02]  /*0760*/  IADD3 R18, P1, PT, R20.reuse, UR22, RZ ;  /* 0x0000001614127c10 */ /* 0x040fe4000ff3e0ff */
[----:B0-----:R-:W-:Y:S02]  /*0770*/  IADD3 R20, P2, PT, R20, UR24, RZ ;  /* 0x0000001814147c10 */ /* 0x001fe4000ff5e0ff */
[C---:B------:R-:W-:Y:S02]  /*0780*/  IADD3.X R19, PT, PT, R21.reuse, UR23, RZ, P1, !PT ;  /* 0x0000001715137c10 */ /* 0x040fe40008ffe4ff */
[----:B------:R-:W-:-:S03]  /*0790*/  IADD3.X R21, PT, PT, R21, UR25, RZ, P2, !PT ;  /* 0x0000001915157c10 */ /* 0x000fc600097fe4ff */
[----:B------:R-:W4:Y:S04]  /*07a0*/  LDG.E R26, desc[UR10][R18.64] ;  /* 0x0000000a121a7981 */ /* 0x000f28000c1e1900 */
[----:B------:R-:W4:Y:S01]  /*07b0*/  LDG.E R29, desc[UR10][R20.64] ;  /* 0x0000000a141d7981 */ /* 0x000f22000c1e1900 */
[----:B--2---:R-:W-:Y:S01]  /*07c0*/  FSETP.GT.AND P1, PT, R27, RZ, PT ;  /* 0x000000ff1b00720b */ /* 0x004fe20003f24000 */
[----:B------:R-:W-:-:S03]  /*07d0*/  FFMA R0, -R22, R27, R0 ;  /* 0x0000001b16007223 */ /* 0x000fc60000000100 */
[----:B------:R-:W-:Y:S02]  /*07e0*/  FSEL R24, R25, R24, P1 ;  /* 0x0000001819187208 */ /* 0x000fe40000800000 */
[----:B------:R-:W-:Y:S01]  /*07f0*/  FSETP.GT.AND P1, PT, R22, RZ, PT ;  /* 0x000000ff1600720b */ /* 0x000fe20003f24000 */
[----:B------:R-:W2:Y:S02]  /*0800*/  LDG.E R25, desc[UR10][R16.64+0x80] ;  /* 0x0000800a10197981 */ /* 0x000ea4000c1e1900 */
[----:B------:R-:W-:Y:S02]  /*0810*/  FFMA R27, R27, R24, R0 ;  /* 0x000000181b1b7223 */ /* 0x000fe40000000000 */
[----:B------:R-:W5:Y:S01]  /*0820*/  LDG.E R24, desc[UR10][R14.64+0x80] ;  /* 0x0000800a0e187981 */ /* 0x000f62000c1e1900 */
[----:B----4-:R-:W-:Y:S02]  /*0830*/  FSEL R0, R29, R26, P1 ;  /* 0x0000001a1d007208 */ /* 0x010fe40000800000 */
[----:B------:R-:W-:-:S02]  /*0840*/  FSEL R26, R26, R29, P1 ;  /* 0x0000001d1a1a7208 */ /* 0x000fc40000800000 */
[----:B------:R-:W4:Y:S01]  /*0850*/  LDG.E R29, desc[UR10][R20.64+0x180] ;  /* 0x0001800a141d7981 */ /* 0x000f22000c1e1900 */
[C---:B------:R-:W-:Y:S02]  /*0860*/  FFMA R0, R22.reuse, R0, R27 ;  /* 0x0000000016007223 */ /* 0x040fe4000000001b */
[----:B------:R-:W-:Y:S02]  /*0870*/  FFMA R26, R22, R26, R23 ;  /* 0x0000001a161a7223 */ /* 0x000fe40000000017 */
[----:B------:R-:W3:Y:S04]  /*0880*/  LDG.E R23, desc[UR10][R10.64+0x80] ;  /* 0x0000800a0a177981 */ /* 0x000ee8000c1e1900 */
[----:B------:R-:W2:Y:S01]  /*0890*/  LDG.E R22, desc[UR10][R12.64+0x80] ;  /* 0x0000800a0c167981 */ /* 0x000ea2000c1e1900 */
[----:B-----5:R-:W-:Y:S01]  /*08a0*/  FSETP.GT.AND P1, PT, R24, RZ, PT ;  /* 0x000000ff1800720b */ /* 0x020fe20003f24000 */
[----:B---3--:R-:W-:-:S03]  /*08b0*/  FFMA R27, -R23, R24, R26 ;  /* 0x00000018171b7223 */ /* 0x008fc6000000011a */
[----:B--2---:R-:W-:-:S05]  /*08c0*/  FSEL R26, R22, R25, P1 ;  /* 0x00000019161a7208 */ /* 0x004fca0000800000 */
[----:B------:R-:W-:Y:S02]  /*08d0*/  FFMA R24, R24, R26, R27 ;  /* 0x0000001a18187223 */ /* 0x000fe4000000001b */
[----:B------:R-:W2:Y:S04]  /*08e0*/  LDG.E R26, desc[UR10][R18.64+0x80] ;  /* 0x0000800a121a7981 */ /* 0x000ea8000c1e1900 */
[----:B------:R-:W2:Y:S01]  /*08f0*/  LDG.E R27, desc[UR10][R20.64+0x80] ;  /* 0x0000800a141b7981 */ /* 0x000ea2000c1e1900 */
[----:B------:R-:W-:-:S04]  /*0900*/  FSETP.GT.AND P1, PT, R28, RZ, PT ;  /* 0x000000ff1c00720b */ /* 0x000fc80003f24000 */
[----:B------:R-:W-:Y:S01]  /*0910*/  FSEL R22, R25, R22, P1 ;  /* 0x0000001619167208 */ /* 0x000fe20000800000 */
[C---:B------:R-:W-:Y:S01]  /*0920*/  FFMA R25, -R23.reuse, R28, R0 ;  /* 0x0000001c17197223 */ /* 0x040fe20000000100 */
[----:B------:R-:W-:Y:S01]  /*0930*/  FSETP.GT.AND P1, PT, R23, RZ, PT ;  /* 0x000000ff1700720b */ /* 0x000fe20003f24000 */
[----:B------:R-:W3:Y:S02]  /*0940*/  LDG.E R0, desc[UR10][R10.64+0x100] ;  /* 0x0001000a0a007981 */ /* 0x000ee4000c1e1900 */
[----:B------:R-:W-:Y:S02]  /*0950*/  FFMA R22, R28, R22, R25 ;  /* 0x000000161c167223 */ /* 0x000fe40000000019 */
[----:B------:R-:W5:Y:S01]  /*0960*/  LDG.E R11, desc[UR10][R10.64+0x180] ;  /* 0x0001800a0a0b7981 */ /* 0x000f62000c1e1900 */
[----:B--2---:R-:W-:Y:S02]  /*0970*/  FSEL R25, R27, R26, P1 ;  /* 0x0000001a1b197208 */ /* 0x004fe40000800000 */
[----:B------:R-:W-:-:S03]  /*0980*/  FSEL R27, R26, R27, P1 ;  /* 0x0000001b1a1b7208 */ /* 0x000fc60000800000 */
[C---:B------:R-:W-:Y:S02]  /*0990*/  FFMA R25, R23.reuse, R25, R22 ;  /* 0x0000001917197223 */ /* 0x040fe40000000016 */
[----:B------:R-:W-:Y:S01]  /*09a0*/  FFMA R23, R23, R27, R24 ;  /* 0x0000001b17177223 */ /* 0x000fe20000000018 */
[----:B------:R-:W2:Y:S04]  /*09b0*/  LDG.E R22, desc[UR10][R16.64+0x100] ;  /* 0x0001000a10167981 */ /* 0x000ea8000c1e1900 */
[----:B------:R-:W4:Y:S04]  /*09c0*/  LDG.E R24, desc[UR10][R14.64+0x100] ;  /* 0x0001000a0e187981 */ /* 0x000f28000c1e1900 */
[----:B------:R-:W2:Y:S04]  /*09d0*/  LDG.E R27, desc[UR10][R12.64+0x100] ;  /* 0x0001000a0c1b7981 */ /* 0x000ea8000c1e1900 */
[----:B------:R-:W5:Y:S04]  /*09e0*/  LDG.E R17, desc[UR10][R16.64+0x180] ;  /* 0x0001800a10117981 */ /* 0x000f68000c1e1900 */
[----:B------:R-:W5:Y:S04]  /*09f0*/  LDG.E R14, desc[UR10][R14.64+0x180] ;  /* 0x0001800a0e0e7981 */ /* 0x000f68000c1e1900 */
[----:B------:R-:W5:Y:S01]  /*0a00*/  LDG.E R12, desc[UR10][R12.64+0x180] ;  /* 0x0001800a0c0c7981 */ /* 0x000f62000c1e1900 */
[----:B----4-:R-:W-:Y:S01]  /*0a10*/  FSETP.GT.AND P1, PT, R24, RZ, PT ;  /* 0x000000ff1800720b */ /* 0x010fe20003f24000 */
[----:B---3--:R-:W-:-:S03]  /*0a20*/  FFMA R23, -R0, R24, R23 ;  /* 0x0000001800177223 */ /* 0x008fc60000000117 */
[----:B--2---:R-:W-:-:S05]  /*0a30*/  FSEL R26, R27, R22, P1 ;  /* 0x000000161b1a7208 */ /* 0x004fca0000800000 */
[----:B------:R-:W-:Y:S02]  /*0a40*/  FFMA R23, R24, R26, R23 ;  /* 0x0000001a18177223 */ /* 0x000fe40000000017 */
[----:B------:R-:W2:Y:S04]  /*0a50*/  LDG.E R24, desc[UR10][R8.64+0x100] ;  /* 0x0001000a08187981 */ /* 0x000ea8000c1e1900 */
[----:B------:R-:W3:Y:S01]  /*0a60*/  LDG.E R26, desc[UR10][R18.64+0x180] ;  /* 0x0001800a121a7981 */ /* 0x000ee2000c1e1900 */
[----:B--2---:R-:W-:Y:S01]  /*0a70*/  FSETP.GT.AND P1, PT, R24, RZ, PT ;  /* 0x000000ff1800720b */ /* 0x004fe20003f24000 */
[----:B------:R-:W-:-:S03]  /*0a80*/  FFMA R25, -R0, R24, R25 ;  /* 0x0000001800197223 */ /* 0x000fc60000000119 */
[----:B------:R-:W-:Y:S02]  /*0a90*/  FSEL R22, R22, R27, P1 ;  /* 0x0000001b16167208 */ /* 0x000fe40000800000 */
[----:B------:R-:W2:Y:S03]  /*0aa0*/  LDG.E R27, desc[UR10][R18.64+0x100] ;  /* 0x0001000a121b7981 */ /* 0x000ea6000c1e1900 */
[----:B------:R-:W-:Y:S02]  /*0ab0*/  FFMA R25, R24, R22, R25 ;  /* 0x0000001618197223 */ /* 0x000fe40000000019 */
[----:B------:R-:W2:Y:S04]  /*0ac0*/  LDG.E R22, desc[UR10][R20.64+0x100] ;  /* 0x0001000a14167981 */ /* 0x000ea8000c1e1900 */
[----:B------:R-:W4:Y:S01]  /*0ad0*/  LDG.E R24, desc[UR10][R8.64+0x180] ;  /* 0x0001800a08187981 */ /* 0x000f22000c1e1900 */
[----:B------:R-:W-:Y:S01]  /*0ae0*/  FSETP.GT.AND P1, PT, R0, RZ, PT ;  /* 0x000000ff0000720b */ /* 0x000fe20003f24000 */
[----:B------:R-:W-:-:S04]  /*0af0*/  UIADD3 UR6, UPT, UPT, UR6, 0x4, URZ ;  /* 0x0000000406067890 */ /* 0x000fc8000fffe0ff */
[----:B------:R-:W-:Y:S02]  /*0b00*/  UISETP.NE.AND UP0, UPT, UR6, URZ, UPT ;  /* 0x000000ff0600728c */ /* 0x000fe4000bf05270 */
[----:B------:R-:W-:Y:S01]  /*0b10*/  UIADD3 UR4, UPT, UPT, UR4, 0x80, URZ ;  /* 0x0000008004047890 */ /* 0x000fe2000fffe0ff */
[----:B--2---:R-:W-:Y:S02]  /*0b20*/  FSEL R28, R27, R22, P1 ;  /* 0x000000161b1c7208 */ /* 0x004fe40000800000 */
[----:B------:R-:W-:Y:S02]  /*0b30*/  FSEL R22, R22, R27, P1 ;  /* 0x0000001b16167208 */ /* 0x000fe40000800000 */
[----:B-----5:R-:W-:Y:S01]  /*0b40*/  FSETP.GT.AND P1, PT, R14, RZ, PT ;  /* 0x000000ff0e00720b */ /* 0x020fe20003f24000 */
[----:B------:R-:W-:Y:S01]  /*0b50*/  FFMA R28, R0, R28, R23 ;  /* 0x0000001c001c7223 */ /* 0x000fe20000000017 */
[----:B----4-:R-:W-:Y:S01]  /*0b60*/  FSETP.GT.AND P2, PT, R24, RZ, PT ;  /* 0x000000ff1800720b */ /* 0x010fe20003f44000 */
[----:B------:R-:W-:Y:S01]  /*0b70*/  FFMA R25, R0, R22, R25 ;  /* 0x0000001600197223 */ /* 0x000fe20000000019 */
[----:B------:R-:W-:Y:S01]  /*0b80*/  FSEL R0, R12, R17, P1 ;  /* 0x000000110c007208 */ /* 0x000fe20000800000 */
[----:B------:R-:W-:Y:S01]  /*0b90*/  FFMA R9, -R11, R14, R28 ;  /* 0x0000000e0b097223 */ /* 0x000fe2000000011c */
[----:B------:R-:W-:Y:S01]  /*0ba0*/  FSEL R12, R17, R12, P2 ;  /* 0x0000000c110c7208 */ /* 0x000fe20001000000 */
[C---:B------:R-:W-:Y:S01]  /*0bb0*/  FFMA R25, -R11.reuse, R24, R25 ;  /* 0x000000180b197223 */ /* 0x040fe20000000119 */
[----:B------:R-:W-:Y:S01]  /*0bc0*/  FSETP.GT.AND P1, PT, R11, RZ, PT ;  /* 0x000000ff0b00720b */ /* 0x000fe20003f24000 */
[----:B------:R-:W-:-:S02]  /*0bd0*/  FFMA R14, R14, R0, R9 ;  /* 0x000000000e0e7223 */ /* 0x000fc40000000009 */
[----:B------:R-:W-:Y:S01]  /*0be0*/  FFMA R12, R24, R12, R25 ;  /* 0x0000000c180c7223 */ /* 0x000fe20000000019 */
[----:B---3--:R-:W-:Y:S02]  /*0bf0*/  FSEL R0, R29, R26, P1 ;  /* 0x0000001a1d007208 */ /* 0x008fe40000800000 */
[----:B------:R-:W-:-:S03]  /*0c00*/  FSEL R9, R26, R29, P1 ;  /* 0x0000001d1a097208 */ /* 0x000fc60000800000 */
[C---:B------:R-:W-:Y:S02]  /*0c10*/  FFMA R0, R11.reuse, R0, R12 ;  /* 0x000000000b007223 */ /* 0x040fe4000000000c */
[----:B------:R-:W-:Y:S01]  /*0c20*/  FFMA R9, R11, R9, R14 ;  /* 0x000000090b097223 */ /* 0x000fe2000000000e */
[----:B------:R-:W-:Y:S06]  /*0c30*/  BRA.U UP0, `(.L_x_10) ;  /* 0xfffffff900387547 */ /* 0x000fec000b83ffff */
[----:B------:R-:W0:Y:S02]  /*0c40*/  LDCU UR4, c[0x0][0x3cc] ;  /* 0x00007980ff0477ac */ /* 0x000e240008000800 */
[----:B0-----:R-:W-:-:S04]  /*0c50*/  USHF.R.S32.HI UR6, URZ, 0x1f, UR4 ;  /* 0x0000001fff067899 */ /* 0x001fc80008011404 */
[----:B------:R-:W-:-:S04]  /*0c60*/  ULEA.HI UR6, UR6, UR4, URZ, 0x5 ;  /* 0x0000000406067291 */ /* 0x000fc8000f8f28ff */
[----:B------:R-:W-:-:S04]  /*0c70*/  USHF.R.S32.HI UR6, URZ, 0x5, UR6 ;  /* 0x00000005ff067899 */ /* 0x000fc80008011406 */
[----:B------:R-:W-:-:S12]  /*0c80*/  ULOP3.LUT UR4, UR6, 0x3fffffc, URZ, 0xc0, !UPT ;  /* 0x03fffffc06047892 */ /* 0x000fd8000f8ec0ff */
.L_x_9:
[----:B------:R-:W0:Y:S02]  /*0c90*/  LDCU UR6, c[0x0][0x3cc] ;  /* 0x00007980ff0677ac */ /* 0x000e240008000800 */
[----:B0-----:R-:W-:-:S04]  /*0ca0*/  USHF.R.S32.HI UR7, URZ, 0x1f, UR6 ;  /* 0x0000001fff077899 */ /* 0x001fc80008011406 */
[----:B------:R-:W-:-:S04]  /*0cb0*/  ULEA.HI UR7, UR7, UR6, URZ, 0x5 ;  /* 0x0000000607077291 */ /* 0x000fc8000f8f28ff */
[----:B------:R-:W-:-:S04]  /*0cc0*/  USHF.R.S32.HI UR7, URZ, 0x5, UR7 ;  /* 0x00000005ff077899 */ /* 0x000fc80008011407 */
[----:B------:R-:W-:-:S04]  /*0cd0*/  ULOP3.LUT UR7, UR7, 0x3, URZ, 0xc0, !UPT ;  /* 0x0000000307077892 */ /* 0x000fc8000f8ec0ff */
[----:B------:R-:W-:-:S09]  /*0ce0*/  UISETP.NE.AND UP0, UPT, UR7, URZ, UPT ;  /* 0x000000ff0700728c */ /* 0x000fd2000bf05270 */
[----:B------:R-:W-:Y:S05]  /*0cf0*/  BRA.U !UP0, `(.L_x_8) ;  /* 0x0000000908907547 */ /* 0x000fea000b800000 */
[----:B------:R-:W-:Y:S02]  /*0d00*/  UISETP.NE.AND UP0, UPT, UR7, 0x1, UPT ;  /* 0x000000010700788c */ /* 0x000fe4000bf05270 */
[----:B------:R-:W-:-:S04]  /*0d10*/  USHF.R.S32.HI UR8, URZ, 0x1f, UR6 ;  /* 0x0000001fff087899 */ /* 0x000fc80008011406 */
[----:B------:R-:W-:-:S04]  /*0d20*/  ULEA.HI UR8, UR8, UR6, URZ, 0x5 ;  /* 0x0000000608087291 */ /* 0x000fc8000f8f28ff */
[----:B------:R-:W-:-:S04]  /*0d30*/  USHF.R.S32.HI UR8, URZ, 0x5, UR8 ;  /* 0x00000005ff087899 */ /* 0x000fc80008011408 */
[----:B------:R-:W-:Y:S01]  /*0d40*/  ULOP3.LUT UP1, URZ, UR8, 0x1, URZ, 0xc0, !UPT ;  /* 0x0000000108ff7892 */ /* 0x000fe2000f82c0ff */
[----:B------:R-:W-:Y:S10]  /*0d50*/  BRA.U !UP0, `(.L_x_11) ;  /* 0x0000000508947547 */ /* 0x000ff4000b800000 */
[----:B------:R-:W0:Y:S01]  /*0d60*/  S2R R13, SR_TID.X ;  /* 0x00000000000d7919 */ /* 0x000e220000002100 */
[-C--:B------:R-:W-:Y:S01]  /*0d70*/  IMAD R8, R3, R5.reuse, RZ ;  /* 0x0000000503087224 */ /* 0x080fe200078e02ff */
[----:B------:R-:W-:Y:S01]  /*0d80*/  USHF.L.U32 UR6, UR4, 0x5, URZ ;  /* 0x0000000504067899 */ /* 0x000fe200080006ff */
[----:B------:R-:W-:Y:S01]  /*0d90*/  IMAD R11, R4, UR9, RZ ;  /* 0x00000009040b7c24 */ /* 0x000fe2000f8e02ff */
[----:B------:R-:W1:Y:S01]  /*0da0*/  LDCU.64 UR12, c[0x0][0x380] ;  /* 0x00007000ff0c77ac */ /* 0x000e620008000a00 */
[----:B------:R-:W-:Y:S02]  /*0db0*/  IMAD R10, R2, R5, RZ ;  /* 0x00000005020a7224 */ /* 0x000fe400078e02ff */
[----:B------:R-:W-:Y:S01]  /*0dc0*/  IMAD R7, R6, UR9, RZ ;  /* 0x0000000906077c24 */ /* 0x000fe2000f8e02ff */
[----:B------:R-:W2:Y:S01]  /*0dd0*/  LDCU.128 UR16, c[0x0][0x390] ;  /* 0x00007200ff1077ac */ /* 0x000ea20008000c00 */
[----:B------:R-:W3:Y:S01]  /*0de0*/  LDCU.128 UR24, c[0x0][0x380] ;  /* 0x00007000ff1877ac */ /* 0x000ee20008000c00 */
[----:B------:R-:W4:Y:S01]  /*0df0*/  LDCU.128 UR20, c[0x0][0x3a0] ;  /* 0x00007400ff1477ac */ /* 0x000f220008000c00 */
[----:B0-----:R-:W-:-:S04]  /*0e00*/  IADD3 R11, P2, P1, R11, R8, R13 ;  /* 0x000000080b0b7210 */ /* 0x001fc8000795e00d */
[----:B------:R-:W-:Y:S02]  /*0e10*/  IADD3.X R12, PT, PT, RZ, RZ, RZ, P2, P1 ;  /* 0x000000ffff0c7210 */ /* 0x000fe400017e24ff */
[----:B------:R-:W-:Y:S02]  /*0e20*/  IADD3 R8, P1, PT, R11, UR6, RZ ;  /* 0x000000060b087c10 */ /* 0x000fe4000ff3e0ff */
[----:B------:R-:W-:-:S03]  /*0e30*/  IADD3 R13, P3, P2, R7, R10, R13 ;  /* 0x0000000a070d7210 */ /* 0x000fc60007a7e00d */
[----:B------:R-:W-:Y:S01]  /*0e40*/  IMAD.X R7, RZ, RZ, R12, P1 ;  /* 0x000000ffff077224 */ /* 0x000fe200008e060c */
[----:B------:R-:W-:Y:S01]  /*0e50*/  IADD3.X R20, PT, PT, RZ, RZ, RZ, P3, P2 ;  /* 0x000000ffff147210 */ /* 0x000fe20001fe44ff */
[C---:B------:R-:W-:Y:S01]  /*0e60*/  IMAD.SHL.U32 R16, R8.reuse, 0x4, RZ ;  /* 0x0000000408107824 */ /* 0x040fe200078e00ff */
[----:B------:R-:W-:Y:S02]  /*0e70*/  IADD3 R22, P2, PT, R13, UR6, RZ ;  /* 0x000000060d167c10 */ /* 0x000fe4000ff5e0ff */
[----:B------:R-:W-:Y:S02]  /*0e80*/  SHF.L.U64.HI R8, R8, 0x2, R7 ;  /* 0x0000000208087819 */ /* 0x000fe40000010207 */
[----:B-1----:R-:W-:Y:S01]  /*0e90*/  IADD3 R24, P1, PT, R16, UR12, RZ ;  /* 0x0000000c10187c10 */ /* 0x002fe2000ff3e0ff */
[----:B------:R-:W-:-:S03]  /*0ea0*/  IMAD.X R7, RZ, RZ, R20, P2 ;  /* 0x000000ffff077224 */ /* 0x000fc600010e0614 */
[----:B------:R-:W-:Y:S01]  /*0eb0*/  IADD3.X R25, PT, PT, R8, UR13, RZ, P1, !PT ;  /* 0x0000000d08197c10 */ /* 0x000fe20008ffe4ff */
[----:B------:R-:W0:Y:S01]  /*0ec0*/  LDCU.64 UR12, c[0x0][0x3b0] ;  /* 0x00007600ff0c77ac */ /* 0x000e220008000a00 */
[C---:B------:R-:W-:Y:S01]  /*0ed0*/  SHF.L.U64.HI R7, R22.reuse, 0x2, R7 ;  /* 0x0000000216077819 */ /* 0x040fe20000010207 */
[----:B------:R-:W-:Y:S01]  /*0ee0*/  IMAD.SHL.U32 R22, R22, 0x4, RZ ;  /* 0x0000000416167824 */ /* 0x000fe200078e00ff */
[C---:B--2---:R-:W-:Y:S01]  /*0ef0*/  IADD3 R18, P1, PT, R16.reuse, UR18, RZ ;  /* 0x0000001210127c10 */ /* 0x044fe2000ff3e0ff */
[----:B------:R-:W-:Y:S01]  /*0f00*/  UIADD3 UR6, UPT, UPT, UR6, 0x20, URZ ;  /* 0x0000002006067890 */ /* 0x000fe2000fffe0ff */
[----:B----4-:R-:W-:Y:S01]  /*0f10*/  IADD3 R16, P2, PT, R16, UR20, RZ ;  /* 0x0000001410107c10 */ /* 0x010fe2000ff5e0ff */
[----:B------:R-:W2:Y:S01]  /*0f20*/  LDG.E R24, desc[UR10][R24.64] ;  /* 0x0000000a18187981 */ /* 0x000ea2000c1e1900 */
[----:B------:R-:W-:Y:S02]  /*0f30*/  IADD3.X R19, PT, PT, R8, UR19, RZ, P1, !PT ;  /* 0x0000001308137c10 */ /* 0x000fe40008ffe4ff */
[----:B---3--:R-:W-:-:S02]  /*0f40*/  IADD3 R14, P1, PT, R22, UR26, RZ ;  /* 0x0000001a160e7c10 */ /* 0x008fc4000ff3e0ff */
[----:B------:R-:W-:Y:S02]  /*0f50*/  IADD3.X R17, PT, PT, R8, UR21, RZ, P2, !PT ;  /* 0x0000001508117c10 */ /* 0x000fe400097fe4ff */
[----:B------:R-:W-:Y:S01]  /*0f60*/  IADD3.X R15, PT, PT, R7, UR27, RZ, P1, !PT ;  /* 0x0000001b070f7c10 */ /* 0x000fe20008ffe4ff */
[----:B------:R1:W3:Y:S01]  /*0f70*/  LDG.E R8, desc[UR10][R18.64] ;  /* 0x0000000a12087981 */ /* 0x0002e2000c1e1900 */
[----:B------:R-:W-:Y:S02]  /*0f80*/  IADD3 R23, P1, PT, R11, UR6, RZ ;  /* 0x000000060b177c10 */ /* 0x000fe4000ff3e0ff */
[C---:B------:R-:W-:Y:S01]  /*0f90*/  IADD3 R10, P2, PT, R22.reuse, UR16, RZ ;  /* 0x00000010160a7c10 */ /* 0x040fe2000ff5e0ff */
[----:B------:R4:W3:Y:S02]  /*0fa0*/  LDG.E R27, desc[UR10][R16.64] ;  /* 0x0000000a101b7981 */ /* 0x0008e4000c1e1900 */
[----:B------:R-:W-:Y:S01]  /*0fb0*/  IMAD.X R26, RZ, RZ, R12, P1 ;  /* 0x000000ffff1a7224 */ /* 0x000fe200008e060c */
[----:B------:R-:W-:Y:S01]  /*0fc0*/  IADD3.X R11, PT, PT, R7, UR17, RZ, P2, !PT ;  /* 0x00000011070b7c10 */ /* 0x000fe200097fe4ff */
[----:B------:R-:W5:Y:S01]  /*0fd0*/  LDG.E R25, desc[UR10][R14.64] ;  /* 0x0000000a0e197981 */ /* 0x000f62000c1e1900 */
[----:B------:R-:W-:-:S02]  /*0fe0*/  IADD3 R12, P1, PT, R22, UR22, RZ ;  /* 0x00000016160c7c10 */ /* 0x000fc4000ff3e0ff */
[----:B------:R-:W-:Y:S01]  /*0ff0*/  IADD3 R21, P2, PT, R13, UR6, RZ ;  /* 0x000000060d157c10 */ /* 0x000fe2000ff5e0ff */
[----:B-1----:R-:W-:Y:S01]  /*1000*/  IMAD.SHL.U32 R18, R23, 0x4, RZ ;  /* 0x0000000417127824 */ /* 0x002fe200078e00ff */
[----:B------:R1:W3:Y:S01]  /*1010*/  LDG.E R29, desc[UR10][R10.64] ;  /* 0x0000000a0a1d7981 */ /* 0x0002e2000c1e1900 */
[----:B------:R-:W-:Y:S02]  /*1020*/  IADD3.X R13, PT, PT, R7, UR23, RZ, P1, !PT ;  /* 0x00000017070d7c10 */ /* 0x000fe40008ffe4ff */
[----:B----4-:R-:W-:Y:S01]  /*1030*/  IMAD.X R16, RZ, RZ, R20, P2 ;  /* 0x000000ffff107224 */ /* 0x010fe200010e0614 */
[----:B0-----:R-:W-:Y:S02]  /*1040*/  IADD3 R22, P1, PT, R22, UR12, RZ ;  /* 0x0000000c16167c10 */ /* 0x001fe4000ff3e0ff */
[----:B------:R-:W-:Y:S02]  /*1050*/  SHF.L.U64.HI R19, R23, 0x2, R26 ;  /* 0x0000000217137819 */ /* 0x000fe4000001021a */
[----:B------:R-:W-:Y:S01]  /*1060*/  IADD3 R20, P2, PT, R18, UR24, RZ ;  /* 0x0000001812147c10 */ /* 0x000fe2000ff5e0ff */
[----:B------:R0:W4:Y:S01]  /*1070*/  LDG.E R26, desc[UR10][R12.64] ;  /* 0x0000000a0c1a7981 */ /* 0x000122000c1e1900 */
[----:B-1----:R-:W-:Y:S01]  /*1080*/  IMAD.SHL.U32 R10, R21, 0x4, RZ ;  /* 0x00000004150a7824 */ /* 0x002fe200078e00ff */
[----:B------:R-:W-:-:S02]  /*1090*/  IADD3.X R23, PT, PT, R7, UR13, RZ, P1, !PT ;  /* 0x0000000d07177c10 */ /* 0x000fc40008ffe4ff */
[----:B------:R-:W-:Y:S02]  /*10a0*/  SHF.L.U64.HI R7, R21, 0x2, R16 ;  /* 0x0000000215077819 */ /* 0x000fe40000010210 */
[C---:B------:R-:W-:Y:S01]  /*10b0*/  IADD3 R14, P1, PT, R10.reuse, UR26, RZ ;  /* 0x0000001a0a0e7c10 */ /* 0x040fe2000ff3e0ff */
[----:B------:R1:W4:Y:S01]  /*10c0*/  LDG.E R11, desc[UR10][R22.64] ;  /* 0x0000000a160b7981 */ /* 0x000322000c1e1900 */
[----:B------:R-:W-:Y:S02]  /*10d0*/  IADD3.X R21, PT, PT, R19, UR25, RZ, P2, !PT ;  /* 0x0000001913157c10 */ /* 0x000fe400097fe4ff */
[----:B0-----:R-:W-:Y:S02]  /*10e0*/  IADD3 R12, P2, PT, R10, UR16, RZ ;  /* 0x000000100a0c7c10 */ /* 0x001fe4000ff5e0ff */
[----:B------:R-:W-:Y:S01]  /*10f0*/  IADD3 R16, P3, PT, R18, UR18, RZ ;  /* 0x0000001212107c10 */ /* 0x000fe2000ff7e0ff */
[----:B------:R-:W4:Y:S01]  /*1100*/  LDG.E R20, desc[UR10][R20.64] ;  /* 0x0000000a14147981 */ /* 0x000f22000c1e1900 */
[----:B------:R-:W-:-:S02]  /*1110*/  IADD3.X R15, PT, PT, R7, UR27, RZ, P1, !PT ;  /* 0x0000001b070f7c10 */ /* 0x000fc40008ffe4ff */
[----:B------:R-:W-:Y:S02]  /*1120*/  IADD3 R18, P1, PT, R18, UR20, RZ ;  /* 0x0000001412127c10 */ /* 0x000fe4000ff3e0ff */
[----:B------:R-:W-:Y:S02]  /*1130*/  IADD3.X R13, PT, PT, R7, UR17, RZ, P2, !PT ;  /* 0x00000011070d7c10 */ /* 0x000fe400097fe4ff */
[C---:B------:R-:W-:Y:S01]  /*1140*/  IADD3.X R17, PT, PT, R19.reuse, UR19, RZ, P3, !PT ;  /* 0x0000001313117c10 */ /* 0x040fe20009ffe4ff */
[----:B------:R-:W4:Y:S01]  /*1150*/  LDG.E R15, desc[UR10][R14.64] ;  /* 0x0000000a0e0f7981 */ /* 0x000f22000c1e1900 */
[----:B------:R-:W-:-:S03]  /*1160*/  IADD3.X R19, PT, PT, R19, UR21, RZ, P1, !PT ;  /* 0x0000001513137c10 */ /* 0x000fc60008ffe4ff */
[----:B------:R0:W4:Y:S01]  /*1170*/  LDG.E R28, desc[UR10][R12.64] ;  /* 0x0000000a0c1c7981 */ /* 0x000122000c1e1900 */
[----:B-1----:R-:W-:-:S03]  /*1180*/  IADD3 R22, P2, PT, R10, UR22, RZ ;  /* 0x000000160a167c10 */ /* 0x002fc6000ff5e0ff */
[----:B------:R-:W4:Y:S01]  /*1190*/  LDG.E R16, desc[UR10][R16.64] ;  /* 0x0000000a10107981 */ /* 0x000f22000c1e1900 */
[----:B------:R-:W-:-:S03]  /*11a0*/  IADD3.X R23, PT, PT, R7, UR23, RZ, P2, !PT ;  /* 0x0000001707177c10 */ /* 0x000fc600097fe4ff */
[----:B------:R-:W4:Y:S01]  /*11b0*/  LDG.E R19, desc[UR10][R18.64] ;  /* 0x0000000a12137981 */ /* 0x000f22000c1e1900 */
[----:B0-----:R-:W-:-:S03]  /*11c0*/  IADD3 R12, P1, PT, R10, UR12, RZ ;  /* 0x0000000c0a0c7c10 */ /* 0x001fc6000ff3e0ff */
[----:B------:R-:W4:Y:S01]  /*11d0*/  LDG.E R22, desc[UR10][R22.64] ;  /* 0x0000000a16167981 */ /* 0x000f22000c1e1900 */
[----:B------:R-:W-:-:S05]  /*11e0*/  IADD3.X R13, PT, PT, R7, UR13, RZ, P1, !PT ;  /* 0x0000000d070d7c10 */ /* 0x000fca0008ffe4ff */
[----:B------:R-:W4:Y:S01]  /*11f0*/  LDG.E R7, desc[UR10][R12.64] ;  /* 0x0000000a0c077981 */ /* 0x000f22000c1e1900 */
[----:B------:R-:W-:Y:S01]  /*1200*/  UIADD3 UR4, UPT, UPT, UR4, 0x2, URZ ;  /* 0x0000000204047890 */ /* 0x000fe2000fffe0ff */
[C---:B--2---:R-:W-:Y:S02]  /*1210*/  FSETP.GT.AND P3, PT, R24.reuse, RZ, PT ;  /* 0x000000ff1800720b */ /* 0x044fe40003f64000 */
[----:B-----5:R-:W-:Y:S02]  /*1220*/  FSETP.GT.AND P1, PT, R25, RZ, PT ;  /* 0x000000ff1900720b */ /* 0x020fe40003f24000 */
[----:B---3--:R-:W-:Y:S01]  /*1230*/  FSETP.GT.AND P2, PT, R29, RZ, PT ;  /* 0x000000ff1d00720b */ /* 0x008fe20003f44000 */
[----:B------:R-:W-:-:S03]  /*1240*/  FFMA R0, -R24, R29, R0 ;  /* 0x0000001d18007223 */ /* 0x000fc60000000100 */
[----:B------:R-:W-:Y:S02]  /*1250*/  FSEL R10, R27, R8, P2 ;  /* 0x000000081b0a7208 */ /* 0x000fe40001000000 */
[----:B------:R-:W-:-:S03]  /*1260*/  FSEL R8, R8, R27, P1 ;  /* 0x0000001b08087208 */ /* 0x000fc60000800000 */
[----:B------:R-:W-:Y:S01]  /*1270*/  FFMA R29, R29, R10, R0 ;  /* 0x0000000a1d1d7223 */ /* 0x000fe20000000000 */
[----:B------:R-:W-:Y:S01]  /*1280*/  FFMA R0, -R24, R25, R9 ;  /* 0x0000001918007223 */ /* 0x000fe20000000109 */
[----:B----4-:R-:W-:-:S03]  /*1290*/  FSEL R14, R11, R26, P3 ;  /* 0x0000001a0b0e7208 */ /* 0x010fc60001800000 */
[----:B------:R-:W-:Y:S01]  /*12a0*/  FFMA R25, R25, R8, R0 ;  /* 0x0000000819197223 */ /* 0x000fe20000000000 */
[----:B------:R-:W-:Y:S01]  /*12b0*/  FSEL R11, R26, R11, P3 ;  /* 0x0000000b1a0b7208 */ /* 0x000fe20001800000 */
[----:B------:R-:W-:-:S04]  /*12c0*/  FFMA R29, R24, R14, R29 ;  /* 0x0000000e181d7223 */ /* 0x000fc8000000001d */
[----:B------:R-:W-:Y:S01]  /*12d0*/  FFMA R11, R24, R11, R25 ;  /* 0x0000000b180b7223 */ /* 0x000fe20000000019 */
[----:B------:R-:W-:Y:S01]  /*12e0*/  FSETP.GT.AND P2, PT, R28, RZ, PT ;  /* 0x000000ff1c00720b */ /* 0x000fe20003f44000 */
[C---:B------:R-:W-:Y:S01]  /*12f0*/  FFMA R29, -R20.reuse, R28, R29 ;  /* 0x0000001c141d7223 */ /* 0x040fe2000000011d */
[----:B------:R-:W-:Y:S02]  /*1300*/  FSETP.GT.AND P1, PT, R15, RZ, PT ;  /* 0x000000ff0f00720b */ /* 0x000fe40003f24000 */
[----:B------:R-:W-:Y:S02]  /*1310*/  FSEL R0, R19, R16, P2 ;  /* 0x0000001013007208 */ /* 0x000fe40001000000 */
[----:B------:R-:W-:Y:S02]  /*1320*/  FSETP.GT.AND P2, PT, R20, RZ, PT ;  /* 0x000000ff1400720b */ /* 0x000fe40003f44000 */
[----:B------:R-:W-:Y:S01]  /*1330*/  FSEL R16, R16, R19, P1 ;  /* 0x0000001310107208 */ /* 0x000fe20000800000 */
[----:B------:R-:W-:Y:S01]  /*1340*/  FFMA R29, R28, R0, R29 ;  /* 0x000000001c1d7223 */ /* 0x000fe2000000001d */
[----:B------:R-:W-:Y:S01]  /*1350*/  FFMA R0, -R20, R15, R11 ;  /* 0x0000000f14007223 */ /* 0x000fe2000000010b */
[----:B------:R-:W-:-:S03]  /*1360*/  FSEL R8, R22, R7, P2 ;  /* 0x0000000716087208 */ /* 0x000fc60001000000 */
[----:B------:R-:W-:Y:S01]  /*1370*/  FFMA R9, R15, R16, R0 ;  /* 0x000000100f097223 */ /* 0x000fe20000000000 */
[----:B------:R-:W-:-:S03]  /*1380*/  FSEL R7, R7, R22, P2 ;  /* 0x0000001607077208 */ /* 0x000fc60001000000 */
[C---:B------:R-:W-:Y:S02]  /*1390*/  FFMA R9, R20.reuse, R8, R9 ;  /* 0x0000000814097223 */ /* 0x040fe40000000009 */
[----:B------:R-:W-:-:S07]  /*13a0*/  FFMA R0, R20, R7, R29 ;  /* 0x0000000714007223 */ /* 0x000fce000000001d */
.L_x_11:
[----:B------:R-:W-:Y:S05]  /*13b0*/  BRA.U !UP1, `(.L_x_8) ;  /* 0x0000000109e07547 */ /* 0x000fea000b800000 */
[----:B------:R-:W0:Y:S01]  /*13c0*/  S2R R7, SR_TID.X ;  /* 0x0000000000077919 */ /* 0x000e220000002100 */
[-C--:B------:R-:W-:Y:S01]  /*13d0*/  IMAD R12, R3, R5.reuse, RZ ;  /* 0x00000005030c7224 */ /* 0x080fe200078e02ff */
[----:B------:R-:W-:Y:S01]  /*13e0*/  USHF.L.U32 UR4, UR4, 0x5, URZ ;  /* 0x0000000504047899 */ /* 0x000fe200080006ff */
[----:B------:R-:W-:Y:S01]  /*13f0*/  IMAD R11, R4, UR9, RZ ;  /* 0x00000009040b7c24 */ /* 0x000fe2000f8e02ff */
[----:B------:R-:W1:Y:S01]  /*1400*/  LDCU.128 UR12, c[0x0][0x380] ;  /* 0x00007000ff0c77ac */ /* 0x000e620008000c00 */
[----:B------:R-:W-:Y:S02]  /*1410*/  IMAD R8, R2, R5, RZ ;  /* 0x0000000502087224 */ /* 0x000fe400078e02ff */
[----:B------:R-:W-:Y:S01]  /*1420*/  IMAD R10, R6, UR9, RZ ;  /* 0x00000009060a7c24 */ /* 0x000fe2000f8e02ff */
[----:B------:R-:W2:Y:S01]  /*1430*/  LDCU.128 UR16, c[0x0][0x390] ;  /* 0x00007200ff1077ac */ /* 0x000ea20008000c00 */
[----:B------:R-:W3:Y:S01]  /*1440*/  LDCU.128 UR20, c[0x0][0x3a0] ;  /* 0x00007400ff1477ac */ /* 0x000ee20008000c00 */
[----:B------:R-:W4:Y:S01]  /*1450*/  LDCU.64 UR6, c[0x0][0x3b0] ;  /* 0x00007600ff0677ac */ /* 0x000f220008000a00 */
[----:B0-----:R-:W-:-:S02]  /*1460*/  IADD3 R11, P5, P2, R11, R12, R7 ;  /* 0x0000000c0b0b7210 */ /* 0x001fc40007abe007 */
[----:B------:R-:W-:Y:S02]  /*1470*/  IADD3 R7, P4, P3, R10, R8, R7 ;  /* 0x000000080a077210 */ /* 0x000fe40007b9e007 */
[----:B------:R-:W-:Y:S02]  /*1480*/  IADD3 R20, P1, PT, R11, UR4, RZ ;  /* 0x000000040b147c10 */ /* 0x000fe4000ff3e0ff */
[----:B------:R-:W-:Y:S02]  /*1490*/  IADD3.X R11, PT, PT, RZ, RZ, RZ, P5, P2 ;  /* 0x000000ffff0b7210 */ /* 0x000fe40002fe44ff */
[----:B------:R-:W-:Y:S02]  /*14a0*/  IADD3 R7, P2, PT, R7, UR4, RZ ;  /* 0x0000000407077c10 */ /* 0x000fe4000ff5e0ff */
[----:B------:R-:W-:Y:S01]  /*14b0*/  IADD3.X R8, PT, PT, RZ, RZ, RZ, P4, P3 ;  /* 0x000000ffff087210 */ /* 0x000fe200027e64ff */
[----:B------:R-:W-:Y:S02]  /*14c0*/  IMAD.X R11, RZ, RZ, R11, P1 ;  /* 0x000000ffff0b7224 */ /* 0x000fe400008e060b */
[----:B------:R-:W-:-:S02]  /*14d0*/  IMAD.SHL.U32 R18, R7, 0x4, RZ ;  /* 0x0000000407127824 */ /* 0x000fc400078e00ff */
[----:B------:R-:W-:Y:S01]  /*14e0*/  IMAD.X R8, RZ, RZ, R8, P2 ;  /* 0x000000ffff087224 */ /* 0x000fe200010e0608 */
[C---:B------:R-:W-:Y:S01]  /*14f0*/  SHF.L.U64.HI R11, R20.reuse, 0x2, R11 ;  /* 0x00000002140b7819 */ /* 0x040fe2000001020b */
[----:B------:R-:W-:Y:S01]  /*1500*/  IMAD.SHL.U32 R20, R20, 0x4, RZ ;  /* 0x0000000414147824 */ /* 0x000fe200078e00ff */
[----:B--2---:R-:W-:Y:S02]  /*1510*/  IADD3 R10, P3, PT, R18, UR16, RZ ;  /* 0x00000010120a7c10 */ /* 0x004fe4000ff7e0ff */
[----:B------:R-:W-:Y:S02]  /*1520*/  SHF.L.U64.HI R7, R7, 0x2, R8 ;  /* 0x0000000207077819 */ /* 0x000fe40000010208 */
[C---:B-1----:R-:W-:Y:S02]  /*1530*/  IADD3 R16, P1, PT, R20.reuse, UR12, RZ ;  /* 0x0000000c14107c10 */ /* 0x042fe4000ff3e0ff */
[C---:B------:R-:W-:Y:S02]  /*1540*/  IADD3 R22, P4, PT, R20.reuse, UR18, RZ ;  /* 0x0000001214167c10 */ /* 0x040fe4000ff9e0ff */
[----:B---3--:R-:W-:-:S02]  /*1550*/  IADD3 R20, P5, PT, R20, UR20, RZ ;  /* 0x0000001414147c10 */ /* 0x008fc4000ffbe0ff */
[----:B------:R-:W-:Y:S02]  /*1560*/  IADD3 R14, P2, PT, R18, UR14, RZ ;  /* 0x0000000e120e7c10 */ /* 0x000fe4000ff5e0ff */
[C---:B------:R-:W-:Y:S02]  /*1570*/  IADD3.X R17, PT, PT, R11.reuse, UR13, RZ, P1, !PT ;  /* 0x0000000d0b117c10 */ /* 0x040fe40008ffe4ff */
[C---:B------:R-:W-:Y:S02]  /*1580*/  IADD3.X R23, PT, PT, R11.reuse, UR19, RZ, P4, !PT ;  /* 0x000000130b177c10 */ /* 0x040fe4000a7fe4ff */
[----:B------:R-:W-:Y:S02]  /*1590*/  IADD3.X R21, PT, PT, R11, UR21, RZ, P5, !PT ;  /* 0x000000150b157c10 */ /* 0x000fe4000affe4ff */
[C---:B------:R-:W-:Y:S01]  /*15a0*/  IADD3.X R11, PT, PT, R7.reuse, UR17, RZ, P3, !PT ;  /* 0x00000011070b7c10 */ /* 0x040fe20009ffe4ff */
[----:B------:R-:W2:Y:S01]  /*15b0*/  LDG.E R22, desc[UR10][R22.64] ;  /* 0x0000000a16167981 */ /* 0x000ea2000c1e1900 */
[----:B------:R-:W-:-:S02]  /*15c0*/  IADD3.X R15, PT, PT, R7, UR15, RZ, P2, !PT ;  /* 0x0000000f070f7c10 */ /* 0x000fc400097fe4ff */
[C---:B------:R-:W-:Y:S01]  /*15d0*/  IADD3 R12, P6, PT, R18.reuse, UR22, RZ ;  /* 0x00000016120c7c10 */ /* 0x040fe2000ffde0ff */
[----:B------:R-:W3:Y:S01]  /*15e0*/  LDG.E R10, desc[UR10][R10.64] ;  /* 0x0000000a0a0a7981 */ /* 0x000ee2000c1e1900 */
[----:B----4-:R-:W-:Y:S02]  /*15f0*/  IADD3 R18, P1, PT, R18, UR6, RZ ;  /* 0x0000000612127c10 */ /* 0x010fe4000ff3e0ff */
[C---:B------:R-:W-:Y:S01]  /*1600*/  IADD3.X R13, PT, PT, R7.reuse, UR23, RZ, P6, !PT ;  /* 0x00000017070d7c10 */ /* 0x040fe2000b7fe4ff */
[----:B------:R-:W4:Y:S01]  /*1610*/  LDG.E R14, desc[UR10][R14.64] ;  /* 0x0000000a0e0e7981 */ /* 0x000f22000c1e1900 */
[----:B------:R-:W-:-:S03]  /*1620*/  IADD3.X R19, PT, PT, R7, UR7, RZ, P1, !PT ;  /* 0x0000000707137c10 */ /* 0x000fc60008ffe4ff */
[----:B------:R-:W2:Y:S04]  /*1630*/  LDG.E R21, desc[UR10][R20.64] ;  /* 0x0000000a14157981 */ /* 0x000ea8000c1e1900 */
[----:B------:R-:W5:Y:S04]  /*1640*/  LDG.E R17, desc[UR10][R16.64] ;  /* 0x0000000a10117981 */ /* 0x000f68000c1e1900 */
[----:B------:R-:W5:Y:S04]  /*1650*/  LDG.E R12, desc[UR10][R12.64] ;  /* 0x0000000a0c0c7981 */ /* 0x000f68000c1e1900 */
[----:B------:R-:W5:Y:S01]  /*1660*/  LDG.E R19, desc[UR10][R18.64] ;  /* 0x0000000a12137981 */ /* 0x000f62000c1e1900 */
[----:B---3--:R-:W-:-:S02]  /*1670*/  FSETP.GT.AND P2, PT, R10, RZ, PT ;  /* 0x000000ff0a00720b */ /* 0x008fc40003f44000 */
[----:B----4-:R-:W-:Y:S02]  /*1680*/  FSETP.GT.AND P1, PT, R14, RZ, PT ;  /* 0x000000ff0e00720b */ /* 0x010fe40003f24000 */
[----:B--2---:R-:W-:Y:S02]  /*1690*/  FSEL R8, R21, R22, P2 ;  /* 0x0000001615087208 */ /* 0x004fe40001000000 */
[----:B------:R-:W-:Y:S01]  /*16a0*/  FSEL R21, R22, R21, P1 ;  /* 0x0000001516157208 */ /* 0x000fe20000800000 */
[C---:B-----5:R-:W-:Y:S01]  /*16b0*/  FFMA R7, -R17.reuse, R10, R0 ;  /* 0x0000000a11077223 */ /* 0x060fe20000000100 */
[C---:B------:R-:W-:Y:S01]  /*16c0*/  FSETP.GT.AND P2, PT, R17.reuse, RZ, PT ;  /* 0x000000ff1100720b */ /* 0x040fe20003f44000 */
[----:B------:R-:W-:Y:S02]  /*16d0*/  FFMA R9, -R17, R14, R9 ;  /* 0x0000000e11097223 */ /* 0x000fe40000000109 */
[----:B------:R-:W-:Y:S02]  /*16e0*/  FFMA R8, R10, R8, R7 ;  /* 0x000000080a087223 */ /* 0x000fe40000000007 */
[----:B------:R-:W-:Y:S01]  /*16f0*/  FFMA R14, R14, R21, R9 ;  /* 0x000000150e0e7223 */ /* 0x000fe20000000009 */
[----:B------:R-:W-:-:S02]  /*1700*/  FSEL R0, R19, R12, P2 ;  /* 0x0000000c13007208 */ /* 0x000fc40001000000 */
[----:B------:R-:W-:-:S03]  /*1710*/  FSEL R7, R12, R19, P2 ;  /* 0x000000130c077208 */ /* 0x000fc60001000000 */
[C---:B------:R-:W-:Y:S02]  /*1720*/  FFMA R0, R17.reuse, R0, R8 ;  /* 0x0000000011007223 */ /* 0x040fe40000000008 */
[----:B------:R-:W-:-:S07]  /*1730*/  FFMA R9, R17, R7, R14 ;  /* 0x0000000711097223 */ /* 0x000fce000000000e */
.L_x_8:
[----:B------:R-:W0:Y:S01]  /*1740*/  S2R R7, SR_TID.X ;  /* 0x0000000000077919 */ /* 0x000e220000002100 */
[----:B------:R-:W-:Y:S04]  /*1750*/  BSSY.RECONVERGENT B0, `(.L_x_12) ;  /* 0x000003b000007945 */ /* 0x000fe80003800200 */
[----:B------:R-:W-:Y:S05]  /*1760*/  @P0 BRA `(.L_x_13) ;  /* 0x0000000000e40947 */ /* 0x000fea0003800000 */
[----:B------:R-:W1:Y:S01]  /*1770*/  LDC R8, c[0x0][0x3cc] ;  /* 0x0000f300ff087b82 */ /* 0x000e620000000800 */
[-C--:B------:R-:W-:Y:S01]  /*1780*/  IMAD R10, R3, R5.reuse, RZ ;  /* 0x00000005030a7224 */ /* 0x080fe200078e02ff */
[----:B------:R-:W2:Y:S01]  /*1790*/  LDCU.128 UR12, c[0x0][0x380] ;  /* 0x00007000ff0c77ac */ /* 0x000ea20008000c00 */
[----:B------:R-:W-:Y:S02]  /*17a0*/  IMAD R12, R4, UR9, RZ ;  /* 0x00000009040c7c24 */ /* 0x000fe4000f8e02ff */
[----:B------:R-:W-:Y:S01]  /*17b0*/  IMAD R14, R2, R5, RZ ;  /* 0x00000005020e7224 */ /* 0x000fe200078e02ff */
[----:B------:R-:W3:Y:S01]  /*17c0*/  LDCU.128 UR16, c[0x0][0x390] ;  /* 0x00007200ff1077ac */ /* 0x000ee20008000c00 */
[----:B------:R-:W-:Y:S01]  /*17d0*/  IMAD R13, R6, UR9, RZ ;  /* 0x00000009060d7c24 */ /* 0x000fe2000f8e02ff */
[----:B------:R-:W4:Y:S01]  /*17e0*/  LDCU.128 UR20, c[0x0][0x3a0] ;  /* 0x00007400ff1477ac */ /* 0x000f220008000c00 */
[----:B------:R-:W5:Y:S01]  /*17f0*/  LDCU.64 UR6, c[0x0][0x3b0] ;  /* 0x00007600ff0677ac */ /* 0x000f620008000a00 */
[----:B-1----:R-:W-:-:S04]  /*1800*/  SHF.R.S32.HI R11, RZ, 0x1f, R8 ;  /* 0x0000001fff0b7819 */ /* 0x002fc80000011408 */
[----:B------:R-:W-:-:S04]  /*1810*/  LEA.HI R11, R11, R8, RZ, 0x5 ;  /* 0x000000080b0b7211 */ /* 0x000fc800078f28ff */
[----:B------:R-:W-:-:S05]  /*1820*/  SHF.R.S32.HI R8, RZ, 0x5, R11 ;  /* 0x00000005ff087819 */ /* 0x000fca000001140b */
[----:B------:R-:W-:-:S05]  /*1830*/  IMAD.SHL.U32 R8, R8, 0x20, RZ ;  /* 0x0000002008087824 */ /* 0x000fca00078e00ff */
[----:B0-----:R-:W-:-:S04]  /*1840*/  IADD3 R11, P1, PT, R8, R7, RZ ;  /* 0x00000007080b7210 */ /* 0x001fc80007f3e0ff */
[-C--:B------:R-:W-:Y:S02]  /*1850*/  IADD3 R10, P2, P3, R12, R11.reuse, R10 ;  /* 0x0000000b0c0a7210 */ /* 0x080fe40007b5e00a */
[----:B------:R-:W-:Y:S02]  /*1860*/  LEA.HI.X.SX32 R12, R8, RZ, 0x1, P1 ;  /* 0x000000ff080c7211 */ /* 0x000fe400008f0eff */
[----:B------:R-:W-:Y:S02]  /*1870*/  IADD3 R8, P1, P4, R13, R11, R14 ;  /* 0x0000000b0d087210 */ /* 0x000fe40007c3e00e */
[-C--:B------:R-:W-:Y:S02]  /*1880*/  IADD3.X R13, PT, PT, RZ, R12.reuse, RZ, P2, P3 ;  /* 0x0000000cff0d7210 */ /* 0x080fe400017e64ff */
[----:B------:R-:W-:Y:S01]  /*1890*/  IADD3.X R11, PT, PT, RZ, R12, RZ, P1, P4 ;  /* 0x0000000cff0b7210 */ /* 0x000fe20000fe84ff */
[----:B------:R-:W-:Y:S01]  /*18a0*/  IMAD.SHL.U32 R22, R8, 0x4, RZ ;  /* 0x0000000408167824 */ /* 0x000fe200078e00ff */
[C---:B------:R-:W-:Y:S01]  /*18b0*/  SHF.L.U64.HI R20, R10.reuse, 0x2, R13 ;  /* 0x000000020a147819 */ /* 0x040fe2000001020d */
[----:B------:R-:W-:Y:S01]  /*18c0*/  IMAD.SHL.U32 R10, R10, 0x4, RZ ;  /* 0x000000040a0a7824 */ /* 0x000fe200078e00ff */
[----:B------:R-:W-:-:S02]  /*18d0*/  SHF.L.U64.HI R8, R8, 0x2, R11 ;  /* 0x0000000208087819 */ /* 0x000fc4000001020b */
[----:B--2---:R-:W-:Y:S02]  /*18e0*/  IADD3 R12, P2, PT, R22, UR14, RZ ;  /* 0x0000000e160c7c10 */ /* 0x004fe4000ff5e0ff */
[----:B------:R-:W-:Y:S02]  /*18f0*/  IADD3 R18, P1, PT, R10, UR12, RZ ;  /* 0x0000000c0a127c10 */ /* 0x000fe4000ff3e0ff */
[----:B---3--:R-:W-:Y:S02]  /*1900*/  IADD3 R16, P3, PT, R22, UR16, RZ ;  /* 0x0000001016107c10 */ /* 0x008fe4000ff7e0ff */
[----:B------:R-:W-:Y:S02]  /*1910*/  IADD3 R14, P4, PT, R10, UR18, RZ ;  /* 0x000000120a0e7c10 */ /* 0x000fe4000ff9e0ff */
[----:B------:R-:W-:Y:S02]  /*1920*/  IADD3.X R19, PT, PT, R20, UR13, RZ, P1, !PT ;  /* 0x0000000d14137c10 */ /* 0x000fe40008ffe4ff */
[----:B----4-:R-:W-:-:S02]  /*1930*/  IADD3 R10, P1, PT, R10, UR20, RZ ;  /* 0x000000140a0a7c10 */ /* 0x010fc4000ff3e0ff */
[C---:B------:R-:W-:Y:S02]  /*1940*/  IADD3.X R13, PT, PT, R8.reuse, UR15, RZ, P2, !PT ;  /* 0x0000000f080d7c10 */ /* 0x040fe400097fe4ff */
[----:B------:R-:W-:Y:S01]  /*1950*/  IADD3.X R17, PT, PT, R8, UR17, RZ, P3, !PT ;  /* 0x0000001108117c10 */ /* 0x000fe20009ffe4ff */
[----:B------:R-:W2:Y:S01]  /*1960*/  LDG.E R19, desc[UR10][R18.64] ;  /* 0x0000000a12137981 */ /* 0x000ea2000c1e1900 */
[C---:B------:R-:W-:Y:S02]  /*1970*/  IADD3.X R11, PT, PT, R20.reuse, UR21, RZ, P1, !PT ;  /* 0x00000015140b7c10 */ /* 0x040fe40008ffe4ff */
[----:B------:R-:W-:Y:S01]  /*1980*/  IADD3.X R15, PT, PT, R20, UR19, RZ, P4, !PT ;  /* 0x00000013140f7c10 */ /* 0x000fe2000a7fe4ff */
[----:B------:R-:W3:Y:S04]  /*1990*/  LDG.E R12, desc[UR10][R12.64] ;  /* 0x0000000a0c0c7981 */ /* 0x000ee8000c1e1900 */
[----:B------:R-:W4:Y:S01]  /*19a0*/  LDG.E R16, desc[UR10][R16.64] ;  /* 0x0000000a10107981 */ /* 0x000f22000c1e1900 */
[----:B-----5:R-:W-:-:S03]  /*19b0*/  IADD3 R20, P2, PT, R22, UR6, RZ ;  /* 0x0000000616147c10 */ /* 0x020fc6000ff5e0ff */
[----:B------:R-:W5:Y:S01]  /*19c0*/  LDG.E R14, desc[UR10][R14.64] ;  /* 0x0000000a0e0e7981 */ /* 0x000f62000c1e1900 */
[----:B------:R-:W-:-:S03]  /*19d0*/  IADD3 R22, P1, PT, R22, UR22, RZ ;  /* 0x0000001616167c10 */ /* 0x000fc6000ff3e0ff */
[----:B------:R-:W5:Y:S01]  /*19e0*/  LDG.E R11, desc[UR10][R10.64] ;  /* 0x0000000a0a0b7981 */ /* 0x000f62000c1e1900 */
[C---:B------:R-:W-:Y:S02]  /*19f0*/  IADD3.X R21, PT, PT, R8.reuse, UR7, RZ, P2, !PT ;  /* 0x0000000708157c10 */ /* 0x040fe400097fe4ff */
[----:B------:R-:W-:-:S03]  /*1a00*/  IADD3.X R23, PT, PT, R8, UR23, RZ, P1, !PT ;  /* 0x0000001708177c10 */ /* 0x000fc60008ffe4ff */
[----:B------:R-:W5:Y:S04]  /*1a10*/  LDG.E R20, desc[UR10][R20.64] ;  /* 0x0000000a14147981 */ /* 0x000f68000c1e1900 */
[----:B------:R-:W5:Y:S01]  /*1a20*/  LDG.E R22, desc[UR10][R22.64] ;  /* 0x0000000a16167981 */ /* 0x000f62000c1e1900 */
[C---:B--2---:R-:W-:Y:S02]  /*1a30*/  FSETP.GT.AND P3, PT, R19.reuse, RZ, PT ;  /* 0x000000ff1300720b */ /* 0x044fe40003f64000 */
[----:B---3--:R-:W-:Y:S02]  /*1a40*/  FSETP.GT.AND P1, PT, R12, RZ, PT ;  /* 0x000000ff0c00720b */ /* 0x008fe40003f24000 */
[----:B----4-:R-:W-:Y:S01]  /*1a50*/  FSETP.GT.AND P2, PT, R16, RZ, PT ;  /* 0x000000ff1000720b */ /* 0x010fe20003f44000 */
[----:B------:R-:W-:Y:S01]  /*1a60*/  FFMA R9, -R19, R12, R9 ;  /* 0x0000000c13097223 */ /* 0x000fe20000000109 */
[----:B-----5:R-:W-:-:S02]  /*1a70*/  FSEL R8, R14, R11, P1 ;  /* 0x0000000b0e087208 */ /* 0x020fc40000800000 */
[----:B------:R-:W-:Y:S01]  /*1a80*/  FSEL R14, R11, R14, P2 ;  /* 0x0000000e0b0e7208 */ /* 0x000fe20001000000 */
[----:B------:R-:W-:-:S04]  /*1a90*/  FFMA R11, -R19, R16, R0 ;  /* 0x00000010130b7223 */ /* 0x000fc80000000100 */
[----:B------:R-:W-:Y:S01]  /*1aa0*/  FFMA R13, R16, R14, R11 ;  /* 0x0000000e100d7223 */ /* 0x000fe2000000000b */
[----:B------:R-:W-:-:S03]  /*1ab0*/  FFMA R11, R12, R8, R9 ;  /* 0x000000080c0b7223 */ /* 0x000fc60000000009 */
[C---:B------:R-:W-:Y:S01]  /*1ac0*/  @P3 FFMA R0, R19.reuse, R20, R13 ;  /* 0x0000001413003223 */ /* 0x040fe2000000000d */
[CC--:B------:R-:W-:Y:S01]  /*1ad0*/  @P3 FFMA R9, R19.reuse, R22.reuse, R11 ;  /* 0x0000001613093223 */ /* 0x0c0fe2000000000b */
[C---:B------:R-:W-:Y:S01]  /*1ae0*/  @!P3 FFMA R0, R19.reuse, R22, R13 ;  /* 0x000000161300b223 */ /* 0x040fe2000000000d */
[----:B------:R-:W-:-:S07]  /*1af0*/  @!P3 FFMA R9, R19, R20, R11 ;  /* 0x000000141309b223 */ /* 0x000fce000000000b */
.L_x_13:
[----:B------:R-:W-:Y:S05]  /*1b00*/  BSYNC.RECONVERGENT B0 ;  /* 0x0000000000007941 */ /* 0x000fea0003800200 */
.L_x_12:
[----:B------:R-:W1:Y:S01]  /*1b10*/  SHFL.DOWN PT, R8, R9, 0x10, 0x1f ;  /* 0x0a001f0009087f89 */ /* 0x000e6200000e0000 */
[----:B0-----:R-:W-:Y:S01]  /*1b20*/  ISETP.NE.AND P1, PT, R7, RZ, PT ;  /* 0x000000ff0700720c */ /* 0x001fe20003f25270 */
[----:B------:R-:W-:Y:S02]  /*1b30*/  BSSY.RECONVERGENT B0, `(.L_x_14) ;  /* 0x0000024000007945 */ /* 0x000fe40003800200 */
[----:B------:R-:W0:Y:S01]  /*1b40*/  SHFL.DOWN PT, R11, R0, 0x10, 0x1f ;  /* 0x0a001f00000b7f89 */ /* 0x000e2200000e0000 */
[----:B-1----:R-:W-:Y:S01]  /*1b50*/  FADD R8, R8, R9 ;  /* 0x0000000908087221 */ /* 0x002fe20000000000 */
[----:B0-----:R-:W-:-:S04]  /*1b60*/  FADD R11, R11, R0 ;  /* 0x000000000b0b7221 */ /* 0x001fc80000000000 */
[----:B------:R-:W0:Y:S04]  /*1b70*/  SHFL.DOWN PT, R13, R8, 0x8, 0x1f ;  /* 0x09001f00080d7f89 */ /* 0x000e2800000e0000 */
[----:B------:R-:W1:Y:S01]  /*1b80*/  SHFL.DOWN PT, R10, R11, 0x8, 0x1f ;  /* 0x09001f000b0a7f89 */ /* 0x000e6200000e0000 */
[----:B0-----:R-:W-:Y:S01]  /*1b90*/  FADD R13, R8, R13 ;  /* 0x0000000d080d7221 */ /* 0x001fe20000000000 */
[----:B-1----:R-:W-:-:S04]  /*1ba0*/  FADD R10, R11, R10 ;  /* 0x0000000a0b0a7221 */ /* 0x002fc80000000000 */
        /* <DEDUP_REMOVED lines=11> */
[----:B-1----:R-:W-:Y:S01]  /*1c60*/  FADD R11, R0, R11 ;  /* 0x0000000b000b7221 */ /* 0x002fe20000000000 */
[----:B------:R-:W-:Y:S06]  /*1c70*/  @P1 BRA `(.L_x_15) ;  /* 0x00000000003c1947 */ /* 0x000fec0003800000 */
[----:B------:R-:W0:Y:S01]  /*1c80*/  LDCU UR4, c[0x0][0x3d0] ;  /* 0x00007a00ff0477ac */ /* 0x000e220008000800 */
[----:B------:R-:W-:Y:S01]  /*1c90*/  IMAD R0, R2, R5, RZ ;  /* 0x0000000502007224 */ /* 0x000fe200078e02ff */
[----:B------:R-:W1:Y:S01]  /*1ca0*/  LDCU.64 UR6, c[0x0][0x3b8] ;  /* 0x00007700ff0677ac */ /* 0x000e620008000a00 */
[----:B------:R-:W2:Y:S01]  /*1cb0*/  LDCU.64 UR8, c[0x0][0x3c0] ;  /* 0x00007800ff0877ac */ /* 0x000ea20008000a00 */
[----:B0-----:R-:W-:-:S05]  /*1cc0*/  IMAD R5, R4, UR4, RZ ;  /* 0x0000000404057c24 */ /* 0x001fca000f8e02ff */
[----:B------:R-:W-:-:S04]  /*1cd0*/  IADD3 R5, P1, P2, R6, R5, R0 ;  /* 0x0000000506057210 */ /* 0x000fc80007a3e000 */
[----:B------:R-:W-:Y:S01]  /*1ce0*/  IADD3.X R0, PT, PT, RZ, RZ, RZ, P1, P2 ;  /* 0x000000ffff007210 */ /* 0x000fe20000fe44ff */
[----:B------:R-:W-:-:S03]  /*1cf0*/  IMAD.SHL.U32 R6, R5, 0x4, RZ ;  /* 0x0000000405067824 */ /* 0x000fc600078e00ff */
[----:B------:R-:W-:Y:S02]  /*1d00*/  SHF.L.U64.HI R0, R5, 0x2, R0 ;  /* 0x0000000205007819 */ /* 0x000fe40000010200 */
[C---:B-1----:R-:W-:Y:S02]  /*1d10*/  IADD3 R4, P1, PT, R6.reuse, UR6, RZ ;  /* 0x0000000606047c10 */ /* 0x042fe4000ff3e0ff */
[----:B--2---:R-:W-:Y:S02]  /*1d20*/  IADD3 R6, P2, PT, R6, UR8, RZ ;  /* 0x0000000806067c10 */ /* 0x004fe4000ff5e0ff */
[C---:B------:R-:W-:Y:S02]  /*1d30*/  IADD3.X R5, PT, PT, R0.reuse, UR7, RZ, P1, !PT ;  /* 0x0000000700057c10 */ /* 0x040fe40008ffe4ff */
[----:B------:R-:W-:-:S03]  /*1d40*/  IADD3.X R7, PT, PT, R0, UR9, RZ, P2, !PT ;  /* 0x0000000900077c10 */ /* 0x000fc600097fe4ff */
[----:B------:R0:W-:Y:S04]  /*1d50*/  STG.E desc[UR10][R4.64], R13 ;  /* 0x0000000d04007986 */ /* 0x0001e8000c10190a */
[----:B------:R0:W-:Y:S02]  /*1d60*/  STG.E desc[UR10][R6.64], R11 ;  /* 0x0000000b06007986 */ /* 0x0001e4000c10190a */
.L_x_15:
[----:B------:R-:W-:Y:S05]  /*1d70*/  BSYNC.RECONVERGENT B0 ;  /* 0x0000000000007941 */ /* 0x000fea0003800200 */
.L_x_14:
[----:B------:R-:W1:Y:S01]  /*1d80*/  I2F.U32.RP R0, R2 ;  /* 0x0000000200007306 */ /* 0x000e620000209000 */
[----:B------:R-:W2:Y:S01]  /*1d90*/  LDC R8, c[0x0][0x3d0] ;  /* 0x0000f400ff087b82 */ /* 0x000ea20000000800 */
[----:B------:R-:W3:Y:S01]  /*1da0*/  LDCU UR4, c[0x0][0x370] ;  /* 0x00006e00ff0477ac */ /* 0x000ee20008000800 */
[----:B0-----:R-:W-:-:S06]  /*1db0*/  IMAD.MOV R7, RZ, RZ, -R2 ;  /* 0x000000ffff077224 */ /* 0x001fcc00078e0a02 */
[----:B------:R-:W-:Y:S01]  /*1dc0*/  BAR.SYNC.DEFER_BLOCKING 0x0 ;  /* 0x0000000000007b1d */ /* 0x000fe20000010000 */
[----:B------:R-:W-:-:S05]  /*1dd0*/  ISETP.NE.U32.AND P3, PT, R2, RZ, PT ;  /* 0x000000ff0200720c */ /* 0x000fca0003f65070 */
[----:B-1----:R-:W0:Y:S01]  /*1de0*/  MUFU.RCP R0, R0 ;  /* 0x0000000000007308 */ /* 0x002e220000001000 */
[----:B---3--:R-:W-:Y:S01]  /*1df0*/  UIADD3 UR5, UPT, UPT, UR4, UR5, URZ ;  /* 0x0000000504057290 */ /* 0x008fe2000fffe0ff */
[----:B------:R-:W1:Y:S06]  /*1e00*/  LDCU UR4, c[0x0][0x3c8] ;  /* 0x00007900ff0477ac */ /* 0x000e6c0008000800 */
[----:B--2---:R-:W2:Y:S01]  /*1e10*/  I2F.U32.RP R6, R8 ;  /* 0x0000000800067306 */ /* 0x004ea20000209000 */
[----:B0-----:R-:W-:-:S07]  /*1e20*/  VIADD R4, R0, 0xffffffe ;  /* 0x0ffffffe00047836 */ /* 0x001fce0000000000 */
[----:B------:R0:W3:Y:S08]  /*1e30*/  F2I.FTZ.U32.TRUNC.NTZ R5, R4 ;  /* 0x0000000400057305 */ /* 0x0000f0000021f000 */
[----:B--2---:R-:W2:Y:S01]  /*1e40*/  MUFU.RCP R6, R6 ;  /* 0x0000000600067308 */ /* 0x004ea20000001000 */
[----:B0-----:R-:W-:Y:S02]  /*1e50*/  IMAD.MOV.U32 R4, RZ, RZ, RZ ;  /* 0x000000ffff047224 */ /* 0x001fe400078e00ff */
[----:B---3--:R-:W-:-:S04]  /*1e60*/  IMAD R7, R7, R5, RZ ;  /* 0x0000000507077224 */ /* 0x008fc800078e02ff */
[----:B------:R-:W-:-:S06]  /*1e70*/  IMAD.HI.U32 R7, R5, R7, R4 ;  /* 0x0000000705077227 */ /* 0x000fcc00078e0004 */
[----:B------:R-:W-:-:S04]  /*1e80*/  IMAD.HI.U32 R0, R7, UR5, RZ ;  /* 0x0000000507007c27 */ /* 0x000fc8000f8e00ff */
[----:B------:R-:W-:Y:S02]  /*1e90*/  IMAD.MOV R7, RZ, RZ, -R0 ;  /* 0x000000ffff077224 */ /* 0x000fe400078e0a00 */
[----:B--2---:R-:W-:Y:S02]  /*1ea0*/  VIADD R4, R6, 0xffffffe ;  /* 0x0ffffffe06047836 */ /* 0x004fe40000000000 */
[----:B------:R-:W-:Y:S02]  /*1eb0*/  IMAD R7, R2, R7, UR5 ;  /* 0x0000000502077e24 */ /* 0x000fe4000f8e0207 */
[----:B------:R0:W2:Y:S03]  /*1ec0*/  F2I.FTZ.U32.TRUNC.NTZ R5, R4 ;  /* 0x0000000400057305 */ /* 0x0000a6000021f000 */
[----:B------:R-:W-:Y:S01]  /*1ed0*/  ISETP.GE.U32.AND P1, PT, R7, R2, PT ;  /* 0x000000020700720c */ /* 0x000fe20003f26070 */
[----:B0-----:R-:W-:-:S02]  /*1ee0*/  IMAD.MOV.U32 R4, RZ, RZ, RZ ;  /* 0x000000ffff047224 */ /* 0x001fc400078e00ff */
[----:B--2---:R-:W-:-:S10]  /*1ef0*/  IMAD.MOV R9, RZ, RZ, -R5 ;  /* 0x000000ffff097224 */ /* 0x004fd400078e0a05 */
[----:B------:R-:W-:Y:S02]  /*1f00*/  @P1 IMAD.IADD R7, R7, 0x1, -R2 ;  /* 0x0000000107071824 */ /* 0x000fe400078e0a02 */
[----:B------:R-:W-:Y:S02]  /*1f10*/  @P1 VIADD R0, R0, 0x1 ;  /* 0x0000000100001836 */ /* 0x000fe40000000000 */
[----:B------:R-:W-:Y:S01]  /*1f20*/  IMAD R9, R9, R8, RZ ;  /* 0x0000000809097224 */ /* 0x000fe200078e02ff */
[----:B------:R-:W-:-:S03]  /*1f30*/  ISETP.GE.U32.AND P2, PT, R7, R2, PT ;  /* 0x000000020700720c */ /* 0x000fc60003f46070 */
[----:B------:R-:W-:-:S10]  /*1f40*/  IMAD.HI.U32 R9, R5, R9, R4 ;  /* 0x0000000905097227 */ /* 0x000fd400078e0004 */
[----:B------:R-:W-:Y:S01]  /*1f50*/  @P2 VIADD R0, R0, 0x1 ;  /* 0x0000000100002836 */ /* 0x000fe20000000000 */
[----:B------:R-:W-:Y:S02]  /*1f60*/  @!P3 LOP3.LUT R0, RZ, R2, RZ, 0x33, !PT ;  /* 0x00000002ff00b212 */ /* 0x000fe400078e33ff */
[----:B------:R-:W-:-:S03]  /*1f70*/  ISETP.NE.U32.AND P3, PT, R8, RZ, PT ;  /* 0x000000ff0800720c */ /* 0x000fc60003f65070 */
[----:B------:R-:W-:-:S04]  /*1f80*/  IMAD.MOV R7, RZ, RZ, -R0 ;  /* 0x000000ffff077224 */ /* 0x000fc800078e0a00 */
[----:B------:R-:W-:-:S04]  /*1f90*/  IMAD R6, R2, R7, UR5 ;  /* 0x0000000502067e24 */ /* 0x000fc8000f8e0207 */
[----:B------:R-:W-:-:S04]  /*1fa0*/  IMAD.HI.U32 R4, R9, R6, RZ ;  /* 0x0000000609047227 */ /* 0x000fc800078e00ff */
[----:B------:R-:W-:-:S04]  /*1fb0*/  IMAD.MOV R5, RZ, RZ, -R4 ;  /* 0x000000ffff057224 */ /* 0x000fc800078e0a04 */
[----:B------:R-:W-:-:S05]  /*1fc0*/  IMAD R5, R8, R5, R6 ;  /* 0x0000000508057224 */ /* 0x000fca00078e0206 */
[----:B------:R-:W-:-:S13]  /*1fd0*/  ISETP.GE.U32.AND P1, PT, R5, R8, PT ;  /* 0x000000080500720c */ /* 0x000fda0003f26070 */
[----:B------:R-:W-:Y:S02]  /*1fe0*/  @P1 IMAD.IADD R5, R5, 0x1, -R8 ;  /* 0x0000000105051824 */ /* 0x000fe400078e0a08 */
[----:B------:R-:W-:Y:S01]  /*1ff0*/  @P1 VIADD R4, R4, 0x1 ;  /* 0x0000000104041836 */ /* 0x000fe20000000000 */
[----:B-1----:R-:W-:Y:S02]  /*2000*/  ISETP.GE.U32.AND P1, PT, R0, UR4, PT ;  /* 0x0000000400007c0c */ /* 0x002fe4000bf26070 */
[----:B------:R-:W-:-:S13]  /*2010*/  ISETP.GE.U32.AND P2, PT, R5, R8, PT ;  /* 0x000000080500720c */ /* 0x000fda0003f46070 */
[----:B------:R-:W-:Y:S01]  /*2020*/  @P2 VIADD R4, R4, 0x1 ;  /* 0x0000000104042836 */ /* 0x000fe20000000000 */
[----:B------:R-:W-:-:S05]  /*2030*/  @!P3 LOP3.LUT R4, RZ, R8, RZ, 0x33, !PT ;  /* 0x00000008ff04b212 */ /* 0x000fca00078e33ff */
[----:B------:R-:W-:-:S04]  /*2040*/  IMAD.MOV R5, RZ, RZ, -R4 ;  /* 0x000000ffff057224 */ /* 0x000fc800078e0a04 */
[----:B------:R-:W-:Y:S02]  /*2050*/  IMAD R6, R8, R5, R6 ;  /* 0x0000000508067224 */ /* 0x000fe400078e0206 */
[----:B------:R-:W-:Y:S01]  /*2060*/  IMAD.MOV.U32 R5, RZ, RZ, R0 ;  /* 0x000000ffff057224 */ /* 0x000fe200078e0000 */
[----:B------:R-:W-:Y:S06]  /*2070*/  @!P1 BRA `(.L_x_16) ;  /* 0xffffffe000c89947 */ /* 0x000fec000383ffff */
[----:B------:R-:W-:Y:S05]  /*2080*/  EXIT ;  /* 0x000000000000794d */ /* 0x000fea0003800000 */
.L_x_17:
        /* <DEDUP_REMOVED lines=15> */
.L_x_65:


//--------------------- .text._Z23verify_dot_product_QK_wPKfS0_S0_S0_S0_S0_S0_PfS1_iiii --------------------------
	.section	.text._Z23verify_dot_product_QK_wPKfS0_S0_S0_S0_S0_S0_PfS1_iiii,"ax",@progbits
	.align	128
        .global         _Z23verify_dot_product_QK_wPKfS0_S0_S0_S0_S0_S0_PfS1_iiii
        .type           _Z23verify_dot_product_QK_wPKfS0_S0_S0_S0_S0_S0_PfS1_iiii,@function
        .size           _Z23verify_dot_product_QK_wPKfS0_S0_S0_S0_S0_S0_PfS1_iiii,(.L_x_66 - _Z23verify_dot_product_QK_wPKfS0_S0_S0_S0_S0_S0_PfS1_iiii)
        .other          _Z23verify_dot_product_QK_wPKfS0_S0_S0_S0_S0_S0_PfS1_iiii,@"STO_CUDA_ENTRY STV_DEFAULT"
_Z23verify_dot_product_QK_wPKfS0_S0_S0_S0_S0_S0_PfS1_iiii:
.text._Z23verify_dot_product_QK_wPKfS0_S0_S0_S0_S0_S0_PfS1_iiii:
[----:B------:R-:W-:Y:S01]  /*0000*/  LDC R1, c[0x0][0x37c] ;  /* 0x0000df00ff017b82 */ /* 0x000fe20000000800 */
[----:B------:R-:W0:Y:S07]  /*0010*/  LDCU UR7, c[0x0][0x3d4] ;  /* 0x00007a80ff0777ac */ /* 0x000e2e0008000800 */
[----:B------:R-:W1:Y:S01]  /*0020*/  S2UR UR18, SR_CTAID.X ;  /* 0x00000000001279c3 */ /* 0x000e620000002500 */
[----:B------:R-:W0:Y:S02]  /*0030*/  LDCU.64 UR16, c[0x0][0x3c8] ;  /* 0x00007900ff1077ac */ /* 0x000e240008000a00 */
[----:B0-----:R-:W-:-:S04]  /*0040*/  UIMAD UR6, UR17, UR7, URZ ;  /* 0x00000007110672a4 */ /* 0x001fc8000f8e02ff */
[----:B------:R-:W-:-:S04]  /*0050*/  UIMAD UR4, UR17, UR6, URZ ;  /* 0x00000006110472a4 */ /* 0x000fc8000f8e02ff */
[----:B------:R-:W-:-:S04]  /*0060*/  USHF.R.S32.HI UR5, URZ, 0x1f, UR4 ;  /* 0x0000001fff057899 */ /* 0x000fc80008011404 */
[----:B------:R-:W-:Y:S02]  /*0070*/  ULEA.HI UR5, UR5, UR4, URZ, 0x5 ;  /* 0x0000000405057291 */ /* 0x000fe4000f8f28ff */
[----:B------:R-:W-:Y:S02]  /*0080*/  USHF.R.S32.HI UR4, URZ, 0x1f, UR6 ;  /* 0x0000001fff047899 */ /* 0x000fe40008011406 */
[----:B------:R-:W-:Y:S02]  /*0090*/  USHF.R.S32.HI UR12, URZ, 0x5, UR5 ;  /* 0x00000005ff0c7899 */ /* 0x000fe40008011405 */
[----:B------:R-:W-:Y:S02]  /*00a0*/  ULEA.HI UR4, UR4, UR6, URZ, 0x5 ;  /* 0x0000000604047291 */ /* 0x000fe4000f8f28ff */
[----:B------:R-:W-:Y:S02]  /*00b0*/  USHF.R.S32.HI UR5, URZ, 0x1f, UR7 ;  /* 0x0000001fff057899 */ /* 0x000fe40008011407 */
[----:B------:R-:W-:-:S02]  /*00c0*/  USHF.R.S32.HI UR13, URZ, 0x5, UR4 ;  /* 0x00000005ff0d7899 */ /* 0x000fc40008011404 */
[----:B------:R-:W-:Y:S01]  /*00d0*/  ULEA.HI UR5, UR5, UR7, URZ, 0x5 ;  /* 0x0000000705057291 */ /* 0x000fe2000f8f28ff */
[----:B------:R-:W0:Y:S01]  /*00e0*/  I2F.U32.RP R0, UR12 ;  /* 0x0000000c00007d06 */ /* 0x000e220008209000 */
[----:B------:R-:W-:Y:S02]  /*00f0*/  UIADD3 UR8, UPT, UPT, URZ, -UR12, URZ ;  /* 0x8000000cff087290 */ /* 0x000fe4000fffe0ff */
[----:B------:R-:W-:Y:S02]  /*0100*/  USHF.R.S32.HI UR14, URZ, 0x5, UR5 ;  /* 0x00000005ff0e7899 */ /* 0x000fe40008011405 */
[----:B------:R-:W-:Y:S01]  /*0110*/  UIADD3 UR10, UPT, UPT, URZ, -UR13, URZ ;  /* 0x8000000dff0a7290 */ /* 0x000fe2000fffe0ff */
[----:B------:R-:W-:Y:S02]  /*0120*/  UMOV UR4, URZ ;  /* 0x000000ff00047c82 */ /* 0x000fe40008000000 */
[----:B------:R-:W2:Y:S01]  /*0130*/  I2F.U32.RP R3, UR13 ;  /* 0x0000000d00037d06 */ /* 0x000ea20008209000 */
[----:B------:R-:W-:Y:S01]  /*0140*/  UMOV UR6, URZ ;  /* 0x000000ff00067c82 */ /* 0x000fe20008000000 */
[----:B------:R-:W-:-:S06]  /*0150*/  UIADD3 UR15, UPT, UPT, URZ, -UR14, URZ ;  /* 0x8000000eff0f7290 */ /* 0x000fcc000fffe0ff */
[----:B0-----:R-:W0:Y:S08]  /*0160*/  MUFU.RCP R0, R0 ;  /* 0x0000000000007308 */ /* 0x001e300000001000 */
[----:B--2---:R-:W2:Y:S08]  /*0170*/  MUFU.RCP R3, R3 ;  /* 0x0000000300037308 */ /* 0x004eb00000001000 */
[----:B------:R-:W-:Y:S01]  /*0180*/  I2F.U32.RP R5, UR14 ;  /* 0x0000000e00057d06 */ /* 0x000fe20008209000 */
[----:B0-----:R-:W-:-:S07]  /*0190*/  VIADD R2, R0, 0xffffffe ;  /* 0x0ffffffe00027836 */ /* 0x001fce0000000000 */
[----:B------:R-:W0:Y:S01]  /*01a0*/  F2I.FTZ.U32.TRUNC.NTZ R2, R2 ;  /* 0x0000000200027305 */ /* 0x000e22000021f000 */
[----:B--2---:R-:W-:-:S07]  /*01b0*/  VIADD R4, R3, 0xffffffe ;  /* 0x0ffffffe03047836 */ /* 0x004fce0000000000 */
[----:B------:R-:W2:Y:S01]  /*01c0*/  F2I.FTZ.U32.TRUNC.NTZ R4, R4 ;  /* 0x0000000400047305 */ /* 0x000ea2000021f000 */
[----:B0-----:R-:W-:-:S07]  /*01d0*/  R2UR UR5, R2 ;  /* 0x00000000020572ca */ /* 0x001fce00000e0000 */
[----:B------:R-:W0:Y:S01]  /*01e0*/  MUFU.RCP R5, R5 ;  /* 0x0000000500057308 */ /* 0x000e220000001000 */
[----:B--2---:R-:W-:-:S05]  /*01f0*/  R2UR UR7, R4 ;  /* 0x00000000040772ca */ /* 0x004fca00000e0000 */
[----:B------:R-:W-:-:S04]  /*0200*/  UIMAD UR8, UR8, UR5, URZ ;  /* 0x00000005080872a4 */ /* 0x000fc8000f8e02ff */
[----:B------:R-:W-:Y:S01]  /*0210*/  UIMAD.WIDE.U32 UR8, UR5, UR8, UR4 ;  /* 0x00000008050872a5 */ /* 0x000fe2000f8e0004 */
[----:B0-----:R-:W-:-:S03]  /*0220*/  VIADD R6, R5, 0xffffffe ;  /* 0x0ffffffe05067836 */ /* 0x001fc60000000000 */
[----:B------:R-:W-:-:S03]  /*0230*/  UIMAD UR10, UR10, UR7, URZ ;  /* 0x000000070a0a72a4 */ /* 0x000fc6000f8e02ff */
[----:B------:R-:W0:Y:S01]  /*0240*/  F2I.FTZ.U32.TRUNC.NTZ R6, R6 ;  /* 0x0000000600067305 */ /* 0x000e22000021f000 */
[----:B------:R-:W-:Y:S02]  /*0250*/  UIMAD.WIDE.U32 UR10, UR7, UR10, UR6 ;  /* 0x0000000a070a72a5 */ /* 0x000fe4000f8e0006 */
[----:B-1----:R-:W-:Y:S02]  /*0260*/  UIMAD.WIDE.U32 UR6, UR9, UR18, URZ ;  /* 0x00000012090672a5 */ /* 0x002fe4000f8e00ff */
[----:B------:R-:W-:Y:S02]  /*0270*/  UIMAD.WIDE.U32 UR8, UR11, UR18, URZ ;  /* 0x000000120b0872a5 */ /* 0x000fe4000f8e00ff */
[----:B------:R-:W-:Y:S02]  /*0280*/  ULOP3.LUT UR8, URZ, UR13, URZ, 0x33, !UPT ;  /* 0x0000000dff087292 */ /* 0x000fe4000f8e33ff */
[----:B------:R-:W-:Y:S01]  /*0290*/  UIADD3 UR9, UPT, UPT, -UR9, URZ, URZ ;  /* 0x000000ff09097290 */ /* 0x000fe2000fffe1ff */
[----:B------:R-:W-:-:S02]  /*02a0*/  UMOV UR10, UR7 ;  /* 0x00000007000a7c82 */ /* 0x000fc40008000000 */
[----:B------:R-:W-:Y:S02]  /*02b0*/  UIADD3 UR6, UPT, UPT, -UR10, URZ, URZ ;  /* 0x000000ff0a067290 */ /* 0x000fe4000fffe1ff */
[----:B------:R-:W-:Y:S01]  /*02c0*/  UIMAD UR7, UR13, UR9, UR18 ;  /* 0x000000090d0772a4 */ /* 0x000fe2000f8e0212 */
[----:B0-----:R-:W-:Y:S01]  /*02d0*/  R2UR UR5, R6 ;  /* 0x00000000060572ca */ /* 0x001fe200000e0000 */
[----:B------:R-:W-:Y:S02]  /*02e0*/  UIMAD UR6, UR12, UR6, UR18 ;  /* 0x000000060c0672a4 */ /* 0x000fe4000f8e0212 */
[----:B------:R-:W-:Y:S02]  /*02f0*/  UISETP.GE.U32.AND UP2, UPT, UR7, UR13, UPT ;  /* 0x0000000d0700728c */ /* 0x000fe4000bf46070 */
[----:B------:R-:W-:-:S08]  /*0300*/  UISETP.GE.U32.AND UP0, UPT, UR6, UR12, UPT ;  /* 0x0000000c0600728c */ /* 0x000fd0000bf06070 */
[----:B------:R-:W-:Y:S02]  /*0310*/  UIMAD UR15, UR15, UR5, URZ ;  /* 0x000000050f0f72a4 */ /* 0x000fe4000f8e02ff */
[----:B------:R-:W-:Y:S02]  /*0320*/  @UP2 UIADD3 UR7, UPT, UPT, -UR13, UR7, URZ ;  /* 0x000000070d072290 */ /* 0x000fe4000fffe1ff */
[----:B------:R-:W-:Y:S02]  /*0330*/  @UP0 UIADD3 UR6, UPT, UPT, -UR12, UR6, URZ ;  /* 0x000000060c060290 */ /* 0x000fe4000fffe1ff */
[----:B------:R-:W-:Y:S02]  /*0340*/  UISETP.NE.U32.AND UP2, UPT, UR12, URZ, UPT ;  /* 0x000000ff0c00728c */ /* 0x000fe4000bf45070 */
[----:B------:R-:W-:Y:S02]  /*0350*/  UISETP.GE.U32.AND UP1, UPT, UR6, UR12, UPT ;  /* 0x0000000c0600728c */ /* 0x000fe4000bf26070 */
[----:B------:R-:W-:-:S02]  /*0360*/  UIMAD.WIDE.U32 UR4, UR5, UR15, UR4 ;  /* 0x0000000f050472a5 */ /* 0x000fc4000f8e0004 */
[----:B------:R-:W-:Y:S02]  /*0370*/  UISETP.GE.U32.AND UP3, UPT, UR7, UR13, UPT ;  /* 0x0000000d0700728c */ /* 0x000fe4000bf66070 */
[----:B------:R-:W-:Y:S02]  /*0380*/  @UP0 UIADD3 UR10, UPT, UPT, UR10, 0x1, URZ ;  /* 0x000000010a0a0890 */ /* 0x000fe4000fffe0ff */
[----:B------:R-:W-:Y:S01]  /*0390*/  UISETP.NE.U32.AND UP0, UPT, UR13, URZ, UPT ;  /* 0x000000ff0d00728c */ /* 0x000fe2000bf05070 */
[----:B------:R-:W-:Y:S02]  /*03a0*/  UMOV UR15, UR5 ;  /* 0x00000005000f7c82 */ /* 0x000fe40008000000 */
[----:B------:R-:W-:Y:S02]  /*03b0*/  @UP1 UIADD3 UR10, UPT, UPT, UR10, 0x1, URZ ;  /* 0x000000010a0a1890 */ /* 0x000fe4000fffe0ff */
[----:B------:R-:W-:Y:S02]  /*03c0*/  UIMAD.WIDE.U32 UR4, UR15, UR18, URZ ;  /* 0x000000120f0472a5 */ /* 0x000fe4000f8e00ff */
[----:B------:R-:W-:-:S02]  /*03d0*/  @!UP2 ULOP3.LUT UR10, URZ, UR12, URZ, 0x33, !UPT ;  /* 0x0000000cff0aa292 */ /* 0x000fc4000f8e33ff */
[----:B------:R-:W-:Y:S02]  /*03e0*/  UIADD3 UR5, UPT, UPT, -UR5, URZ, URZ ;  /* 0x000000ff05057290 */ /* 0x000fe4000fffe1ff */
[----:B------:R-:W-:Y:S02]  /*03f0*/  @UP3 UIADD3 UR7, UPT, UPT, -UR13, UR7, URZ ;  /* 0x000000070d073290 */ /* 0x000fe4000fffe1ff */
[----:B------:R-:W-:Y:S02]  /*0400*/  UIADD3 UR4, UPT, UPT, -UR10, URZ, URZ ;  /* 0x000000ff0a047290 */ /* 0x000fe4000fffe1ff */
[----:B------:R-:W-:Y:S02]  /*0410*/  UIMAD UR17, UR14, UR5, UR18 ;  /* 0x000000050e1172a4 */ /* 0x000fe4000f8e0212 */
[----:B------:R-:W-:Y:S02]  /*0420*/  USEL UR9, UR8, UR7, !UP0 ;  /* 0x0000000708097287 */ /* 0x000fe4000c000000 */
[----:B------:R-:W-:-:S02]  /*0430*/  UIMAD UR12, UR12, UR4, UR18 ;  /* 0x000000040c0c72a4 */ /* 0x000fc4000f8e0212 */
[----:B------:R-:W-:Y:S02]  /*0440*/  UISETP.GE.U32.AND UP1, UPT, UR17, UR14, UPT ;  /* 0x0000000e1100728c */ /* 0x000fe4000bf26070 */
[----:B------:R-:W-:Y:S02]  /*0450*/  UIMAD.WIDE.U32 UR6, UR15, UR9, URZ ;  /* 0x000000090f0672a5 */ /* 0x000fe4000f8e00ff */
[----:B------:R-:W-:Y:S02]  /*0460*/  UIMAD.WIDE.U32 UR4, UR11, UR12, URZ ;  /* 0x0000000c0b0472a5 */ /* 0x000fe4000f8e00ff */
[----:B------:R-:W-:Y:S02]  /*0470*/  UIADD3 UR6, UPT, UPT, -UR7, URZ, URZ ;  /* 0x000000ff07067290 */ /* 0x000fe4000fffe1ff */
[----:B------:R-:W-:Y:S02]  /*0480*/  UIADD3 UR4, UPT, UPT, -UR5, URZ, URZ ;  /* 0x000000ff05047290 */ /* 0x000fe4000fffe1ff */
[----:B------:R-:W-:-:S02]  /*0490*/  UIMAD UR9, UR14, UR6, UR9 ;  /* 0x000000060e0972a4 */ /* 0x000fc4000f8e0209 */
[----:B------:R-:W-:Y:S02]  /*04a0*/  UIMAD UR12, UR13, UR4, UR12 ;  /* 0x000000040d0c72a4 */ /* 0x000fe4000f8e020c */
[----:B------:R-:W-:Y:S02]  /*04b0*/  UISETP.GE.U32.AND UP5, UPT, UR10, UR16, UPT ;  /* 0x000000100a00728c */ /* 0x000fe4000bfa6070 */
[----:B------:R-:W-:Y:S02]  /*04c0*/  @UP1 UIADD3 UR17, UPT, UPT, -UR14, UR17, URZ ;  /* 0x000000110e111290 */ /* 0x000fe4000fffe1ff */
[----:B------:R-:W-:Y:S02]  /*04d0*/  UISETP.GE.U32.AND UP3, UPT, UR9, UR14, UPT ;  /* 0x0000000e0900728c */ /* 0x000fe4000bf66070 */
[----:B------:R-:W-:Y:S01]  /*04e0*/  UISETP.GE.U32.AND UP2, UPT, UR12, UR13, UPT ;  /* 0x0000000d0c00728c */ /* 0x000fe2000bf46070 */
[----:B------:R-:W-:Y:S01]  /*04f0*/  PLOP3.LUT P0, PT, PT, PT, UP5, 0x80, 0x8 ;  /* 0x000000000008781c */ /* 0x000fe20003f0f058 */
[----:B------:R-:W-:-:S02]  /*0500*/  UISETP.GE.U32.AND UP4, UPT, UR17, UR14, UPT ;  /* 0x0000000e1100728c */ /* 0x000fc4000bf86070 */
[----:B------:R-:W-:Y:S02]  /*0510*/  UISETP.NE.U32.AND UP1, UPT, UR14, URZ, UPT ;  /* 0x000000ff0e00728c */ /* 0x000fe4000bf25070 */
[----:B------:R-:W-:-:S03]  /*0520*/  ULOP3.LUT UR4, URZ, UR14, URZ, 0x33, !UPT ;  /* 0x0000000eff047292 */ /* 0x000fc6000f8e33ff */
[----:B------:R-:W-:Y:S02]  /*0530*/  @UP3 UIADD3 UR9, UPT, UPT, -UR14, UR9, URZ ;  /* 0x000000090e093290 */ /* 0x000fe4000fffe1ff */
[----:B------:R-:W-:Y:S02]  /*0540*/  @UP2 UIADD3 UR12, UPT, UPT, -UR13, UR12, URZ ;  /* 0x0000000c0d0c2290 */ /* 0x000fe4000fffe1ff */
[----:B------:R-:W-:Y:S02]  /*0550*/  @UP4 UIADD3 UR17, UPT, UPT, -UR14, UR17, URZ ;  /* 0x000000110e114290 */ /* 0x000fe4000fffe1ff */
[----:B------:R-:W-:Y:S02]  /*0560*/  @UP3 UIADD3 UR7, UPT, UPT, UR7, 0x1, URZ ;  /* 0x0000000107073890 */ /* 0x000fe4000fffe0ff */
[----:B------:R-:W-:Y:S02]  /*0570*/  UISETP.GE.U32.AND UP4, UPT, UR9, UR14, UPT ;  /* 0x0000000e0900728c */ /* 0x000fe4000bf86070 */
[----:B------:R-:W-:-:S02]  /*0580*/  UISETP.GE.U32.AND UP3, UPT, UR12, UR13, UPT ;  /* 0x0000000d0c00728c */ /* 0x000fc4000bf66070 */
[----:B------:R-:W-:Y:S01]  /*0590*/  @UP2 UIADD3 UR5, UPT, UPT, UR5, 0x1, URZ ;  /* 0x0000000105052890 */ /* 0x000fe2000fffe0ff */
[----:B------:R-:W-:Y:S11]  /*05a0*/  @P0 EXIT ;  /* 0x000000000000094d */ /* 0x000ff60003800000 */
[----:B------:R-:W-:Y:S02]  /*05b0*/  @UP3 UIADD3 UR5, UPT, UPT, UR5, 0x1, URZ ;  /* 0x0000000105053890 */ /* 0x000fe4000fffe0ff */
[----:B------:R-:W-:Y:S02]  /*05c0*/  USEL UR17, UR4, UR17, !UP1 ;  /* 0x0000001104117287 */ /* 0x000fe4000c800000 */
[----:B------:R-:W-:Y:S02]  /*05d0*/  USEL UR5, UR8, UR5, !UP0 ;  /* 0x0000000508057287 */ /* 0x000fe4000c000000 */
[----:B------:R-:W-:Y:S02]  /*05e0*/  @UP4 UIADD3 UR7, UPT, UPT, UR7, 0x1, URZ ;  /* 0x0000000107074890 */ /* 0x000fe4000fffe0ff */
[----:B------:R-:W-:Y:S01]  /*05f0*/  IMAD.U32 R0, RZ, RZ, UR17 ;  /* 0x00000011ff007e24 */ /* 0x000fe2000f8e00ff */
[----:B------:R-:W-:Y:S01]  /*0600*/  UMOV UR9, UR10 ;  /* 0x0000000a00097c82 */ /* 0x000fe20008000000 */
[----:B------:R-:W0:Y:S01]  /*0610*/  LDCU.64 UR22, c[0x0][0x358] ;  /* 0x00006b00ff1677ac */ /* 0x000e220008000a00 */
[----:B------:R-:W-:Y:S01]  /*0620*/  USEL UR11, UR4, UR7, !UP1 ;  /* 0x00000007040b7287 */ /* 0x000fe2000c800000 */
[----:B------:R-:W-:Y:S01]  /*0630*/  UMOV UR8, UR18 ;  /* 0x0000001200087c82 */ /* 0x000fe20008000000 */
[----:B------:R-:W-:-:S10]  /*0640*/  UMOV UR10, UR5 ;  /* 0x00000005000a7c82 */ /* 0x000fd40008000000 */
.L_x_22:
[----:B------:R-:W1:Y:S01]  /*0650*/  LDCU UR12, c[0x0][0x3d0] ;  /* 0x00007a00ff0c77ac */ /* 0x000e620008000800 */
[----:B------:R-:W-:Y:S02]  /*0660*/  IMAD.MOV.U32 R25, RZ, RZ, RZ ;  /* 0x000000ffff197224 */ /* 0x000fe400078e00ff */
[----:B------:R-:W-:Y:S01]  /*0670*/  IMAD.MOV.U32 R16, RZ, RZ, RZ ;  /* 0x000000ffff107224 */ /* 0x000fe200078e00ff */
[----:B-1----:R-:W-:-:S09]  /*0680*/  UISETP.GE.AND UP0, UPT, UR12, 0x1, UPT ;  /* 0x000000010c00788c */ /* 0x002fd2000bf06270 */
[----:B------:R-:W-:Y:S05]  /*0690*/  BRA.U !UP0, `(.L_x_18) ;  /* 0x0000001508d07547 */ /* 0x000fea000b800000 */
[----:B------:R-:W1:Y:S01]  /*06a0*/  LDCU UR4, c[0x0][0x3cc] ;  /* 0x00007980ff0477ac */ /* 0x000e620008000800 */
[----:B------:R-:W2:Y:S01]  /*06b0*/  S2R R3, SR_TID.X ;  /* 0x0000000000037919 */ /* 0x000ea20000002100 */
[----:B------:R-:W-:Y:S01]  /*06c0*/  IMAD.SHL.U32 R18, R0, 0x20, RZ ;  /* 0x0000002000127824 */ /* 0x000fe200078e00ff */
[----:B------:R-:W3:Y:S01]  /*06d0*/  LDCU.64 UR6, c[0x0][0x3d0] ;  /* 0x00007a00ff0677ac */ /* 0x000ee20008000a00 */
[----:B------:R-:W-:Y:S02]  /*06e0*/  IMAD.MOV.U32 R16, RZ, RZ, RZ ;  /* 0x000000ffff107224 */ /* 0x000fe400078e00ff */
[----:B------:R-:W-:Y:S01]  /*06f0*/  IMAD.MOV.U32 R25, RZ, RZ, RZ ;  /* 0x000000ffff197224 */ /* 0x000fe200078e00ff */
[----:B------:R-:W-:Y:S02]  /*0700*/  UIMAD UR20, UR11, UR12, URZ ;  /* 0x0000000c0b1472a4 */ /* 0x000fe4000f8e02ff */
[----:B------:R-:W-:Y:S02]  /*0710*/  UIMAD UR21, UR10, UR12, URZ ;  /* 0x0000000c0a1572a4 */ /* 0x000fe4000f8e02ff */
[----:B-1----:R-:W-:-:S02]  /*0720*/  UIMAD UR4, UR9, UR4, URZ ;  /* 0x00000004090472a4 */ /* 0x002fc4000f8e02ff */
[----:B---3--:R-:W-:-:S04]  /*0730*/  UIMAD UR6, UR7, UR6, URZ ;  /* 0x00000006070672a4 */ /* 0x008fc8000f8e02ff */
[----:B------:R-:W-:Y:S01]  /*0740*/  IMAD.U32 R2, RZ, RZ, UR4 ;  /* 0x00000004ff027e24 */ /* 0x000fe2000f8e00ff */
[----:B------:R-:W-:Y:S02]  /*0750*/  UIMAD UR4, UR4, UR12, URZ ;  /* 0x0000000c040472a4 */ /* 0x000fe4000f8e02ff */
[----:B------:R-:W-:Y:S02]  /*0760*/  UIMAD UR7, UR6, UR10, URZ ;  /* 0x0000000a060772a4 */ /* 0x000fe4000f8e02ff */
[----:B------:R-:W-:Y:S01]  /*0770*/  IMAD R2, R2, UR6, RZ ;  /* 0x0000000602027c24 */ /* 0x000fe2000f8e02ff */
[----:B------:R-:W-:Y:S02]  /*0780*/  UIADD3 UR20, UP0, UPT, UR20, UR4, URZ ;  /* 0x0000000414147290 */ /* 0x000fe4000ff1e0ff */
[----:B------:R-:W-:Y:S02]  /*0790*/  UIMAD UR5, UR6, UR11, URZ ;  /* 0x0000000b060572a4 */ /* 0x000fe4000f8e02ff */
[----:B------:R-:W-:Y:S01]  /*07a0*/  UIADD3.X UR6, UPT, UPT, URZ, URZ, URZ, UP0, !UPT ;  /* 0x000000ffff067290 */ /* 0x000fe200087fe4ff */
[----:B--2---:R-:W-:Y:S01]  /*07b0*/  IADD3 R3, P0, PT, R2, R3, RZ ;  /* 0x0000000302037210 */ /* 0x004fe20007f1e0ff */
[----:B------:R-:W-:-:S02]  /*07c0*/  UISETP.GE.U32.AND UP0, UPT, UR12, 0x4, UPT ;  /* 0x000000040c00788c */ /* 0x000fc4000bf06070 */
[----:B------:R-:W-:Y:S01]  /*07d0*/  UIADD3 UR21, UP1, UPT, UR21, UR4, URZ ;  /* 0x0000000415157290 */ /* 0x000fe2000ff3e0ff */
[C-C-:B------:R-:W-:Y:S01]  /*07e0*/  IADD3 R17, P1, P2, R18.reuse, UR7, R3.reuse ;  /* 0x0000000712117c10 */ /* 0x140fe2000fa3e003 */
[----:B------:R-:W-:Y:S01]  /*07f0*/  IMAD.X R20, RZ, RZ, RZ, P0 ;  /* 0x000000ffff147224 */ /* 0x000fe200000e06ff */
[----:B------:R-:W-:Y:S01]  /*0800*/  IADD3 R18, P3, P4, R18, UR5, R3 ;  /* 0x0000000512127c10 */ /* 0x000fe2000fc7e003 */
[----:B------:R-:W-:Y:S01]  /*0810*/  UIADD3.X UR7, UPT, UPT, URZ, URZ, URZ, UP1, !UPT ;  /* 0x000000ffff077290 */ /* 0x000fe20008ffe4ff */
[----:B------:R-:W-:Y:S02]  /*0820*/  UMOV UR4, URZ ;  /* 0x000000ff00047c82 */ /* 0x000fe40008000000 */
[-C--:B------:R-:W-:Y:S02]  /*0830*/  IADD3.X R19, PT, PT, RZ, R20.reuse, RZ, P1, P2 ;  /* 0x00000014ff137210 */ /* 0x080fe40000fe44ff */
[----:B------:R-:W-:Y:S01]  /*0840*/  IADD3.X R20, PT, PT, RZ, R20, RZ, P3, P4 ;  /* 0x00000014ff147210 */ /* 0x000fe20001fe84ff */
[----:B------:R-:W-:Y:S06]  /*0850*/  BRA.U !UP0, `(.L_x_19) ;  /* 0x0000000908d47547 */ /* 0x000fec000b800000 */
[----:B------:R-:W1:Y:S01]  /*0860*/  LDCU UR39, c[0x0][0x3d4] ;  /* 0x00007a80ff2777ac */ /* 0x000e620008000800 */
[----:B------:R-:W-:Y:S01]  /*0870*/  IMAD.MOV.U32 R16, RZ, RZ, RZ ;  /* 0x000000ffff107224 */ /* 0x000fe200078e00ff */
[----:B------:R-:W-:Y:S01]  /*0880*/  ULOP3.LUT UR4, UR12, 0x7ffffffc, URZ, 0xc0, !UPT ;  /* 0x7ffffffc0c047892 */ /* 0x000fe2000f8ec0ff */
[----:B------:R-:W2:Y:S03]  /*0890*/  LDCU UR36, c[0x0][0x3d4] ;  /* 0x00007a80ff2477ac */ /* 0x000ea60008000800 */
[----:B------:R-:W-:Y:S01]  /*08a0*/  UIADD3 UR12, UPT, UPT, -UR4, URZ, URZ ;  /* 0x000000ff040c7290 */ /* 0x000fe2000fffe1ff */
[----:B------:R-:W3:Y:S01]  /*08b0*/  LDCU.64 UR32, c[0x0][0x3b0] ;  /* 0x00007600ff2077ac */ /* 0x000ee20008000a00 */
[----:B------:R-:W4:Y:S01]  /*08c0*/  LDCU.128 UR16, c[0x0][0x380] ;  /* 0x00007000ff1077ac */ /* 0x000f220008000c00 */
[----:B------:R-:W0:Y:S01]  /*08d0*/  LDCU.128 UR24, c[0x0][0x390] ;  /* 0x00007200ff1877ac */ /* 0x000e220008000c00 */
[----:B------:R-:W0:Y:S01]  /*08e0*/  LDCU.128 UR28, c[0x0][0x3a0] ;  /* 0x00007400ff1c77ac */ /* 0x000e220008000c00 */
[----:B-1----:R-:W-:-:S02]  /*08f0*/  USHF.L.U32 UR34, UR39, 0x1, URZ ;  /* 0x0000000127227899 */ /* 0x002fc400080006ff */
[----:B------:R-:W-:Y:S01]  /*0900*/  UIMAD UR35, UR39, 0x3, URZ ;  /* 0x00000003272378a4 */ /* 0x000fe2000f8e02ff */
[----:B------:R-:W-:Y:S01]  /*0910*/  UMOV UR4, URZ ;  /* 0x000000ff00047c82 */ /* 0x000fe20008000000 */
[----:B--2---:R-:W-:-:S10]  /*0920*/  UMOV UR5, URZ ;  /* 0x000000ff00057c82 */ /* 0x004fd40008000000 */
.L_x_20:
[----:B------:R-:W-:Y:S01]  /*0930*/  UIADD3 UR14, UP0, UPT, UR5, UR20, URZ ;  /* 0x00000014050e7290 */ /* 0x000fe2000ff1e0ff */
[----:B------:R-:W-:Y:S01]  /*0940*/  IADD3 R4, P0, PT, R17, UR4, RZ ;  /* 0x0000000411047c10 */ /* 0x000fe2000ff1e0ff */
[----:B------:R-:W-:Y:S02]  /*0950*/  USHF.R.S32.HI UR37, URZ, 0x1f, UR4 ;  /* 0x0000001fff257899 */ /* 0x000fe40008011404 */
[----:B------:R-:W-:Y:S02]  /*0960*/  UIADD3.X UR15, UPT, UPT, URZ, UR6, URZ, UP0, !UPT ;  /* 0x00000006ff0f7290 */ /* 0x000fe400087fe4ff */
[----:B------:R-:W-:Y:S01]  /*0970*/  USHF.L.U32 UR13, UR14, 0x2, URZ ;  /* 0x000000020e0d7899 */ /* 0x000fe200080006ff */
[----:B------:R-:W-:Y:S01]  /*0980*/  IMAD.SHL.U32 R8, R4, 0x4, RZ ;  /* 0x0000000404087824 */ /* 0x000fe200078e00ff */
[----:B------:R-:W-:Y:S01]  /*0990*/  USHF.L.U64.HI UR14, UR14, 0x2, UR15 ;  /* 0x000000020e0e7899 */ /* 0x000fe2000801020f */
[----:B------:R-:W-:Y:S01]  /*09a0*/  IADD3.X R3, PT, PT, R19, UR37, RZ, P0, !PT ;  /* 0x0000002513037c10 */ /* 0x000fe200087fe4ff */
[----:B----4-:R-:W-:-:S02]  /*09b0*/  UIADD3 UR15, UP0, UPT, UR13, UR18, URZ ;  /* 0x000000120d0f7290 */ /* 0x010fc4000ff1e0ff */
[----:B0-----:R-:W-:Y:S02]  /*09c0*/  IADD3 R6, P0, PT, R8, UR26, RZ ;  /* 0x0000001a08067c10 */ /* 0x001fe4000ff1e0ff */
[----:B------:R-:W-:Y:S01]  /*09d0*/  UIADD3.X UR38, UPT, UPT, UR14, UR19, URZ, UP0, !UPT ;  /* 0x000000130e267290 */ /* 0x000fe200087fe4ff */
[----:B------:R-:W-:Y:S01]  /*09e0*/  SHF.L.U64.HI R4, R4, 0x2, R3 ;  /* 0x0000000204047819 */ /* 0x000fe20000010203 */
[----:B------:R-:W-:Y:S01]  /*09f0*/  IMAD.U32 R2, RZ, RZ, UR15 ;  /* 0x0000000fff027e24 */ /* 0x000fe2000f8e00ff */
[----:B------:R-:W-:Y:S01]  /*0a00*/  IADD3 R8, P1, PT, R8, UR28, RZ ;  /* 0x0000001c08087c10 */ /* 0x000fe2000ff3e0ff */
[----:B------:R-:W-:Y:S01]  /*0a10*/  UIADD3 UR13, UP0, UPT, UR13, UR24, URZ ;  /* 0x000000180d0d7290 */ /* 0x000fe2000ff1e0ff */
[C---:B------:R-:W-:Y:S01]  /*0a20*/  IADD3.X R7, PT, PT, R4.reuse, UR27, RZ, P0, !PT ;  /* 0x0000001b04077c10 */ /* 0x040fe200087fe4ff */
[----:B------:R-:W-:Y:S01]  /*0a30*/  IMAD.U32 R3, RZ, RZ, UR38 ;  /* 0x00000026ff037e24 */ /* 0x000fe2000f8e00ff */
[----:B------:R-:W-:Y:S01]  /*0a40*/  IADD3.X R9, PT, PT, R4, UR29, RZ, P1, !PT ;  /* 0x0000001d04097c10 */ /* 0x000fe20008ffe4ff */
[----:B------:R-:W-:-:S02]  /*0a50*/  UIADD3.X UR14, UPT, UPT, UR14, UR25, URZ, UP0, !UPT ;  /* 0x000000190e0e7290 */ /* 0x000fc400087fe4ff */
[----:B------:R0:W2:Y:S04]  /*0a60*/  LDG.E R23, desc[UR22][R6.64] ;  /* 0x0000001606177981 */ /* 0x0000a8000c1e1900 */
[----:B------:R-:W4:Y:S04]  /*0a70*/  LDG.E R26, desc[UR22][R2.64] ;  /* 0x00000016021a7981 */ /* 0x000f28000c1e1900 */
[----:B------:R1:W2:Y:S01]  /*0a80*/  LDG.E R24, desc[UR22][R8.64] ;  /* 0x0000001608187981 */ /* 0x0002a2000c1e1900 */
[----:B------:R-:W-:Y:S02]  /*0a90*/  IMAD.U32 R4, RZ, RZ, UR13 ;  /* 0x0000000dff047e24 */ /* 0x000fe4000f8e00ff */
[----:B------:R-:W-:Y:S01]  /*0aa0*/  IMAD.U32 R5, RZ, RZ, UR14 ;  /* 0x0000000eff057e24 */ /* 0x000fe2000f8e00ff */
[----:B------:R-:W-:Y:S01]  /*0ab0*/  IADD3 R10, P0, PT, R18, UR4, RZ ;  /* 0x00000004120a7c10 */ /* 0x000fe2000ff1e0ff */
[----:B------:R-:W5:Y:S04]  /*0ac0*/  LDG.E R28, desc[UR22][R2.64+0x4] ;  /* 0x00000416021c7981 */ /* 0x000f68000c1e1900 */
[----:B------:R-:W5:Y:S01]  /*0ad0*/  LDG.E R21, desc[UR22][R4.64] ;  /* 0x0000001604157981 */ /* 0x000f62000c1e1900 */
[----:B------:R-:W-:Y:S01]  /*0ae0*/  UIADD3 UR13, UP0, UPT, UR5, UR21, URZ ;  /* 0x00000015050d7290 */ /* 0x000fe2000ff1e0ff */
[----:B0-----:R-:W-:Y:S01]  /*0af0*/  IMAD.SHL.U32 R6, R10, 0x4, RZ ;  /* 0x000000040a067824 */ /* 0x001fe200078e00ff */
[----:B------:R-:W-:-:S02]  /*0b00*/  IADD3.X R7, PT, PT, R20, UR37, RZ, P0, !PT ;  /* 0x0000002514077c10 */ /* 0x000fc400087fe4ff */
[----:B------:R-:W-:Y:S02]  /*0b10*/  UIADD3.X UR14, UPT, UPT, URZ, UR7, URZ, UP0, !UPT ;  /* 0x00000007ff0e7290 */ /* 0x000fe400087fe4ff */
[----:B------:R-:W-:Y:S01]  /*0b20*/  ULEA UR15, UP0, UR13, UR16, 0x2 ;  /* 0x000000100d0f7291 */ /* 0x000fe2000f8010ff */
[----:B-1----:R-:W-:Y:S02]  /*0b30*/  SHF.L.U64.HI R9, R10, 0x2, R7 ;  /* 0x000000020a097819 */ /* 0x002fe40000010207 */
[C---:B------:R-:W-:Y:S01]  /*0b40*/  IADD3 R14, P0, PT, R6.reuse, UR30, RZ ;  /* 0x0000001e060e7c10 */ /* 0x040fe2000ff1e0ff */
[----:B------:R-:W-:Y:S01]  /*0b50*/  ULEA.HI.X UR14, UR13, UR17, UR14, 0x2, UP0 ;  /* 0x000000110d0e7291 */ /* 0x000fe200080f140e */
[----:B---3--:R-:W-:Y:S01]  /*0b60*/  IADD3 R8, P1, PT, R6, UR32, RZ ;  /* 0x0000002006087c10 */ /* 0x008fe2000ff3e0ff */
[----:B------:R-:W-:Y:S01]  /*0b70*/  IMAD.U32 R6, RZ, RZ, UR15 ;  /* 0x0000000fff067e24 */ /* 0x000fe2000f8e00ff */
[C---:B------:R-:W-:Y:S01]  /*0b80*/  IADD3.X R15, PT, PT, R9.reuse, UR31, RZ, P0, !PT ;  /* 0x0000001f090f7c10 */ /* 0x040fe200087fe4ff */
[----:B------:R-:W-:Y:S01]  /*0b90*/  USHF.R.S32.HI UR13, URZ, 0x1f, UR36 ;  /* 0x0000001fff0d7899 */ /* 0x000fe20008011424 */
[----:B------:R-:W-:Y:S01]  /*0ba0*/  IADD3.X R9, PT, PT, R9, UR33, RZ, P1, !PT ;  /* 0x0000002109097c10 */ /* 0x000fe20008ffe4ff */
[----:B------:R-:W-:Y:S01]  /*0bb0*/  IMAD.U32 R7, RZ, RZ, UR14 ;  /* 0x0000000eff077e24 */ /* 0x000fe2000f8e00ff */
[----:B------:R-:W-:Y:S01]  /*0bc0*/  IADD3 R13, P0, PT, R17, UR36, RZ ;  /* 0x00000024110d7c10 */ /* 0x000fe2000ff1e0ff */
[----:B------:R-:W3:Y:S04]  /*0bd0*/  LDG.E R14, desc[UR22][R14.64] ;  /* 0x000000160e0e7981 */ /* 0x000ee8000c1e1900 */
[----:B------:R-:W3:Y:S01]  /*0be0*/  LDG.E R22, desc[UR22][R6.64] ;  /* 0x0000001606167981 */ /* 0x000ee2000c1e1900 */
[----:B------:R-:W-:Y:S01]  /*0bf0*/  IADD3.X R10, PT, PT, R19, UR13, RZ, P0, !PT ;  /* 0x0000000d130a7c10 */ /* 0x000fe200087fe4ff */
[----:B------:R-:W-:-:S02]  /*0c00*/  IMAD.SHL.U32 R12, R13, 0x4, RZ ;  /* 0x000000040d0c7824 */ /* 0x000fc400078e00ff */
[----:B------:R2:W3:Y:S01]  /*0c10*/  LDG.E R27, desc[UR22][R8.64] ;  /* 0x00000016081b7981 */ /* 0x0004e2000c1e1900 */
[----:B------:R-:W-:Y:S02]  /*0c20*/  SHF.L.U64.HI R13, R13, 0x2, R10 ;  /* 0x000000020d0d7819 */ /* 0x000fe4000001020a */
[C---:B------:R-:W-:Y:S01]  /*0c30*/  IADD3 R10, P0, PT, R12.reuse, UR26, RZ ;  /* 0x0000001a0c0a7c10 */ /* 0x040fe2000ff1e0ff */
[----:B------:R-:W3:Y:S01]  /*0c40*/  LDG.E R15, desc[UR22][R4.64+0x4] ;  /* 0x00000416040f7981 */ /* 0x000ee2000c1e1900 */
[----:B------:R-:W-:Y:S02]  /*0c50*/  IADD3 R12, P1, PT, R12, UR28, RZ ;  /* 0x0000001c0c0c7c10 */ /* 0x000fe4000ff3e0ff */
[C---:B------:R-:W-:Y:S02]  /*0c60*/  IADD3.X R11, PT, PT, R13.reuse, UR27, RZ, P0, !PT ;  /* 0x0000001b0d0b7c10 */ /* 0x040fe400087fe4ff */
[----:B------:R-:W-:-:S03]  /*0c70*/  IADD3.X R13, PT, PT, R13, UR29, RZ, P1, !PT ;  /* 0x0000001d0d0d7c10 */ /* 0x000fc60008ffe4ff */
[----:B------:R0:W3:Y:S04]  /*0c80*/  LDG.E R29, desc[UR22][R10.64] ;  /* 0x000000160a1d7981 */ /* 0x0000e8000c1e1900 */
[----:B------:R-:W3:Y:S04]  /*0c90*/  LDG.E R12, desc[UR22][R12.64] ;  /* 0x000000160c0c7981 */ /* 0x000ee8000c1e1900 */
[----:B------:R-:W3:Y:S01]  /*0ca0*/  LDG.E R13, desc[UR22][R6.64+0x4] ;  /* 0x00000416060d7981 */ /* 0x000ee2000c1e1900 */
[----:B----4-:R-:W-:-:S04]  /*0cb0*/  FSETP.GT.AND P0, PT, R26, RZ, PT ;  /* 0x000000ff1a00720b */ /* 0x010fc80003f04000 */
[----:B--2---:R-:W-:-:S05]  /*0cc0*/  FSEL R8, R23, R24, P0 ;  /* 0x0000001817087208 */ /* 0x004fca0000000000 */
[----:B------:R-:W-:Y:S01]  /*0cd0*/  FFMA R25, R26, R8, R25 ;  /* 0x000000081a197223 */ /* 0x000fe20000000019 */
[----:B------:R-:W-:Y:S02]  /*0ce0*/  IADD3 R8, P1, PT, R18, UR36, RZ ;  /* 0x0000002412087c10 */ /* 0x000fe4000ff3e0ff */
[----:B-----5:R-:W-:Y:S02]  /*0cf0*/  FSETP.GT.AND P0, PT, R21, RZ, PT ;  /* 0x000000ff1500720b */ /* 0x020fe40003f04000 */
[----:B------:R-:W-:Y:S01]  /*0d00*/  IADD3.X R9, PT, PT, R20, UR13, RZ, P1, !PT ;  /* 0x0000000d14097c10 */ /* 0x000fe20008ffe4ff */
[----:B0-----:R-:W-:Y:S01]  /*0d10*/  IMAD.SHL.U32 R10, R8, 0x4, RZ ;  /* 0x00000004080a7824 */ /* 0x001fe200078e00ff */
[----:B------:R-:W-:Y:S02]  /*0d20*/  FSEL R26, R24, R23, P0 ;  /* 0x00000017181a7208 */ /* 0x000fe40000000000 */
[----:B------:R-:W-:Y:S02]  /*0d30*/  SHF.L.U64.HI R11, R8, 0x2, R9 ;  /* 0x00000002080b7819 */ /* 0x000fe40000010209 */
[----:B------:R-:W-:-:S04]  /*0d40*/  IADD3 R8, P0, PT, R10, UR30, RZ ;  /* 0x0000001e0a087c10 */ /* 0x000fc8000ff1e0ff */
[----:B------:R-:W-:Y:S02]  /*0d50*/  IADD3.X R9, PT, PT, R11, UR31, RZ, P0, !PT ;  /* 0x0000001f0b097c10 */ /* 0x000fe400087fe4ff */
[----:B------:R-:W-:-:S03]  /*0d60*/  IADD3 R10, P0, PT, R10, UR32, RZ ;  /* 0x000000200a0a7c10 */ /* 0x000fc6000ff1e0ff */
[----:B------:R0:W2:Y:S01]  /*0d70*/  LDG.E R23, desc[UR22][R8.64] ;  /* 0x0000001608177981 */ /* 0x0000a2000c1e1900 */
[----:B------:R-:W-:-:S05]  /*0d80*/  IADD3.X R11, PT, PT, R11, UR33, RZ, P0, !PT ;  /* 0x000000210b0b7c10 */ /* 0x000fca00087fe4ff */
[----:B------:R1:W2:Y:S01]  /*0d90*/  LDG.E R24, desc[UR22][R10.64] ;  /* 0x000000160a187981 */ /* 0x0002a2000c1e1900 */
[----:B------:R-:W-:Y:S01]  /*0da0*/  FFMA R21, R21, R26, R16 ;  /* 0x0000001a15157223 */ /* 0x000fe20000000010 */
[----:B---3--:R-:W-:Y:S01]  /*0db0*/  FSETP.GT.AND P0, PT, R22, RZ, PT ;  /* 0x000000ff1600720b */ /* 0x008fe20003f04000 */
[----:B------:R-:W-:Y:S02]  /*0dc0*/  USHF.R.S32.HI UR13, URZ, 0x1f, UR34 ;  /* 0x0000001fff0d7899 */ /* 0x000fe40008011422 */
[----:B------:R-:W-:Y:S02]  /*0dd0*/  IADD3 R26, P1, PT, R17, UR34, RZ ;  /* 0x00000022111a7c10 */ /* 0x000fe4000ff3e0ff */
[----:B------:R-:W-:Y:S02]  /*0de0*/  FSEL R16, R14, R27, P0 ;  /* 0x0000001b0e107208 */ /* 0x000fe40000000000 */
[----:B------:R-:W-:Y:S01]  /*0df0*/  FSEL R14, R27, R14, P0 ;  /* 0x0000000e1b0e7208 */ /* 0x000fe20000000000 */
[----:B0-----:R-:W-:Y:S01]  /*0e00*/  IMAD.SHL.U32 R9, R26, 0x4, RZ ;  /* 0x000000041a097824 */ /* 0x001fe200078e00ff */
[----:B------:R-:W-:Y:S01]  /*0e10*/  IADD3.X R27, PT, PT, R19, UR13, RZ, P1, !PT ;  /* 0x0000000d131b7c10 */ /* 0x000fe20008ffe4ff */
[----:B------:R-:W-:-:S03]  /*0e20*/  FFMA R25, R22, R16, R25 ;  /* 0x0000001016197223 */ /* 0x000fc60000000019 */
[----:B------:R-:W-:Y:S02]  /*0e30*/  SHF.L.U64.HI R16, R26, 0x2, R27 ;  /* 0x000000021a107819 */ /* 0x000fe4000001021b */
[C---:B------:R-:W-:Y:S02]  /*0e40*/  IADD3 R8, P0, PT, R9.reuse, UR26, RZ ;  /* 0x0000001a09087c10 */ /* 0x040fe4000ff1e0ff */
[----:B-1----:R-:W-:Y:S02]  /*0e50*/  IADD3 R10, P1, PT, R9, UR28, RZ ;  /* 0x0000001c090a7c10 */ /* 0x002fe4000ff3e0ff */
[----:B------:R-:W-:Y:S02]  /*0e60*/  IADD3.X R9, PT, PT, R16, UR27, RZ, P0, !PT ;  /* 0x0000001b10097c10 */ /* 0x000fe400087fe4ff */
[----:B------:R-:W-:Y:S02]  /*0e70*/  IADD3 R26, P2, PT, R18, UR34, RZ ;  /* 0x00000022121a7c10 */ /* 0x000fe4000ff5e0ff */
[----:B------:R-:W-:Y:S01]  /*0e80*/  FSETP.GT.AND P0, PT, R28, RZ, PT ;  /* 0x000000ff1c00720b */ /* 0x000fe20003f04000 */
[----:B------:R-:W-:Y:S01]  /*0e90*/  FFMA R22, R22, R14, R21 ;  /* 0x0000000e16167223 */ /* 0x000fe20000000015 */
[----:B------:R-:W-:-:S02]  /*0ea0*/  IADD3.X R11, PT, PT, R16, UR29, RZ, P1, !PT ;  /* 0x0000001d100b7c10 */ /* 0x000fc40008ffe4ff */
[----:B------:R-:W-:Y:S01]  /*0eb0*/  FSETP.GT.AND P1, PT, R15, RZ, PT ;  /* 0x000000ff0f00720b */ /* 0x000fe20003f24000 */
[----:B------:R0:W3:Y:S01]  /*0ec0*/  LDG.E R16, desc[UR22][R8.64] ;  /* 0x0000001608107981 */ /* 0x0000e2000c1e1900 */
[----:B------:R-:W-:Y:S02]  /*0ed0*/  IADD3.X R27, PT, PT, R20, UR13, RZ, P2, !PT ;  /* 0x0000000d141b7c10 */ /* 0x000fe400097fe4ff */
[----:B------:R-:W-:Y:S01]  /*0ee0*/  FSEL R14, R29, R12, P0 ;  /* 0x0000000c1d0e7208 */ /* 0x000fe20000000000 */
[----:B------:R1:W3:Y:S01]  /*0ef0*/  LDG.E R21, desc[UR22][R10.64] ;  /* 0x000000160a157981 */ /* 0x0002e2000c1e1900 */
[----:B------:R-:W-:Y:S01]  /*0f00*/  FSEL R29, R12, R29, P1 ;  /* 0x0000001d0c1d7208 */ /* 0x000fe20000800000 */
[----:B------:R-:W-:Y:S01]  /*0f10*/  USHF.R.S32.HI UR13, URZ, 0x1f, UR35 ;  /* 0x0000001fff0d7899 */ /* 0x000fe20008011423 */
[C---:B------:R-:W-:Y:S01]  /*0f20*/  SHF.L.U64.HI R12, R26.reuse, 0x2, R27 ;  /* 0x000000021a0c7819 */ /* 0x040fe2000001021b */
[----:B------:R-:W-:Y:S02]  /*0f30*/  IMAD.SHL.U32 R26, R26, 0x4, RZ ;  /* 0x000000041a1a7824 */ /* 0x000fe400078e00ff */
[----:B------:R-:W-:Y:S01]  /*0f40*/  FFMA R28, R28, R14, R25 ;  /* 0x0000000e1c1c7223 */ /* 0x000fe20000000019 */
[----:B------:R-:W-:-:S02]  /*0f50*/  IADD3 R25, P2, PT, R17, UR35, RZ ;  /* 0x0000002311197c10 */ /* 0x000fc4000ff5e0ff */
[C---:B0-----:R-:W-:Y:S02]  /*0f60*/  IADD3 R8, P0, PT, R26.reuse, UR30, RZ ;  /* 0x0000001e1a087c10 */ /* 0x041fe4000ff1e0ff */
[----:B-1----:R-:W-:Y:S01]  /*0f70*/  IADD3 R10, P1, PT, R26, UR32, RZ ;  /* 0x000000201a0a7c10 */ /* 0x002fe2000ff3e0ff */
[----:B------:R-:W-:Y:S01]  /*0f80*/  IMAD.SHL.U32 R26, R25, 0x4, RZ ;  /* 0x00000004191a7824 */ /* 0x000fe200078e00ff */
[----:B------:R-:W-:Y:S02]  /*0f90*/  IADD3.X R14, PT, PT, R19, UR13, RZ, P2, !PT ;  /* 0x0000000d130e7c10 */ /* 0x000fe400097fe4ff */
[----:B------:R-:W-:Y:S02]  /*0fa0*/  IADD3.X R9, PT, PT, R12, UR31, RZ, P0, !PT ;  /* 0x0000001f0c097c10 */ /* 0x000fe400087fe4ff */
[----:B------:R-:W-:Y:S02]  /*0fb0*/  SHF.L.U64.HI R25, R25, 0x2, R14 ;  /* 0x0000000219197819 */ /* 0x000fe4000001020e */
[----:B------:R-:W-:Y:S01]  /*0fc0*/  IADD3 R14, P0, PT, R26, UR26, RZ ;  /* 0x0000001a1a0e7c10 */ /* 0x000fe2000ff1e0ff */
[----:B------:R-:W-:Y:S01]  /*0fd0*/  FFMA R29, R15, R29, R22 ;  /* 0x0000001d0f1d7223 */ /* 0x000fe20000000016 */
[----:B------:R-:W-:Y:S01]  /*0fe0*/  IADD3.X R11, PT, PT, R12, UR33, RZ, P1, !PT ;  /* 0x000000210c0b7c10 */ /* 0x000fe20008ffe4ff */
[----:B------:R-:W4:Y:S01]  /*0ff0*/  LDG.E R8, desc[UR22][R8.64] ;  /* 0x0000001608087981 */ /* 0x000f22000c1e1900 */
[----:B------:R-:W-:-:S02]  /*1000*/  IADD3 R26, P1, PT, R26, UR28, RZ ;  /* 0x0000001c1a1a7c10 */ /* 0x000fc4000ff3e0ff */
[C---:B------:R-:W-:Y:S01]  /*1010*/  IADD3.X R15, PT, PT, R25.reuse, UR27, RZ, P0, !PT ;  /* 0x0000001b190f7c10 */ /* 0x040fe200087fe4ff */
[----:B------:R-:W5:Y:S01]  /*1020*/  LDG.E R22, desc[UR22][R6.64+0x8] ;  /* 0x0000081606167981 */ /* 0x000f62000c1e1900 */
[----:B------:R-:W-:-:S03]  /*1030*/  IADD3.X R27, PT, PT, R25, UR29, RZ, P1, !PT ;  /* 0x0000001d191b7c10 */ /* 0x000fc60008ffe4ff */
[----:B------:R-:W4:Y:S04]  /*1040*/  LDG.E R11, desc[UR22][R10.64] ;  /* 0x000000160a0b7981 */ /* 0x000f28000c1e1900 */
[----:B------:R0:W3:Y:S01]  /*1050*/  LDG.E R25, desc[UR22][R14.64] ;  /* 0x000000160e197981 */ /* 0x0000e2000c1e1900 */
[----:B------:R-:W-:-:S03]  /*1060*/  FSETP.GT.AND P0, PT, R13, RZ, PT ;  /* 0x000000ff0d00720b */ /* 0x000fc60003f04000 */
[----:B------:R-:W3:Y:S04]  /*1070*/  LDG.E R9, desc[UR22][R4.64+0x8] ;  /* 0x0000081604097981 */ /* 0x000ee8000c1e1900 */
[----:B------:R-:W3:Y:S01]  /*1080*/  LDG.E R10, desc[UR22][R2.64+0x8] ;  /* 0x00000816020a7981 */ /* 0x000ee2000c1e1900 */
[----:B0-----:R-:W-:-:S03]  /*1090*/  IADD3 R14, P1, PT, R18, UR35, RZ ;  /* 0x00000023120e7c10 */ /* 0x001fc6000ff3e0ff */
[----:B------:R0:W3:Y:S04]  /*10a0*/  LDG.E R12, desc[UR22][R6.64+0xc] ;  /* 0x00000c16060c7981 */ /* 0x0000e8000c1e1900 */
[----:B------:R2:W3:Y:S04]  /*10b0*/  LDG.E R26, desc[UR22][R26.64] ;  /* 0x000000161a1a7981 */ /* 0x0004e8000c1e1900 */
[----:B------:R-:W3:Y:S01]  /*10c0*/  LDG.E R2, desc[UR22][R2.64+0xc] ;  /* 0x00000c1602027981 */ /* 0x000ee2000c1e1900 */
[----:B0-----:R-:W-:Y:S01]  /*10d0*/  IADD3.X R7, PT, PT, R20, UR13, RZ, P1, !PT ;  /* 0x0000000d14077c10 */ /* 0x001fe20008ffe4ff */
[----:B------:R-:W-:-:S02]  /*10e0*/  IMAD.SHL.U32 R6, R14, 0x4, RZ ;  /* 0x000000040e067824 */ /* 0x000fc400078e00ff */
[----:B------:R4:W3:Y:S01]  /*10f0*/  LDG.E R4, desc[UR22][R4.64+0xc] ;  /* 0x00000c1604047981 */ /* 0x0008e2000c1e1900 */
[----:B------:R-:W-:Y:S02]  /*1100*/  SHF.L.U64.HI R7, R14, 0x2, R7 ;  /* 0x000000020e077819 */ /* 0x000fe40000010207 */
[----:B--2---:R-:W-:Y:S02]  /*1110*/  FSEL R27, R23, R24, P0 ;  /* 0x00000018171b7208 */ /* 0x004fe40000000000 */
[----:B------:R-:W-:Y:S02]  /*1120*/  FSEL R24, R24, R23, P0 ;  /* 0x0000001718187208 */ /* 0x000fe40000000000 */
[C---:B------:R-:W-:Y:S02]  /*1130*/  IADD3 R14, P0, PT, R6.reuse, UR30, RZ ;  /* 0x0000001e060e7c10 */ /* 0x040fe4000ff1e0ff */
[----:B------:R-:W-:Y:S02]  /*1140*/  IADD3 R6, P1, PT, R6, UR32, RZ ;  /* 0x0000002006067c10 */ /* 0x000fe4000ff3e0ff */
[----:B------:R-:W-:-:S02]  /*1150*/  IADD3.X R15, PT, PT, R7, UR31, RZ, P0, !PT ;  /* 0x0000001f070f7c10 */ /* 0x000fc400087fe4ff */
[----:B------:R-:W-:-:S03]  /*1160*/  IADD3.X R7, PT, PT, R7, UR33, RZ, P1, !PT ;  /* 0x0000002107077c10 */ /* 0x000fc60008ffe4ff */
[----:B------:R-:W2:Y:S04]  /*1170*/  LDG.E R14, desc[UR22][R14.64] ;  /* 0x000000160e0e7981 */ /* 0x000ea8000c1e1900 */
[----:B------:R-:W2:Y:S01]  /*1180*/  LDG.E R7, desc[UR22][R6.64] ;  /* 0x0000001606077981 */ /* 0x000ea2000c1e1900 */
[C---:B------:R-:W-:Y:S01]  /*1190*/  FFMA R27, R13.reuse, R27, R28 ;  /* 0x0000001b0d1b7223 */ /* 0x040fe2000000001c */
[----:B------:R-:W-:Y:S01]  /*11a0*/  FFMA R24, R13, R24, R29 ;  /* 0x000000180d187223 */ /* 0x000fe2000000001d */
[----:B------:R-:W-:-:S04]  /*11b0*/  UIADD3 UR12, UPT, UPT, UR12, 0x4, URZ ;  /* 0x000000040c0c7890 */ /* 0x000fc8000fffe0ff */
[----:B------:R-:W-:Y:S02]  /*11c0*/  UISETP.NE.AND UP0, UPT, UR12, URZ, UPT ;  /* 0x000000ff0c00728c */ /* 0x000fe4000bf05270 */
[----:B------:R-:W-:Y:S02]  /*11d0*/  UIADD3 UR5, UPT, UPT, UR5, 0x4, URZ ;  /* 0x0000000405057890 */ /* 0x000fe4000fffe0ff */
[----:B------:R-:W-:Y:S02]  /*11e0*/  ULEA UR36, UR39, UR36, 0x2 ;  /* 0x0000002427247291 */ /* 0x000fe4000f8e10ff */
[----:B------:R-:W-:Y:S02]  /*11f0*/  ULEA UR34, UR39, UR34, 0x2 ;  /* 0x0000002227227291 */ /* 0x000fe4000f8e10ff */
[----:B------:R-:W-:Y:S01]  /*1200*/  ULEA UR4, UR39, UR4, 0x2 ;  /* 0x0000000427047291 */ /* 0x000fe2000f8e10ff */
[----:B-----5:R-:W-:-:S04]  /*1210*/  FSETP.GT.AND P2, PT, R22, RZ, PT ;  /* 0x000000ff1600720b */ /* 0x020fc80003f44000 */
[----:B----4-:R-:W-:Y:S02]  /*1220*/  FSEL R5, R8, R11, P2 ;  /* 0x0000000b08057208 */ /* 0x010fe40001000000 */
[----:B---3--:R-:W-:Y:S02]  /*1230*/  FSETP.GT.AND P1, PT, R9, RZ, PT ;  /* 0x000000ff0900720b */ /* 0x008fe40003f24000 */
[----:B------:R-:W-:-:S04]  /*1240*/  FSETP.GT.AND P0, PT, R10, RZ, PT ;  /* 0x000000ff0a00720b */ /* 0x000fc80003f04000 */
[----:B------:R-:W-:Y:S02]  /*1250*/  FSEL R3, R16, R21, P0 ;  /* 0x0000001510037208 */ /* 0x000fe40000000000 */
[----:B------:R-:W-:-:S03]  /*1260*/  FSEL R16, R21, R16, P1 ;  /* 0x0000001015107208 */ /* 0x000fc60000800000 */
[----:B------:R-:W-:Y:S01]  /*1270*/  FFMA R3, R10, R3, R27 ;  /* 0x000000030a037223 */ /* 0x000fe2000000001b */
[----:B------:R-:W-:Y:S02]  /*1280*/  FSEL R8, R11, R8, P2 ;  /* 0x000000080b087208 */ /* 0x000fe40001000000 */
[----:B------:R-:W-:Y:S01]  /*1290*/  FSETP.GT.AND P0, PT, R2, RZ, PT ;  /* 0x000000ff0200720b */ /* 0x000fe20003f04000 */
[----:B------:R-:W-:Y:S01]  /*12a0*/  FFMA R9, R9, R16, R24 ;  /* 0x0000001009097223 */ /* 0x000fe20000000018 */
[----:B------:R-:W-:Y:S01]  /*12b0*/  FFMA R3, R22, R5, R3 ;  /* 0x0000000516037223 */ /* 0x000fe20000000003 */
[----:B------:R-:W-:Y:S02]  /*12c0*/  FSETP.GT.AND P1, PT, R4, RZ, PT ;  /* 0x000000ff0400720b */ /* 0x000fe40003f24000 */
[----:B------:R-:W-:Y:S01]  /*12d0*/  FSEL R5, R25, R26, P0 ;  /* 0x0000001a19057208 */ /* 0x000fe20000000000 */
[----:B------:R-:W-:Y:S01]  /*12e0*/  FFMA R9, R22, R8, R9 ;  /* 0x0000000816097223 */ /* 0x000fe20000000009 */
[----:B------:R-:W-:-:S02]  /*12f0*/  FSEL R25, R26, R25, P1 ;  /* 0x000000191a197208 */ /* 0x000fc40000800000 */
[----:B------:R-:W-:-:S03]  /*1300*/  FSETP.GT.AND P0, PT, R12, RZ, PT ;  /* 0x000000ff0c00720b */ /* 0x000fc60003f04000 */
[----:B------:R-:W-:Y:S01]  /*1310*/  FFMA R9, R4, R25, R9 ;  /* 0x0000001904097223 */ /* 0x000fe20000000009 */
[----:B------:R-:W-:Y:S01]  /*1320*/  FFMA R3, R2, R5, R3 ;  /* 0x0000000502037223 */ /* 0x000fe20000000003 */
[----:B------:R-:W-:Y:S01]  /*1330*/  ULEA UR35, UR39, UR35, 0x2 ;  /* 0x0000002327237291 */ /* 0x000fe2000f8e10ff */
[----:B--2---:R-:W-:Y:S02]  /*1340*/  FSEL R25, R14, R7, P0 ;  /* 0x000000070e197208 */ /* 0x004fe40000000000 */
[----:B------:R-:W-:-:S03]  /*1350*/  FSEL R14, R7, R14, P0 ;  /* 0x0000000e070e7208 */ /* 0x000fc60000000000 */
[C---:B------:R-:W-:Y:S02]  /*1360*/  FFMA R25, R12.reuse, R25, R3 ;  /* 0x000000190c197223 */ /* 0x040fe40000000003 */
[----:B------:R-:W-:Y:S01]  /*1370*/  FFMA R16, R12, R14, R9 ;  /* 0x0000000e0c107223 */ /* 0x000fe20000000009 */
[----:B------:R-:W-:Y:S06]  /*1380*/  BRA.U UP0, `(.L_x_20) ;  /* 0xfffffff500687547 */ /* 0x000fec000b83ffff */
[----:B------:R-:W0:Y:S02]  /*1390*/  LDCU UR4, c[0x0][0x3d0] ;  /* 0x00007a00ff0477ac */ /* 0x000e240008000800 */
[----:B0-----:R-:W-:-:S12]  /*13a0*/  ULOP3.LUT UR4, UR4, 0x7ffffffc, URZ, 0xc0, !UPT ;  /* 0x7ffffffc04047892 */ /* 0x001fd8000f8ec0ff */
.L_x_19:
        /* <DEDUP_REMOVED lines=8> */
[----:B------:R-:W2:Y:S01]  /*1430*/  LDCU UR27, c[0x0][0x3d4] ;  /* 0x00007a80ff1b77ac */ /* 0x000ea20008000800 */
[----:B------:R-:W3:Y:S01]  /*1440*/  LDCU.128 UR12, c[0x0][0x380] ;  /* 0x00007000ff0c77ac */ /* 0x000ee20008000c00 */
[----:B------:R-:W-:Y:S01]  /*1450*/  UIADD3 UR24, UP0, UPT, UR4, UR20, URZ ;  /* 0x0000001404187290 */ /* 0x000fe2000ff1e0ff */
[----:B------:R-:W4:Y:S03]  /*1460*/  LDCU.64 UR30, c[0x0][0x3b0] ;  /* 0x00007600ff1e77ac */ /* 0x000f260008000a00 */
[----:B------:R-:W-:Y:S02]  /*1470*/  USHF.L.U32 UR5, UR24, 0x2, URZ ;  /* 0x0000000218057899 */ /* 0x000fe400080006ff */
[----:B------:R-:W-:Y:S02]  /*1480*/  UIADD3.X UR25, UPT, UPT, URZ, UR6, URZ, UP0, !UPT ;  /* 0x00000006ff197290 */ /* 0x000fe400087fe4ff */
[----:B-1----:R-:W-:-:S02]  /*1490*/  UIADD3 UR26, UP0, UPT, UR5, UR16, URZ ;  /* 0x00000010051a7290 */ /* 0x002fc4000ff1e0ff */
[----:B------:R-:W-:Y:S02]  /*14a0*/  USHF.L.U64.HI UR16, UR24, 0x2, UR25 ;  /* 0x0000000218107899 */ /* 0x000fe40008010219 */
[----:B--2---:R-:W-:Y:S02]  /*14b0*/  UIMAD UR28, UR4, UR27, URZ ;  /* 0x0000001b041c72a4 */ /* 0x004fe4000f8e02ff */
[----:B------:R-:W-:Y:S01]  /*14c0*/  UIADD3.X UR17, UPT, UPT, UR16, UR17, URZ, UP0, !UPT ;  /* 0x0000001110117290 */ /* 0x000fe200087fe4ff */
[----:B------:R-:W-:Y:S01]  /*14d0*/  IMAD.U32 R4, RZ, RZ, UR26 ;  /* 0x0000001aff047e24 */ /* 0x000fe2000f8e00ff */
[----:B---3--:R-:W-:Y:S02]  /*14e0*/  UIADD3 UR14, UP0, UPT, UR5, UR14, URZ ;  /* 0x0000000e050e7290 */ /* 0x008fe4000ff1e0ff */
[----:B------:R-:W-:Y:S02]  /*14f0*/  USHF.R.S32.HI UR29, URZ, 0x1f, UR28 ;  /* 0x0000001fff1d7899 */ /* 0x000fe4000801141c */
[----:B------:R-:W-:Y:S01]  /*1500*/  IADD3 R12, P0, PT, R17, UR28, RZ ;  /* 0x0000001c110c7c10 */ /* 0x000fe2000ff1e0ff */
[----:B------:R-:W-:Y:S01]  /*1510*/  UIADD3 UR5, UPT, UPT, UR28, UR27, URZ ;  /* 0x0000001b1c057290 */ /* 0x000fe2000fffe0ff */
[----:B------:R-:W-:Y:S01]  /*1520*/  IMAD.U32 R5, RZ, RZ, UR17 ;  /* 0x00000011ff057e24 */ /* 0x000fe2000f8e00ff */
[----:B------:R-:W1:Y:S01]  /*1530*/  LDCU.128 UR24, c[0x0][0x3a0] ;  /* 0x00007400ff1877ac */ /* 0x000e620008000c00 */
[----:B------:R-:W-:Y:S01]  /*1540*/  IADD3.X R7, PT, PT, R19, UR29, RZ, P0, !PT ;  /* 0x0000001d13077c10 */ /* 0x000fe200087fe4ff */
[----:B------:R-:W-:-:S02]  /*1550*/  UIADD3.X UR15, UPT, UPT, UR16, UR15, URZ, UP0, !UPT ;  /* 0x0000000f100f7290 */ /* 0x000fc400087fe4ff */
[----:B------:R-:W-:Y:S01]  /*1560*/  IADD3 R15, P1, PT, R17, UR5, RZ ;  /* 0x00000005110f7c10 */ /* 0x000fe2000ff3e0ff */
[----:B------:R-:W-:Y:S01]  /*1570*/  USHF.R.S32.HI UR16, URZ, 0x1f, UR5 ;  /* 0x0000001fff107899 */ /* 0x000fe20008011405 */
[C---:B------:R-:W-:Y:S01]  /*1580*/  SHF.L.U64.HI R6, R12.reuse, 0x2, R7 ;  /* 0x000000020c067819 */ /* 0x040fe20000010207 */
[----:B------:R-:W-:Y:S01]  /*1590*/  IMAD.SHL.U32 R12, R12, 0x4, RZ ;  /* 0x000000040c0c7824 */ /* 0x000fe200078e00ff */
[----:B0-----:R-:W2:Y:S03]  /*15a0*/  LDG.E R27, desc[UR22][R4.64] ;  /* 0x00000016041b7981 */ /* 0x001ea6000c1e1900 */
[----:B------:R-:W-:Y:S01]  /*15b0*/  IADD3.X R14, PT, PT, R19, UR16, RZ, P1, !PT ;  /* 0x00000010130e7c10 */ /* 0x000fe20008ffe4ff */
[----:B------:R-:W-:Y:S01]  /*15c0*/  IMAD.U32 R2, RZ, RZ, UR14 ;  /* 0x0000000eff027e24 */ /* 0x000fe2000f8e00ff */
[----:B------:R-:W-:Y:S01]  /*15d0*/  IADD3 R10, P1, PT, R18, UR28, RZ ;  /* 0x0000001c120a7c10 */ /* 0x000fe2000ff3e0ff */
[----:B------:R-:W-:Y:S01]  /*15e0*/  IMAD.U32 R3, RZ, RZ, UR15 ;  /* 0x0000000fff037e24 */ /* 0x000fe2000f8e00ff */
[----:B------:R-:W-:Y:S01]  /*15f0*/  IADD3 R8, P0, PT, R12, UR18, RZ ;  /* 0x000000120c087c10 */ /* 0x000fe2000ff1e0ff */
[----:B------:R-:W3:Y:S01]  /*1600*/  LDG.E R21, desc[UR22][R4.64+0x4] ;  /* 0x0000041604157981 */ /* 0x000ee2000c1e1900 */
[----:B------:R-:W-:Y:S01]  /*1610*/  IADD3.X R7, PT, PT, R20, UR29, RZ, P1, !PT ;  /* 0x0000001d14077c10 */ /* 0x000fe20008ffe4ff */
[----:B------:R-:W-:Y:S01]  /*1620*/  UIADD3 UR14, UP0, UPT, UR4, UR21, URZ ;  /* 0x00000015040e7290 */ /* 0x000fe2000ff1e0ff */
[----:B------:R-:W-:Y:S01]  /*1630*/  IADD3.X R9, PT, PT, R6, UR19, RZ, P0, !PT ;  /* 0x0000001306097c10 */ /* 0x000fe200087fe4ff */
[----:B------:R-:W5:Y:S01]  /*1640*/  LDG.E R22, desc[UR22][R2.64] ;  /* 0x0000001602167981 */ /* 0x000f62000c1e1900 */
[----:B-1----:R-:W-:-:S02]  /*1650*/  IADD3 R12, P0, PT, R12, UR24, RZ ;  /* 0x000000180c0c7c10 */ /* 0x002fc4000ff1e0ff */
[C---:B------:R-:W-:Y:S01]  /*1660*/  SHF.L.U64.HI R14, R15.reuse, 0x2, R14 ;  /* 0x000000020f0e7819 */ /* 0x040fe2000001020e */
[----:B------:R0:W3:Y:S01]  /*1670*/  LDG.E R23, desc[UR22][R2.64+0x4] ;  /* 0x0000041602177981 */ /* 0x0000e2000c1e1900 */
[----:B------:R-:W-:Y:S01]  /*1680*/  ULEA UR15, UP2, UR14, UR12, 0x2 ;  /* 0x0000000c0e0f7291 */ /* 0x000fe2000f8410ff */
[----:B------:R-:W-:Y:S01]  /*1690*/  IADD3.X R13, PT, PT, R6, UR25, RZ, P0, !PT ;  /* 0x00000019060d7c10 */ /* 0x000fe200087fe4ff */
[----:B------:R-:W-:Y:S01]  /*16a0*/  UIADD3.X UR12, UPT, UPT, URZ, UR7, URZ, UP0, !UPT ;  /* 0x00000007ff0c7290 */ /* 0x000fe200087fe4ff */
[----:B------:R-:W-:Y:S01]  /*16b0*/  IMAD.SHL.U32 R15, R15, 0x4, RZ ;  /* 0x000000040f0f7824 */ /* 0x000fe200078e00ff */
[----:B------:R-:W3:Y:S01]  /*16c0*/  LDG.E R24, desc[UR22][R8.64] ;  /* 0x0000001608187981 */ /* 0x000ee2000c1e1900 */
[C---:B0-----:R-:W-:Y:S01]  /*16d0*/  SHF.L.U64.HI R3, R10.reuse, 0x2, R7 ;  /* 0x000000020a037819 */ /* 0x041fe20000010207 */
[----:B------:R-:W-:Y:S01]  /*16e0*/  IMAD.SHL.U32 R10, R10, 0x4, RZ ;  /* 0x000000040a0a7824 */ /* 0x000fe200078e00ff */
[----:B------:R-:W-:Y:S01]  /*16f0*/  ULEA.HI.X UR12, UR14, UR13, UR12, 0x2, UP2 ;  /* 0x0000000d0e0c7291 */ /* 0x000fe200090f140c */
[----:B------:R-:W-:Y:S01]  /*1700*/  IMAD.U32 R2, RZ, RZ, UR15 ;  /* 0x0000000fff027e24 */ /* 0x000fe2000f8e00ff */
[----:B------:R0:W3:Y:S02]  /*1710*/  LDG.E R29, desc[UR22][R12.64] ;  /* 0x000000160c1d7981 */ /* 0x0000e4000c1e1900 */
[----:B------:R-:W-:-:S02]  /*1720*/  IADD3 R6, P0, PT, R10, UR26, RZ ;  /* 0x0000001a0a067c10 */ /* 0x000fc4000ff1e0ff */
[----:B----4-:R-:W-:Y:S02]  /*1730*/  IADD3 R10, P1, PT, R10, UR30, RZ ;  /* 0x0000001e0a0a7c10 */ /* 0x010fe4000ff3e0ff */
[C---:B------:R-:W-:Y:S02]  /*1740*/  IADD3.X R7, PT, PT, R3.reuse, UR27, RZ, P0, !PT ;  /* 0x0000001b03077c10 */ /* 0x040fe400087fe4ff */
[----:B------:R-:W-:Y:S02]  /*1750*/  IADD3 R26, P0, PT, R18, UR5, RZ ;  /* 0x00000005121a7c10 */ /* 0x000fe4000ff1e0ff */
[----:B------:R-:W-:Y:S01]  /*1760*/  IADD3.X R11, PT, PT, R3, UR31, RZ, P1, !PT ;  /* 0x0000001f030b7c10 */ /* 0x000fe20008ffe4ff */
[----:B------:R-:W-:Y:S01]  /*1770*/  IMAD.U32 R3, RZ, RZ, UR12 ;  /* 0x0000000cff037e24 */ /* 0x000fe2000f8e00ff */
[----:B------:R-:W-:Y:S01]  /*1780*/  IADD3.X R28, PT, PT, R20, UR16, RZ, P0, !PT ;  /* 0x00000010141c7c10 */ /* 0x000fe200087fe4ff */
[----:B0-----:R-:W-:Y:S01]  /*1790*/  IMAD.SHL.U32 R13, R26, 0x4, RZ ;  /* 0x000000041a0d7824 */ /* 0x001fe200078e00ff */
[C---:B------:R-:W-:Y:S01]  /*17a0*/  IADD3 R8, P0, PT, R15.reuse, UR24, RZ ;  /* 0x000000180f087c10 */ /* 0x040fe2000ff1e0ff */
[----:B------:R-:W4:Y:S01]  /*17b0*/  LDG.E R6, desc[UR22][R6.64] ;  /* 0x0000001606067981 */ /* 0x000f22000c1e1900 */
[----:B------:R-:W-:-:S02]  /*17c0*/  IADD3 R4, P2, PT, R15, UR18, RZ ;  /* 0x000000120f047c10 */ /* 0x000fc4000ff5e0ff */
[----:B------:R-:W-:Y:S01]  /*17d0*/  SHF.L.U64.HI R15, R26, 0x2, R28 ;  /* 0x000000021a0f7819 */ /* 0x000fe2000001021c */
[----:B------:R-:W4:Y:S01]  /*17e0*/  LDG.E R11, desc[UR22][R10.64] ;  /* 0x000000160a0b7981 */ /* 0x000f22000c1e1900 */
[----:B------:R-:W-:-:S03]  /*17f0*/  IADD3.X R9, PT, PT, R14, UR25, RZ, P0, !PT ;  /* 0x000000190e097c10 */ /* 0x000fc600087fe4ff */
[----:B------:R-:W4:Y:S01]  /*1800*/  LDG.E R26, desc[UR22][R2.64] ;  /* 0x00000016021a7981 */ /* 0x000f22000c1e1900 */
[----:B------:R-:W-:Y:S02]  /*1810*/  IADD3.X R5, PT, PT, R14, UR19, RZ, P2, !PT ;  /* 0x000000130e057c10 */ /* 0x000fe400097fe4ff */
[C---:B------:R-:W-:Y:S01]  /*1820*/  IADD3 R12, P0, PT, R13.reuse, UR26, RZ ;  /* 0x0000001a0d0c7c10 */ /* 0x040fe2000ff1e0ff */
[----:B------:R-:W4:Y:S01]  /*1830*/  LDG.E R9, desc[UR22][R8.64] ;  /* 0x0000001608097981 */ /* 0x000f22000c1e1900 */
[----:B------:R-:W-:Y:S02]  /*1840*/  IADD3 R14, P1, PT, R13, UR30, RZ ;  /* 0x0000001e0d0e7c10 */ /* 0x000fe4000ff3e0ff */
[C---:B------:R-:W-:Y:S01]  /*1850*/  IADD3.X R13, PT, PT, R15.reuse, UR27, RZ, P0, !PT ;  /* 0x0000001b0f0d7c10 */ /* 0x040fe200087fe4ff */
[----:B------:R3:W4:Y:S01]  /*1860*/  LDG.E R4, desc[UR22][R4.64] ;  /* 0x0000001604047981 */ /* 0x000722000c1e1900 */
[----:B------:R-:W-:-:S03]  /*1870*/  IADD3.X R15, PT, PT, R15, UR31, RZ, P1, !PT ;  /* 0x0000001f0f0f7c10 */ /* 0x000fc60008ffe4ff */
[----:B------:R0:W4:Y:S04]  /*1880*/  LDG.E R7, desc[UR22][R2.64+0x4] ;  /* 0x0000041602077981 */ /* 0x000128000c1e1900 */
[----:B------:R-:W4:Y:S04]  /*1890*/  LDG.E R12, desc[UR22][R12.64] ;  /* 0x000000160c0c7981 */ /* 0x000f28000c1e1900 */
[----:B------:R-:W4:Y:S01]  /*18a0*/  LDG.E R15, desc[UR22][R14.64] ;  /* 0x000000160e0f7981 */ /* 0x000f22000c1e1900 */
[----:B------:R-:W-:Y:S01]  /*18b0*/  UIADD3 UR4, UPT, UPT, UR4, 0x2, URZ ;  /* 0x0000000204047890 */ /* 0x000fe2000fffe0ff */
[----:B--2---:R-:W-:-:S02]  /*18c0*/  FSETP.GT.AND P1, PT, R27, RZ, PT ;  /* 0x000000ff1b00720b */ /* 0x004fc40003f24000 */
[----:B-----5:R-:W-:-:S04]  /*18d0*/  FSETP.GT.AND P0, PT, R22, RZ, PT ;  /* 0x000000ff1600720b */ /* 0x020fc80003f04000 */
[----:B---3--:R-:W-:Y:S02]  /*18e0*/  FSEL R5, R24, R29, P0 ;  /* 0x0000001d18057208 */ /* 0x008fe40000000000 */
[----:B------:R-:W-:Y:S02]  /*18f0*/  FSEL R24, R29, R24, P1 ;  /* 0x000000181d187208 */ /* 0x000fe40000800000 */
[----:B------:R-:W-:Y:S01]  /*1900*/  FSETP.GT.AND P1, PT, R23, RZ, PT ;  /* 0x000000ff1700720b */ /* 0x000fe20003f24000 */
[----:B------:R-:W-:Y:S02]  /*1910*/  FFMA R5, R22, R5, R25 ;  /* 0x0000000516057223 */ /* 0x000fe40000000019 */
[----:B------:R-:W-:Y:S01]  /*1920*/  FFMA R27, R27, R24, R16 ;  /* 0x000000181b1b7223 */ /* 0x000fe20000000010 */
[----:B----4-:R-:W-:-:S04]  /*1930*/  FSETP.GT.AND P0, PT, R26, RZ, PT ;  /* 0x000000ff1a00720b */ /* 0x010fc80003f04000 */
[----:B------:R-:W-:Y:S02]  /*1940*/  FSEL R8, R6, R11, P0 ;  /* 0x0000000b06087208 */ /* 0x000fe40000000000 */
[----:B------:R-:W-:Y:S02]  /*1950*/  FSEL R6, R11, R6, P0 ;  /* 0x000000060b067208 */ /* 0x000fe40000000000 */
[----:B------:R-:W-:Y:S02]  /*1960*/  FSETP.GT.AND P0, PT, R21, RZ, PT ;  /* 0x000000ff1500720b */ /* 0x000fe40003f04000 */
[----:B0-----:R-:W-:Y:S02]  /*1970*/  FSEL R2, R4, R9, P1 ;  /* 0x0000000904027208 */ /* 0x001fe40000800000 */
[----:B------:R-:W-:Y:S01]  /*1980*/  FSETP.GT.AND P1, PT, R7, RZ, PT ;  /* 0x000000ff0700720b */ /* 0x000fe20003f24000 */
[C---:B------:R-:W-:Y:S01]  /*1990*/  FFMA R8, R26.reuse, R8, R5 ;  /* 0x000000081a087223 */ /* 0x040fe20000000005 */
[----:B------:R-:W-:Y:S01]  /*19a0*/  FSEL R4, R9, R4, P0 ;  /* 0x0000000409047208 */ /* 0x000fe20000000000 */
[----:B------:R-:W-:-:S02]  /*19b0*/  FFMA R6, R26, R6, R27 ;  /* 0x000000061a067223 */ /* 0x000fc4000000001b */
[----:B------:R-:W-:Y:S01]  /*19c0*/  FFMA R2, R23, R2, R8 ;  /* 0x0000000217027223 */ /* 0x000fe20000000008 */
[----:B------:R-:W-:Y:S01]  /*19d0*/  FSEL R25, R12, R15, P1 ;  /* 0x0000000f0c197208 */ /* 0x000fe20000800000 */
[----:B------:R-:W-:Y:S01]  /*19e0*/  FFMA R4, R21, R4, R6 ;  /* 0x0000000415047223 */ /* 0x000fe20000000006 */
[----:B------:R-:W-:-:S03]  /*19f0*/  FSEL R15, R15, R12, P1 ;  /* 0x0000000c0f0f7208 */ /* 0x000fc60000800000 */
[C---:B------:R-:W-:Y:S02]  /*1a00*/  FFMA R25, R7.reuse, R25, R2 ;  /* 0x0000001907197223 */ /* 0x040fe40000000002 */
[----:B------:R-:W-:-:S07]  /*1a10*/  FFMA R16, R7, R15, R4 ;  /* 0x0000000f07107223 */ /* 0x000fce0000000004 */
.L_x_21:
[----:B------:R-:W-:Y:S05]  /*1a20*/  BRA.U UP1, `(.L_x_18) ;  /* 0x0000000101ec7547 */ /* 0x000fea000b800000 */
[----:B------:R-:W1:Y:S01]  /*1a30*/  LDCU.128 UR16, c[0x0][0x380] ;  /* 0x00007000ff1077ac */ /* 0x000e620008000c00 */
[----:B------:R-:W2:Y:S01]  /*1a40*/  LDCU UR24, c[0x0][0x3d4] ;  /* 0x00007a80ff1877ac */ /* 0x000ea20008000800 */
[----:B------:R-:W-:Y:S01]  /*1a50*/  UIADD3 UR21, UP1, UPT, UR4, UR21, URZ ;  /* 0x0000001504157290 */ /* 0x000fe2000ff3e0ff */
[----:B------:R-:W3:Y:S01]  /*1a60*/  LDCU.128 UR12, c[0x0][0x390] ;  /* 0x00007200ff0c77ac */ /* 0x000ee20008000c00 */
[----:B------:R-:W-:Y:S02]  /*1a70*/  UIADD3 UR20, UP0, UPT, UR4, UR20, URZ ;  /* 0x0000001404147290 */ /* 0x000fe4000ff1e0ff */
[----:B------:R-:W-:Y:S02]  /*1a80*/  UIADD3.X UR7, UPT, UPT, URZ, UR7, URZ, UP1, !UPT ;  /* 0x00000007ff077290 */ /* 0x000fe40008ffe4ff */
[----:B-1----:R-:W-:Y:S02]  /*1a90*/  ULEA UR16, UP2, UR21, UR16, 0x2 ;  /* 0x0000001015107291 */ /* 0x002fe4000f8410ff */
[----:B------:R-:W-:-:S02]  /*1aa0*/  USHF.L.U32 UR5, UR20, 0x2, URZ ;  /* 0x0000000214057899 */ /* 0x000fc400080006ff */
[----:B--2---:R-:W-:Y:S02]  /*1ab0*/  UIMAD UR4, UR4, UR24, URZ ;  /* 0x00000018040472a4 */ /* 0x004fe4000f8e02ff */
[----:B------:R-:W-:Y:S01]  /*1ac0*/  ULEA.HI.X UR17, UR21, UR17, UR7, 0x2, UP2 ;  /* 0x0000001115117291 */ /* 0x000fe200090f1407 */
[----:B------:R-:W-:Y:S01]  /*1ad0*/  IMAD.U32 R4, RZ, RZ, UR16 ;  /* 0x00000010ff047e24 */ /* 0x000fe2000f8e00ff */
[----:B------:R-:W-:Y:S02]  /*1ae0*/  USHF.R.S32.HI UR7, URZ, 0x1f, UR4 ;  /* 0x0000001fff077899 */ /* 0x000fe40008011404 */
[----:B------:R-:W-:Y:S01]  /*1af0*/  IADD3 R6, P0, PT, R17, UR4, RZ ;  /* 0x0000000411067c10 */ /* 0x000fe2000ff1e0ff */
[----:B------:R-:W-:Y:S01]  /*1b00*/  UIADD3.X UR6, UPT, UPT, URZ, UR6, URZ, UP0, !UPT ;  /* 0x00000006ff067290 */ /* 0x000fe200087fe4ff */
[----:B------:R-:W-:Y:S01]  /*1b10*/  IADD3 R8, P1, PT, R18, UR4, RZ ;  /* 0x0000000412087c10 */ /* 0x000fe2000ff3e0ff */
[----:B------:R-:W1:Y:S01]  /*1b20*/  LDCU.128 UR24, c[0x0][0x3a0] ;  /* 0x00007400ff1877ac */ /* 0x000e620008000c00 */
[----:B------:R-:W-:Y:S01]  /*1b30*/  IADD3.X R3, PT, PT, R19, UR7, RZ, P0, !PT ;  /* 0x0000000713037c10 */ /* 0x000fe200087fe4ff */
[----:B------:R-:W-:Y:S01]  /*1b40*/  IMAD.U32 R5, RZ, RZ, UR17 ;  /* 0x00000011ff057e24 */ /* 0x000fe2000f8e00ff */
[----:B------:R-:W-:Y:S01]  /*1b50*/  IADD3.X R9, PT, PT, R20, UR7, RZ, P1, !PT ;  /* 0x0000000714097c10 */ /* 0x000fe20008ffe4ff */
[----:B------:R-:W-:Y:S01]  /*1b60*/  UIADD3 UR18, UP0, UPT, UR5, UR18, URZ ;  /* 0x0000001205127290 */ /* 0x000fe2000ff1e0ff */
[C---:B------:R-:W-:Y:S01]  /*1b70*/  SHF.L.U64.HI R3, R6.reuse, 0x2, R3 ;  /* 0x0000000206037819 */ /* 0x040fe20000010203 */
[----:B------:R-:W-:Y:S01]  /*1b80*/  USHF.L.U64.HI UR6, UR20, 0x2, UR6 ;  /* 0x0000000214067899 */ /* 0x000fe20008010206 */
[----:B------:R-:W-:Y:S01]  /*1b90*/  IMAD.SHL.U32 R6, R6, 0x4, RZ ;  /* 0x0000000406067824 */ /* 0x000fe200078e00ff */
[----:B------:R-:W2:Y:S01]  /*1ba0*/  LDCU.64 UR20, c[0x0][0x3b0] ;  /* 0x00007600ff1477ac */ /* 0x000ea20008000a00 */
[----:B0-----:R-:W4:Y:S01]  /*1bb0*/  LDG.E R4, desc[UR22][R4.64] ;  /* 0x0000001604047981 */ /* 0x001f22000c1e1900 */
[----:B------:R-:W-:-:S02]  /*1bc0*/  UIADD3.X UR19, UPT, UPT, UR6, UR19, URZ, UP0, !UPT ;  /* 0x0000001306137290 */ /* 0x000fc400087fe4ff */
[----:B---3--:R-:W-:Y:S01]  /*1bd0*/  UIADD3 UR12, UP0, UPT, UR5, UR12, URZ ;  /* 0x0000000c050c7290 */ /* 0x008fe2000ff1e0ff */
[----:B------:R-:W-:-:S03]  /*1be0*/  IADD3 R10, P0, PT, R6, UR14, RZ ;  /* 0x0000000e060a7c10 */ /* 0x000fc6000ff1e0ff */
[----:B------:R-:W-:Y:S01]  /*1bf0*/  UIADD3.X UR13, UPT, UPT, UR6, UR13, URZ, UP0, !UPT ;  /* 0x0000000d060d7290 */ /* 0x000fe200087fe4ff */
[C---:B------:R-:W-:Y:S01]  /*1c00*/  SHF.L.U64.HI R9, R8.reuse, 0x2, R9 ;  /* 0x0000000208097819 */ /* 0x040fe20000010209 */
[----:B------:R-:W-:Y:S01]  /*1c10*/  IMAD.SHL.U32 R8, R8, 0x4, RZ ;  /* 0x0000000408087824 */ /* 0x000fe200078e00ff */
[C---:B------:R-:W-:Y:S01]  /*1c20*/  IADD3.X R11, PT, PT, R3.reuse, UR15, RZ, P0, !PT ;  /* 0x0000000f030b7c10 */ /* 0x040fe200087fe4ff */
[----:B------:R-:W-:Y:S01]  /*1c30*/  IMAD.U32 R14, RZ, RZ, UR18 ;  /* 0x00000012ff0e7e24 */ /* 0x000fe2000f8e00ff */
[----:B-1----:R-:W-:Y:S01]  /*1c40*/  IADD3 R6, P0, PT, R6, UR24, RZ ;  /* 0x0000001806067c10 */ /* 0x002fe2000ff1e0ff */
[----:B------:R-:W-:Y:S02]  /*1c50*/  IMAD.U32 R13, RZ, RZ, UR13 ;  /* 0x0000000dff0d7e24 */ /* 0x000fe4000f8e00ff */
[----:B------:R-:W-:Y:S02]  /*1c60*/  IMAD.U32 R15, RZ, RZ, UR19 ;  /* 0x00000013ff0f7e24 */ /* 0x000fe4000f8e00ff */
[----:B------:R-:W-:Y:S01]  /*1c70*/  IMAD.U32 R12, RZ, RZ, UR12 ;  /* 0x0000000cff0c7e24 */ /* 0x000fe2000f8e00ff */
[----:B------:R-:W-:Y:S01]  /*1c80*/  IADD3 R2, P1, PT, R8, UR26, RZ ;  /* 0x0000001a08027c10 */ /* 0x000fe2000ff3e0ff */
[----:B------:R-:W3:Y:S01]  /*1c90*/  LDG.E R10, desc[UR22][R10.64] ;  /* 0x000000160a0a7981 */ /* 0x000ee2000c1e1900 */
[----:B------:R-:W-:-:S02]  /*1ca0*/  IADD3.X R7, PT, PT, R3, UR25, RZ, P0, !PT ;  /* 0x0000001903077c10 */ /* 0x000fc400087fe4ff */
[----:B--2---:R-:W-:Y:S01]  /*1cb0*/  IADD3 R8, P0, PT, R8, UR20, RZ ;  /* 0x0000001408087c10 */ /* 0x004fe2000ff1e0ff */
[----:B------:R-:W2:Y:S01]  /*1cc0*/  LDG.E R14, desc[UR22][R14.64] ;  /* 0x000000160e0e7981 */ /* 0x000ea2000c1e1900 */
[----:B------:R-:W-:-:S03]  /*1cd0*/  IADD3.X R3, PT, PT, R9, UR27, RZ, P1, !PT ;  /* 0x0000001b09037c10 */ /* 0x000fc60008ffe4ff */
[----:B------:R-:W5:Y:S01]  /*1ce0*/  LDG.E R13, desc[UR22][R12.64] ;  /* 0x000000160c0d7981 */ /* 0x000f62000c1e1900 */
[----:B------:R-:W-:-:S03]  /*1cf0*/  IADD3.X R9, PT, PT, R9, UR21, RZ, P0, !PT ;  /* 0x0000001509097c10 */ /* 0x000fc600087fe4ff */
[----:B------:R-:W3:Y:S04]  /*1d00*/  LDG.E R7, desc[UR22][R6.64] ;  /* 0x0000001606077981 */ /* 0x000ee8000c1e1900 */
[----:B------:R-:W3:Y:S04]  /*1d10*/  LDG.E R2, desc[UR22][R2.64] ;  /* 0x0000001602027981 */ /* 0x000ee8000c1e1900 */
[----:B------:R-:W3:Y:S01]  /*1d20*/  LDG.E R9, desc[UR22][R8.64] ;  /* 0x0000001608097981 */ /* 0x000ee2000c1e1900 */
[----:B----4-:R-:W-:Y:S02]  /*1d30*/  FSETP.GT.AND P2, PT, R4, RZ, PT ;  /* 0x000000ff0400720b */ /* 0x010fe40003f44000 */
[----:B--2---:R-:W-:-:S02]  /*1d40*/  FSETP.GT.AND P0, PT, R14, RZ, PT ;  /* 0x000000ff0e00720b */ /* 0x004fc40003f04000 */
[----:B-----5:R-:W-:Y:S02]  /*1d50*/  FSETP.GT.AND P1, PT, R13, RZ, PT ;  /* 0x000000ff0d00720b */ /* 0x020fe40003f24000 */
[----:B---3--:R-:W-:Y:S02]  /*1d60*/  FSEL R5, R10, R7, P0 ;  /* 0x000000070a057208 */ /* 0x008fe40000000000 */
[----:B------:R-:W-:-:S03]  /*1d70*/  FSEL R15, R7, R10, P1 ;  /* 0x0000000a070f7208 */ /* 0x000fc60000800000 */
[----:B------:R-:W-:Y:S02]  /*1d80*/  FFMA R5, R14, R5, R25 ;  /* 0x000000050e057223 */ /* 0x000fe40000000019 */
[----:B------:R-:W-:Y:S01]  /*1d90*/  FFMA R15, R13, R15, R16 ;  /* 0x0000000f0d0f7223 */ /* 0x000fe20000000010 */
[----:B------:R-:W-:Y:S02]  /*1da0*/  FSEL R12, R2, R9, P2 ;  /* 0x00000009020c7208 */ /* 0x000fe40001000000 */
[----:B------:R-:W-:-:S03]  /*1db0*/  FSEL R10, R9, R2, P2 ;  /* 0x00000002090a7208 */ /* 0x000fc60001000000 */
[C---:B------:R-:W-:Y:S02]  /*1dc0*/  FFMA R25, R4.reuse, R12, R5 ;  /* 0x0000000c04197223 */ /* 0x040fe40000000005 */
[----:B------:R-:W-:-:S07]  /*1dd0*/  FFMA R16, R4, R10, R15 ;  /* 0x0000000a04107223 */ /* 0x000fce000000000f */
.L_x_18:
[----:B------:R-:W1:Y:S01]  /*1de0*/  LDCU UR4, c[0x0][0x3cc] ;  /* 0x00007980ff0477ac */ /* 0x000e620008000800 */
[----:B------:R-:W1:Y:S01]  /*1df0*/  LDCU UR5, c[0x0][0x3d4] ;  /* 0x00007a80ff0577ac */ /* 0x000e620008000800 */
[----:B------:R-:W2:Y:S01]  /*1e00*/  LDCU UR14, c[0x0][0x3d4] ;  /* 0x00007a80ff0e77ac */ /* 0x000ea20008000800 */
[----:B-1----:R-:W-:-:S04]  /*1e10*/  UIMAD UR19, UR4, UR5, URZ ;  /* 0x00000005041372a4 */ /* 0x002fc8000f8e02ff */
[----:B------:R-:W-:Y:S02]  /*1e20*/  UIMAD UR21, UR4, UR19, URZ ;  /* 0x00000013041572a4 */ /* 0x000fe4000f8e02ff */
[----:B--2---:R-:W-:Y:S02]  /*1e30*/  UIMAD UR11, UR11, UR14, URZ ;  /* 0x0000000e0b0b72a4 */ /* 0x004fe4000f8e02ff */
[----:B------:R-:W-:Y:S02]  /*1e40*/  USHF.R.S32.HI UR4, URZ, 0x1f, UR21 ;  /* 0x0000001fff047899 */ /* 0x000fe40008011415 */
[----:B------:R-:W-:Y:S02]  /*1e50*/  UIMAD UR10, UR19, UR10, URZ ;  /* 0x0000000a130a72a4 */ /* 0x000fe4000f8e02ff */
[----:B------:R-:W-:Y:S02]  /*1e60*/  ULEA.HI UR6, UR4, UR21, URZ, 0x5 ;  /* 0x0000001504067291 */ /* 0x000fe4000f8f28ff */
[----:B------:R-:W-:-:S02]  /*1e70*/  USHF.R.S32.HI UR4, URZ, 0x1f, UR19 ;  /* 0x0000001fff047899 */ /* 0x000fc40008011413 */
[----:B------:R-:W-:Y:S02]  /*1e80*/  USHF.R.S32.HI UR24, URZ, 0x5, UR6 ;  /* 0x00000005ff187899 */ /* 0x000fe40008011406 */
[----:B------:R-:W-:Y:S02]  /*1e90*/  ULEA.HI UR4, UR4, UR19, URZ, 0x5 ;  /* 0x0000001304047291 */ /* 0x000fe4000f8f28ff */
[----:B------:R-:W-:Y:S02]  /*1ea0*/  UIADD3 UR15, UPT, UPT, URZ, -UR24, URZ ;  /* 0x80000018ff0f7290 */ /* 0x000fe4000fffe0ff */
[----:B------:R-:W-:Y:S02]  /*1eb0*/  USHF.R.S32.HI UR12, URZ, 0x5, UR4 ;  /* 0x00000005ff0c7899 */ /* 0x000fe40008011404 */
[----:B------:R-:W-:Y:S01]  /*1ec0*/  USHF.R.S32.HI UR4, URZ, 0x1f, UR5 ;  /* 0x0000001fff047899 */ /* 0x000fe20008011405 */
[----:B------:R-:W1:Y:S01]  /*1ed0*/  I2F.U32.RP R2, UR24 ;  /* 0x0000001800027d06 */ /* 0x000e620008209000 */
[----:B------:R-:W2:Y:S02]  /*1ee0*/  LDCU UR6, c[0x0][0x370] ;  /* 0x00006e00ff0677ac */ /* 0x000ea40008000800 */
[----:B------:R-:W-:-:S02]  /*1ef0*/  ULEA.HI UR4, UR4, UR5, URZ, 0x5 ;  /* 0x0000000504047291 */ /* 0x000fc4000f8f28ff */
[----:B------:R-:W-:-:S03]  /*1f00*/  UIADD3 UR16, UPT, UPT, URZ, -UR12, URZ ;  /* 0x8000000cff107290 */ /* 0x000fc6000fffe0ff */
[----:B------:R-:W3:Y:S01]  /*1f10*/  I2F.U32.RP R4, UR12 ;  /* 0x0000000c00047d06 */ /* 0x000ee20008209000 */
[----:B------:R-:W-:Y:S02]  /*1f20*/  USHF.R.S32.HI UR13, URZ, 0x5, UR4 ;  /* 0x00000005ff0d7899 */ /* 0x000fe40008011404 */
[----:B------:R-:W-:Y:S01]  /*1f30*/  UISETP.NE.U32.AND UP3, UPT, UR24, URZ, UPT ;  /* 0x000000ff1800728c */ /* 0x000fe2000bf65070 */
[----:B------:R-:W-:Y:S01]  /*1f40*/  UMOV UR4, URZ ;  /* 0x000000ff00047c82 */ /* 0x000fe20008000000 */
[----:B------:R-:W-:-:S03]  /*1f50*/  ULOP3.LUT UR19, URZ, UR12, URZ, 0x33, !UPT ;  /* 0x0000000cff137292 */ /* 0x000fc6000f8e33ff */
[----:B-1----:R-:W1:Y:S01]  /*1f60*/  MUFU.RCP R2, R2 ;  /* 0x0000000200027308 */ /* 0x002e620000001000 */
[----:B------:R-:W-:Y:S02]  /*1f70*/  UISETP.NE.U32.AND UP6, UPT, UR13, URZ, UPT ;  /* 0x000000ff0d00728c */ /* 0x000fe4000bfc5070 */
[----:B--2---:R-:W-:-:S03]  /*1f80*/  UIADD3 UR8, UPT, UPT, UR6, UR8, URZ ;  /* 0x0000000806087290 */ /* 0x004fc6000fffe0ff */
[----:B------:R-:W-:Y:S02]  /*1f90*/  UMOV UR6, URZ ;  /* 0x000000ff00067c82 */ /* 0x000fe40008000000 */
[----:B---3--:R-:W2:Y:S08]  /*1fa0*/  MUFU.RCP R4, R4 ;  /* 0x0000000400047308 */ /* 0x008eb00000001000 */
[----:B------:R-:W-:Y:S01]  /*1fb0*/  I2F.U32.RP R6, UR13 ;  /* 0x0000000d00067d06 */ /* 0x000fe20008209000 */
[----:B-1----:R-:W-:-:S07]  /*1fc0*/  VIADD R3, R2, 0xffffffe ;  /* 0x0ffffffe02037836 */ /* 0x002fce0000000000 */
[----:B------:R-:W1:Y:S01]  /*1fd0*/  F2I.FTZ.U32.TRUNC.NTZ R3, R3 ;  /* 0x0000000300037305 */ /* 0x000e62000021f000 */
[----:B--2---:R-:W-:-:S07]  /*1fe0*/  VIADD R5, R4, 0xffffffe ;  /* 0x0ffffffe04057836 */ /* 0x004fce0000000000 */
[----:B------:R-:W2:Y:S01]  /*1ff0*/  F2I.FTZ.U32.TRUNC.NTZ R5, R5 ;  /* 0x0000000500057305 */ /* 0x000ea2000021f000 */
[----:B-1----:R-:W-:-:S07]  /*2000*/  R2UR UR5, R3 ;  /* 0x00000000030572ca */ /* 0x002fce00000e0000 */
[----:B------:R-:W1:Y:S01]  /*2010*/  MUFU.RCP R6, R6 ;  /* 0x0000000600067308 */ /* 0x000e620000001000 */
[----:B--2---:R-:W-:-:S05]  /*2020*/  R2UR UR7, R5 ;  /* 0x00000000050772ca */ /* 0x004fca00000e0000 */
[----:B------:R-:W-:-:S04]  /*2030*/  UIMAD UR15, UR15, UR5, URZ ;  /* 0x000000050f0f72a4 */ /* 0x000fc8000f8e02ff */
[----:B------:R-:W-:Y:S01]  /*2040*/  UIMAD.WIDE.U32 UR4, UR5, UR15, UR4 ;  /* 0x0000000f050472a5 */ /* 0x000fe2000f8e0004 */
[----:B-1----:R-:W-:-:S03]  /*2050*/  VIADD R2, R6, 0xffffffe ;  /* 0x0ffffffe06027836 */ /* 0x002fc60000000000 */
[----:B------:R-:W-:Y:S02]  /*2060*/  UIMAD.WIDE.U32 UR4, UR5, UR8, URZ ;  /* 0x00000008050472a5 */ /* 0x000fe4000f8e00ff */
[----:B------:R-:W-:Y:S01]  /*2070*/  UIMAD UR15, UR16, UR7, URZ ;  /* 0x00000007100f72a4 */ /* 0x000fe2000f8e02ff */
[----:B------:R-:W1:Y:S01]  /*2080*/  F2I.FTZ.U32.TRUNC.NTZ R2, R2 ;  /* 0x0000000200027305 */ /* 0x000e62000021f000 */
[----:B------:R-:W-:Y:S02]  /*2090*/  UIADD3 UR4, UPT, UPT, URZ, -UR13, URZ ;  /* 0x8000000dff047290 */ /* 0x000fe4000fffe0ff */
[----:B------:R-:W-:Y:S01]  /*20a0*/  UIMAD.WIDE.U32 UR6, UR7, UR15, UR6 ;  /* 0x0000000f070672a5 */ /* 0x000fe2000f8e0006 */
[----:B------:R-:W-:Y:S01]  /*20b0*/  UMOV UR14, UR5 ;  /* 0x00000005000e7c82 */ /* 0x000fe20008000000 */
[----:B------:R-:W2:Y:S01]  /*20c0*/  LDCU.64 UR16, c[0x0][0x3b8] ;  /* 0x00007700ff1077ac */ /* 0x000ea20008000a00 */
[----:B------:R-:W-:-:S04]  /*20d0*/  UIADD3 UR15, UPT, UPT, -UR14, URZ, URZ ;  /* 0x000000ff0e0f7290 */ /* 0x000fc8000fffe1ff */
[----:B------:R-:W-:Y:S01]  /*20e0*/  UMOV UR18, UR7 ;  /* 0x0000000700127c82 */ /* 0x000fe20008000000 */
[----:B------:R-:W-:Y:S01]  /*20f0*/  UIMAD UR15, UR24, UR15, UR8 ;  /* 0x0000000f180f72a4 */ /* 0x000fe2000f8e0208 */
[----:B-1----:R-:W-:Y:S01]  /*2100*/  R2UR UR5, R2 ;  /* 0x00000000020572ca */ /* 0x002fe200000e0000 */
[----:B------:R-:W-:Y:S01]  /*2110*/  UIMAD.WIDE.U32 UR6, UR18, UR8, URZ ;  /* 0x00000008120672a5 */ /* 0x000fe2000f8e00ff */
[----:B------:R-:W1:Y:S01]  /*2120*/  S2R R2, SR_TID.X ;  /* 0x0000000000027919 */ /* 0x000e620000002100 */
[----:B------:R-:W-:Y:S02]  /*2130*/  UISETP.GE.U32.AND UP0, UPT, UR15, UR24, UPT ;  /* 0x000000180f00728c */ /* 0x000fe4000bf06070 */
[----:B------:R-:W-:-:S03]  /*2140*/  UIADD3 UR7, UPT, UPT, -UR7, URZ, URZ ;  /* 0x000000ff07077290 */ /* 0x000fc6000fffe1ff */
[----:B------:R-:W-:Y:S01]  /*2150*/  UMOV UR6, UR4 ;  /* 0x0000000400067c82 */ /* 0x000fe20008000000 */
[----:B------:R-:W-:Y:S01]  /*2160*/  UIMAD UR7, UR12, UR7, UR8 ;  /* 0x000000070c0772a4 */ /* 0x000fe2000f8e0208 */
[----:B------:R-:W-:-:S03]  /*2170*/  UMOV UR4, URZ ;  /* 0x000000ff00047c82 */ /* 0x000fc60008000000 */
[----:B------:R-:W-:Y:S02]  /*2180*/  UISETP.GE.U32.AND UP2, UPT, UR7, UR12, UPT ;  /* 0x0000000c0700728c */ /* 0x000fe4000bf46070 */
[----:B------:R-:W-:Y:S02]  /*2190*/  @UP0 UIADD3 UR15, UPT, UPT, -UR24, UR15, URZ ;  /* 0x0000000f180f0290 */ /* 0x000fe4000fffe1ff */
[----:B------:R-:W-:Y:S02]  /*21a0*/  UIMAD UR6, UR6, UR5, URZ ;  /* 0x00000005060672a4 */ /* 0x000fe4000f8e02ff */
[----:B------:R-:W-:Y:S02]  /*21b0*/  UISETP.GE.U32.AND UP1, UPT, UR15, UR24, UPT ;  /* 0x000000180f00728c */ /* 0x000fe4000bf26070 */
[----:B------:R-:W-:Y:S02]  /*21c0*/  UIMAD.WIDE.U32 UR4, UR5, UR6, UR4 ;  /* 0x00000006050472a5 */ /* 0x000fe4000f8e0004 */
[----:B------:R-:W-:-:S02]  /*21d0*/  @UP0 UIADD3 UR14, UPT, UPT, UR14, 0x1, URZ ;  /* 0x000000010e0e0890 */ /* 0x000fc4000fffe0ff */
[----:B------:R-:W-:Y:S02]  /*21e0*/  @UP2 UIADD3 UR7, UPT, UPT, -UR12, UR7, URZ ;  /* 0x000000070c072290 */ /* 0x000fe4000fffe1ff */
[----:B------:R-:W-:Y:S02]  /*21f0*/  UIMAD UR6, UR21, UR9, URZ ;  /* 0x00000009150672a4 */ /* 0x000fe4000f8e02ff */
[----:B------:R-:W-:Y:S02]  /*2200*/  UISETP.GE.U32.AND UP2, UPT, UR7, UR12, UPT ;  /* 0x0000000c0700728c */ /* 0x000fe4000bf46070 */
[----:B------:R-:W-:Y:S02]  /*2210*/  @UP1 UIADD3 UR14, UPT, UPT, UR14, 0x1, URZ ;  /* 0x000000010e0e1890 */ /* 0x000fe4000fffe0ff */
[----:B------:R-:W-:Y:S01]  /*2220*/  @!UP3 ULOP3.LUT UR14, URZ, UR24, URZ, 0x33, !UPT ;  /* 0x00000018ff0eb292 */ /* 0x000fe2000f8e33ff */
[----:B------:R-:W-:Y:S01]  /*2230*/  IMAD.U32 R3, RZ, RZ, UR6 ;  /* 0x00000006ff037e24 */ /* 0x000fe2000f8e00ff */
[----:B------:R-:W-:Y:S01]  /*2240*/  UMOV UR20, UR5 ;  /* 0x0000000500147c82 */ /* 0x000fe20008000000 */
[----:B------:R-:W-:-:S02]  /*2250*/  UISETP.NE.U32.AND UP0, UPT, UR12, URZ, UPT ;  /* 0x000000ff0c00728c */ /* 0x000fc4000bf05070 */
[----:B------:R-:W-:Y:S01]  /*2260*/  UIMAD.WIDE.U32 UR4, UR20, UR8, URZ ;  /* 0x00000008140472a5 */ /* 0x000fe2000f8e00ff */
[----:B-1----:R-:W-:Y:S01]  /*2270*/  IADD3 R2, P0, P1, R3, UR10, R2 ;  /* 0x0000000a03027c10 */ /* 0x002fe2000f91e002 */
[----:B------:R-:W-:Y:S01]  /*2280*/  UIADD3 UR9, UPT, UPT, -UR14, URZ, URZ ;  /* 0x000000ff0e097290 */ /* 0x000fe2000fffe1ff */
[----:B------:R-:W-:Y:S01]  /*2290*/  IMAD.SHL.U32 R3, R0, 0x20, RZ ;  /* 0x0000002000037824 */ /* 0x000fe200078e00ff */
[----:B------:R-:W-:Y:S02]  /*22a0*/  UIADD3 UR5, UPT, UPT, -UR5, URZ, URZ ;  /* 0x000000ff05057290 */ /* 0x000fe4000fffe1ff */
[----:B------:R-:W-:Y:S02]  /*22b0*/  UIMAD UR9, UR24, UR9, UR8 ;  /* 0x00000009180972a4 */ /* 0x000fe4000f8e0208 */
[----:B------:R-:W-:Y:S01]  /*22c0*/  @UP2 UIADD3 UR7, UPT, UPT, -UR12, UR7, URZ ;  /* 0x000000070c072290 */ /* 0x000fe2000fffe1ff */
[----:B------:R-:W-:Y:S01]  /*22d0*/  IADD3 R0, P2, P3, R3, UR11, R2 ;  /* 0x0000000b03007c10 */ /* 0x000fe2000fb5e002 */
[----:B------:R-:W-:Y:S01]  /*22e0*/  UIMAD UR10, UR13, UR5, UR8 ;  /* 0x000000050d0a72a4 */ /* 0x000fe2000f8e0208 */
[----:B------:R-:W-:Y:S01]  /*22f0*/  IADD3.X R3, PT, PT, RZ, RZ, RZ, P0, P1 ;  /* 0x000000ffff037210 */ /* 0x000fe200007e24ff */
[----:B------:R-:W-:-:S02]  /*2300*/  UIMAD.WIDE.U32 UR4, UR18, UR9, URZ ;  /* 0x00000009120472a5 */ /* 0x000fc4000f8e00ff */
[----:B------:R-:W-:Y:S01]  /*2310*/  USEL UR15, UR19, UR7, !UP0 ;  /* 0x00000007130f7287 */ /* 0x000fe2000c000000 */
[C---:B------:R-:W-:Y:S01]  /*2320*/  IMAD.SHL.U32 R4, R0.reuse, 0x4, RZ ;  /* 0x0000000400047824 */ /* 0x040fe200078e00ff */
[----:B------:R-:W-:Y:S01]  /*2330*/  UIADD3 UR4, UPT, UPT, -UR5, URZ, URZ ;  /* 0x000000ff05047290 */ /* 0x000fe2000fffe1ff */
[----:B------:R-:W-:Y:S01]  /*2340*/  IADD3.X R3, PT, PT, RZ, R3, RZ, P2, P3 ;  /* 0x00000003ff037210 */ /* 0x000fe200017e64ff */
[----:B------:R-:W-:Y:S01]  /*2350*/  UIMAD.WIDE.U32 UR6, UR20, UR15, URZ ;  /* 0x0000000f140672a5 */ /* 0x000fe2000f8e00ff */
[----:B------:R-:W1:Y:S02]  /*2360*/  LDCU.64 UR20, c[0x0][0x3c0] ;  /* 0x00007800ff1477ac */ /* 0x000e640008000a00 */
[----:B------:R-:W-:Y:S02]  /*2370*/  SHF.L.U64.HI R0, R0, 0x2, R3 ;  /* 0x0000000200007819 */ /* 0x000fe40000010203 */
[----:B--2---:R-:W-:Y:S01]  /*2380*/  IADD3 R2, P0, PT, R4, UR16, RZ ;  /* 0x0000001004027c10 */ /* 0x004fe2000ff1e0ff */
[----:B------:R-:W-:-:S02]  /*2390*/  UIMAD UR9, UR12, UR4, UR9 ;  /* 0x000000040c0972a4 */ /* 0x000fc4000f8e0209 */
[----:B------:R-:W-:Y:S01]  /*23a0*/  UISETP.GE.U32.AND UP3, UPT, UR10, UR13, UPT ;  /* 0x0000000d0a00728c */ /* 0x000fe2000bf66070 */
[----:B------:R-:W-:Y:S01]  /*23b0*/  IADD3.X R3, PT, PT, R0, UR17, RZ, P0, !PT ;  /* 0x0000001100037c10 */ /* 0x000fe200087fe4ff */
[----:B------:R-:W-:Y:S02]  /*23c0*/  UISETP.GE.U32.AND UP1, UPT, UR9, UR12, UPT ;  /* 0x0000000c0900728c */ /* 0x000fe4000bf26070 */
[----:B------:R-:W-:Y:S02]  /*23d0*/  UIADD3 UR6, UPT, UPT, -UR7, URZ, URZ ;  /* 0x000000ff07067290 */ /* 0x000fe4000fffe1ff */
[----:B0-----:R2:W-:Y:S01]  /*23e0*/  STG.E desc[UR22][R2.64], R25 ;  /* 0x0000001902007986 */ /* 0x0015e2000c101916 */
[----:B------:R-:W-:Y:S02]  /*23f0*/  ULOP3.LUT UR11, URZ, UR13, URZ, 0x33, !UPT ;  /* 0x0000000dff0b7292 */ /* 0x000fe4000f8e33ff */
[----:B------:R-:W-:Y:S02]  /*2400*/  UIMAD UR15, UR13, UR6, UR15 ;  /* 0x000000060d0f72a4 */ /* 0x000fe4000f8e020f */
[----:B------:R-:W-:Y:S01]  /*2410*/  @UP3 UIADD3 UR10, UPT, UPT, -UR13, UR10, URZ ;  /* 0x0000000a0d0a3290 */ /* 0x000fe2000fffe1ff */
[----:B-1----:R-:W-:Y:S01]  /*2420*/  IADD3 R4, P1, PT, R4, UR20, RZ ;  /* 0x0000001404047c10 */ /* 0x002fe2000ff3e0ff */
[----:B------:R-:W-:-:S02]  /*2430*/  @UP1 UIADD3 UR9, UPT, UPT, -UR12, UR9, URZ ;  /* 0x000000090c091290 */ /* 0x000fc4000fffe1ff */
[----:B------:R-:W0:Y:S01]  /*2440*/  LDCU UR6, c[0x0][0x3c8] ;  /* 0x00007900ff0677ac */ /* 0x000e220008000800 */
[----:B------:R-:W-:Y:S01]  /*2450*/  IADD3.X R5, PT, PT, R0, UR21, RZ, P1, !PT ;  /* 0x0000001500057c10 */ /* 0x000fe20008ffe4ff */
[----:B------:R-:W-:Y:S02]  /*2460*/  UISETP.GE.U32.AND UP5, UPT, UR10, UR13, UPT ;  /* 0x0000000d0a00728c */ /* 0x000fe4000bfa6070 */
[----:B------:R-:W-:Y:S02]  /*2470*/  UISETP.GE.U32.AND UP2, UPT, UR15, UR13, UPT ;  /* 0x0000000d0f00728c */ /* 0x000fe4000bf46070 */
[----:B------:R2:W-:Y:S01]  /*2480*/  STG.E desc[UR22][R4.64], R16 ;  /* 0x0000001004007986 */ /* 0x0005e2000c101916 */
[----:B------:R-:W-:Y:S02]  /*2490*/  UISETP.GE.U32.AND UP3, UPT, UR9, UR12, UPT ;  /* 0x0000000c0900728c */ /* 0x000fe4000bf66070 */
[----:B------:R-:W-:Y:S01]  /*24a0*/  @UP1 UIADD3 UR5, UPT, UPT, UR5, 0x1, URZ ;  /* 0x0000000105051890 */ /* 0x000fe2000fffe0ff */
[----:B------:R-:W-:-:S03]  /*24b0*/  UMOV UR9, UR14 ;  /* 0x0000000e00097c82 */ /* 0x000fc60008000000 */
[----:B------:R-:W-:Y:S02]  /*24c0*/  @UP5 UIADD3 UR10, UPT, UPT, -UR13, UR10, URZ ;  /* 0x0000000a0d0a5290 */ /* 0x000fe4000fffe1ff */
[----:B------:R-:W-:-:S03]  /*24d0*/  @UP2 UIADD3 UR15, UPT, UPT, -UR13, UR15, URZ ;  /* 0x0000000f0d0f2290 */ /* 0x000fc6000fffe1ff */
[----:B------:R-:W-:Y:S02]  /*24e0*/  @UP3 UIADD3 UR5, UPT, UPT, UR5, 0x1, URZ ;  /* 0x0000000105053890 */ /* 0x000fe4000fffe0ff */
[----:B------:R-:W-:Y:S02]  /*24f0*/  USEL UR4, UR11, UR10, !UP6 ;  /* 0x0000000a0b047287 */ /* 0x000fe4000f000000 */
[----:B------:R-:W-:Y:S02]  /*2500*/  UISETP.GE.U32.AND UP4, UPT, UR15, UR13, UPT ;  /* 0x0000000d0f00728c */ /* 0x000fe4000bf86070 */
[----:B------:R-:W-:Y:S02]  /*2510*/  USEL UR10, UR19, UR5, !UP0 ;  /* 0x00000005130a7287 */ /* 0x000fe4000c000000 */
[----:B0-----:R-:W-:Y:S01]  /*2520*/  UISETP.GE.U32.AND UP0, UPT, UR14, UR6, UPT ;  /* 0x000000060e00728c */ /* 0x001fe2000bf06070 */
[----:B------:R-:W-:Y:S01]  /*2530*/  IMAD.U32 R0, RZ, RZ, UR4 ;  /* 0x00000004ff007e24 */ /* 0x000fe2000f8e00ff */
[----:B------:R-:W-:-:S05]  /*2540*/  @UP2 UIADD3 UR7, UPT, UPT, UR7, 0x1, URZ ;  /* 0x0000000107072890 */ /* 0x000fca000fffe0ff */
[----:B------:R-:W-:-:S04]  /*2550*/  @UP4 UIADD3 UR7, UPT, UPT, UR7, 0x1, URZ ;  /* 0x0000000107074890 */ /* 0x000fc8000fffe0ff */
[----:B------:R-:W-:Y:S01]  /*2560*/  USEL UR11, UR11, UR7, !UP6 ;  /* 0x000000070b0b7287 */ /* 0x000fe2000f000000 */
[----:B------:R-:W-:Y:S06]  /*2570*/  BAR.SYNC.DEFER_BLOCKING 0x0 ;  /* 0x0000000000007b1d */ /* 0x000fec0000010000 */
[----:B--2---:R-:W-:Y:S05]  /*2580*/  BRA.U !UP0, `(.L_x_22) ;  /* 0xffffffe108307547 */ /* 0x004fea000b83ffff */
[----:B------:R-:W-:Y:S05]  /*2590*/  EXIT ;  /* 0x000000000000794d */ /* 0x000fea0003800000 */
.L_x_23:
        /* <DEDUP_REMOVED lines=14> */
.L_x_66:


//--------------------- .text._Z23verify_dot_product_QK_bPKfS0_S0_S0_S0_S0_S0_PfS1_iii --------------------------
	.section	.text._Z23verify_dot_product_QK_bPKfS0_S0_S0_S0_S0_S0_PfS1_iii,"ax",@progbits
	.align	128
        .global         _Z23verify_dot_product_QK_bPKfS0_S0_S0_S0_S0_S0_PfS1_iii
        .type           _Z23verify_dot_product_QK_bPKfS0_S0_S0_S0_S0_S0_PfS1_iii,@function
        .size           _Z23verify_dot_product_QK_bPKfS0_S0_S0_S0_S0_S0_PfS1_iii,(.L_x_67 - _Z23verify_dot_product_QK_bPKfS0_S0_S0_S0_S0_S0_PfS1_iii)
        .other          _Z23verify_dot_product_QK_bPKfS0_S0_S0_S0_S0_S0_PfS1_iii,@"STO_CUDA_ENTRY STV_DEFAULT"
_Z23verify_dot_product_QK_bPKfS0_S0_S0_S0_S0_S0_PfS1_iii:
.text._Z23verify_dot_product_QK_bPKfS0_S0_S0_S0_S0_S0_PfS1_iii:
[----:B------:R-:W-:Y:S08]  /*0000*/  LDC R1, c[0x0][0x37c] ;  /* 0x0000df00ff017b82 */ /* 0x000ff00000000800 */
[----:B------:R-:W0:Y:S01]  /*0010*/  LDC.64 R2, c[0x0][0x3c8] ;  /* 0x0000f200ff027b82 */ /* 0x000e220000000a00 */
[----:B------:R-:W1:Y:S07]  /*0020*/  LDCU UR6, c[0x0][0x3d0] ;  /* 0x00007a00ff0677ac */ /* 0x000e6e0008000800 */
[----:B------:R-:W2:Y:S01]  /*0030*/  S2UR UR5, SR_CTAID.X ;  /* 0x00000000000579c3 */ /* 0x000ea20000002500 */
[----:B0-----:R-:W-:Y:S01]  /*0040*/  IMAD R0, R3, R3, RZ ;  /* 0x0000000303007224 */ /* 0x001fe200078e02ff */
[----:B------:R-:W0:Y:S03]  /*0050*/  I2F.U32.RP R8, R3 ;  /* 0x0000000300087306 */ /* 0x000e260000209000 */
[----:B------:R-:W-:Y:S01]  /*0060*/  IMAD.MOV R7, RZ, RZ, -R0 ;  /* 0x000000ffff077224 */ /* 0x000fe200078e0a00 */
[----:B------:R-:W-:-:S04]  /*0070*/  ISETP.NE.U32.AND P2, PT, R0, RZ, PT ;  /* 0x000000ff0000720c */ /* 0x000fc80003f45070 */
[----:B------:R-:W3:Y:S08]  /*0080*/  I2F.U32.RP R6, R0 ;  /* 0x0000000000067306 */ /* 0x000ef00000209000 */
[----:B0-----:R-:W-:Y:S08]  /*0090*/  MUFU.RCP R8, R8 ;  /* 0x0000000800087308 */ /* 0x001ff00000001000 */
[----:B---3--:R-:W0:Y:S02]  /*00a0*/  MUFU.RCP R6, R6 ;  /* 0x0000000600067308 */ /* 0x008e240000001000 */
[----:B0-----:R-:W-:-:S06]  /*00b0*/  VIADD R4, R6, 0xffffffe ;  /* 0x0ffffffe06047836 */ /* 0x001fcc0000000000 */
[----:B------:R0:W3:Y:S02]  /*00c0*/  F2I.FTZ.U32.TRUNC.NTZ R5, R4 ;  /* 0x0000000400057305 */ /* 0x0000e4000021f000 */
[----:B0-----:R-:W-:Y:S02]  /*00d0*/  IMAD.MOV.U32 R4, RZ, RZ, RZ ;  /* 0x000000ffff047224 */ /* 0x001fe400078e00ff */
[----:B---3--:R-:W-:-:S04]  /*00e0*/  IMAD R7, R7, R5, RZ ;  /* 0x0000000507077224 */ /* 0x008fc800078e02ff */
[----:B------:R-:W-:-:S04]  /*00f0*/  IMAD.HI.U32 R5, R5, R7, R4 ;  /* 0x0000000705057227 */ /* 0x000fc800078e0004 */
[----:B------:R-:W-:Y:S02]  /*0100*/  VIADD R4, R8, 0xffffffe ;  /* 0x0ffffffe08047836 */ /* 0x000fe40000000000 */
[----:B--2---:R-:W-:Y:S02]  /*0110*/  IMAD.HI.U32 R7, R5, UR5, RZ ;  /* 0x0000000505077c27 */ /* 0x004fe4000f8e00ff */
[----:B------:R0:W2:Y:S02]  /*0120*/  F2I.FTZ.U32.TRUNC.NTZ R5, R4 ;  /* 0x0000000400057305 */ /* 0x0000a4000021f000 */
[----:B------:R-:W-:-:S04]  /*0130*/  IMAD.MOV R9, RZ, RZ, -R7 ;  /* 0x000000ffff097224 */ /* 0x000fc800078e0a07 */
[----:B------:R-:W-:Y:S02]  /*0140*/  IMAD R9, R0, R9, UR5 ;  /* 0x0000000500097e24 */ /* 0x000fe4000f8e0209 */
[----:B0-----:R-:W-:-:S03]  /*0150*/  IMAD.MOV.U32 R4, RZ, RZ, RZ ;  /* 0x000000ffff047224 */ /* 0x001fc600078e00ff */
[----:B------:R-:W-:Y:S01]  /*0160*/  ISETP.GE.U32.AND P0, PT, R9, R0, PT ;  /* 0x000000000900720c */ /* 0x000fe20003f06070 */
[----:B--2---:R-:W-:-:S04]  /*0170*/  IMAD.MOV R6, RZ, RZ, -R5 ;  /* 0x000000ffff067224 */ /* 0x004fc800078e0a05 */
[----:B------:R-:W-:-:S04]  /*0180*/  IMAD R11, R6, R3, RZ ;  /* 0x00000003060b7224 */ /* 0x000fc800078e02ff */
        /* <DEDUP_REMOVED lines=11> */
[----:B------:R-:W-:-:S05]  /*0240*/  IMAD R0, R3, R0, R4 ;  /* 0x0000000003007224 */ /* 0x000fca00078e0204 */
[----:B------:R-:W-:Y:S01]  /*0250*/  ISETP.GE.U32.AND P0, PT, R0, R3, PT ;  /* 0x000000030000720c */ /* 0x000fe20003f06070 */
[----:B-1----:R-:W-:-:S12]  /*0260*/  @P1 EXIT ;  /* 0x000000000000194d */ /* 0x002fd80003800000 */
[----:B------:R-:W0:Y:S01]  /*0270*/  S2R R2, SR_TID.X ;  /* 0x0000000000027919 */ /* 0x000e220000002100 */
[----:B------:R-:W-:Y:S01]  /*0280*/  @P0 IMAD.IADD R0, R0, 0x1, -R3 ;  /* 0x0000000100000824 */ /* 0x000fe200078e0a03 */
[----:B------:R-:W-:Y:S01]  /*0290*/  ISETP.NE.U32.AND P2, PT, R3, RZ, PT ;  /* 0x000000ff0300720c */ /* 0x000fe20003f45070 */
[----:B------:R-:W-:Y:S01]  /*02a0*/  USHF.R.S32.HI UR4, URZ, 0x1f, UR6 ;  /* 0x0000001fff047899 */ /* 0x000fe20008011406 */
[----:B------:R-:W-:Y:S01]  /*02b0*/  @P0 VIADD R5, R5, 0x1 ;  /* 0x0000000105050836 */ /* 0x000fe20000000000 */
[----:B------:R-:W1:Y:S01]  /*02c0*/  LDCU.64 UR10, c[0x0][0x358] ;  /* 0x00006b00ff0a77ac */ /* 0x000e620008000a00 */
[----:B------:R-:W-:Y:S01]  /*02d0*/  ISETP.GE.U32.AND P1, PT, R0, R3, PT ;  /* 0x000000030000720c */ /* 0x000fe20003f26070 */
[----:B------:R-:W-:-:S04]  /*02e0*/  ULEA.HI UR4, UR4, UR6, URZ, 0x5 ;  /* 0x0000000604047291 */ /* 0x000fc8000f8f28ff */
[----:B------:R-:W-:-:S08]  /*02f0*/  ULOP3.LUT UR4, UR4, 0xffffffe0, URZ, 0xc0, !UPT ;  /* 0xffffffe004047892 */ /* 0x000fd0000f8ec0ff */
[----:B------:R-:W-:Y:S01]  /*0300*/  @P1 VIADD R5, R5, 0x1 ;  /* 0x0000000105051836 */ /* 0x000fe20000000000 */
[----:B------:R-:W-:Y:S01]  /*0310*/  @!P2 LOP3.LUT R5, RZ, R3, RZ, 0x33, !PT ;  /* 0x00000003ff05a212 */ /* 0x000fe200078e33ff */
[----:B0-----:R-:W-:-:S04]  /*0320*/  VIADD R0, R2, UR4 ;  /* 0x0000000402007c36 */ /* 0x001fc80008000000 */
[----:B------:R-:W-:Y:S01]  /*0330*/  IMAD.MOV R2, RZ, RZ, -R5 ;  /* 0x000000ffff027224 */ /* 0x000fe200078e0a05 */
[----:B------:R-:W-:-:S03]  /*0340*/  ISETP.GE.U32.AND P0, PT, R0, UR6, PT ;  /* 0x0000000600007c0c */ /* 0x000fc6000bf06070 */
[C---:B------:R-:W-:Y:S02]  /*0350*/  IMAD R4, R3.reuse, R2, R4 ;  /* 0x0000000203047224 */ /* 0x040fe400078e0204 */
[----:B------:R-:W-:Y:S02]  /*0360*/  IMAD R0, R3, UR6, RZ ;  /* 0x0000000603007c24 */ /* 0x000fe4000f8e02ff */
[----:B------:R-:W-:Y:S02]  /*0370*/  IMAD.MOV.U32 R3, RZ, RZ, R7 ;  /* 0x000000ffff037224 */ /* 0x000fe400078e0007 */
[----:B-1----:R-:W-:-:S07]  /*0380*/  IMAD.MOV.U32 R2, RZ, RZ, R5 ;  /* 0x000000ffff027224 */ /* 0x002fce00078e0005 */
.L_x_32:
        /* <DEDUP_REMOVED lines=24> */
.L_x_26:
[----:B------:R-:W-:Y:S02]  /*0510*/  IMAD R6, R0, R3, RZ ;  /* 0x0000000300067224 */ /* 0x000fe400078e02ff */
[----:B------:R-:W-:Y:S02]  /*0520*/  IMAD R7, R2, UR9, RZ ;  /* 0x0000000902077c24 */ /* 0x000fe4000f8e02ff */
[----:B------:R-:W-:Y:S01]  /*0530*/  IMAD R11, R4, UR9, RZ ;  /* 0x00000009040b7c24 */ /* 0x000fe2000f8e02ff */
[----:B------:R-:W-:-:S04]  /*0540*/  IADD3 R6, P1, PT, R6, R5, RZ ;  /* 0x0000000506067210 */ /* 0x000fc80007f3e0ff */
[-C--:B------:R-:W-:Y:S01]  /*0550*/  IADD3 R7, P2, PT, R7, R6.reuse, RZ ;  /* 0x0000000607077210 */ /* 0x080fe20007f5e0ff */
[----:B------:R-:W-:Y:S01]  /*0560*/  IMAD.X R9, RZ, RZ, RZ, P1 ;  /* 0x000000ffff097224 */ /* 0x000fe200008e06ff */
[----:B------:R-:W-:-:S03]  /*0570*/  IADD3 R10, P1, PT, R11, R6, RZ ;  /* 0x000000060b0a7210 */ /* 0x000fc60007f3e0ff */
[--C-:B------:R-:W-:Y:S01]  /*0580*/  IMAD.X R12, RZ, RZ, R9.reuse, P2 ;  /* 0x000000ffff0c7224 */ /* 0x100fe200010e0609 */
[----:B------:R-:W-:Y:S01]  /*0590*/  IADD3 R10, P2, PT, R10, UR4, RZ ;  /* 0x000000040a0a7c10 */ /* 0x000fe2000ff5e0ff */
[----:B------:R-:W-:Y:S01]  /*05a0*/  IMAD.X R11, RZ, RZ, R9, P1 ;  /* 0x000000ffff0b7224 */ /* 0x000fe200008e0609 */
[----:B------:R-:W-:-:S03]  /*05b0*/  IADD3 R7, P1, PT, R7, UR4, RZ ;  /* 0x0000000407077c10 */ /* 0x000fc6000ff3e0ff */
[----:B------:R-:W-:Y:S02]  /*05c0*/  IMAD.X R11, RZ, RZ, R11, P2 ;  /* 0x000000ffff0b7224 */ /* 0x000fe400010e060b */
[----:B------:R-:W-:Y:S02]  /*05d0*/  IMAD.X R12, RZ, RZ, R12, P1 ;  /* 0x000000ffff0c7224 */ /* 0x000fe400008e060c */
[C---:B------:R-:W-:Y:S01]  /*05e0*/  IMAD.SHL.U32 R6, R7.reuse, 0x4, RZ ;  /* 0x0000000407067824 */ /* 0x040fe200078e00ff */
[C---:B------:R-:W-:Y:S01]  /*05f0*/  SHF.L.U64.HI R11, R10.reuse, 0x2, R11 ;  /* 0x000000020a0b7819 */ /* 0x040fe2000001020b */
[----:B------:R-:W-:Y:S01]  /*0600*/  IMAD.SHL.U32 R10, R10, 0x4, RZ ;  /* 0x000000040a0a7824 */ /* 0x000fe200078e00ff */
[----:B------:R-:W-:Y:S02]  /*0610*/  SHF.L.U64.HI R7, R7, 0x2, R12 ;  /* 0x0000000207077819 */ /* 0x000fe4000001020c */
[----:B-1----:R-:W-:Y:S02]  /*0620*/  IADD3 R18, P1, PT, R6, UR12, RZ ;  /* 0x0000000c06127c10 */ /* 0x002fe4000ff3e0ff */
[----:B------:R-:W-:-:S02]  /*0630*/  IADD3 R14, P2, PT, R10, UR14, RZ ;  /* 0x0000000e0a0e7c10 */ /* 0x000fc4000ff5e0ff */
[C---:B--2---:R-:W-:Y:S02]  /*0640*/  IADD3 R20, P4, PT, R6.reuse, UR18, RZ ;  /* 0x0000001206147c10 */ /* 0x044fe4000ff9e0ff */
[----:B---3--:R-:W-:Y:S02]  /*0650*/  IADD3 R6, P5, PT, R6, UR20, RZ ;  /* 0x0000001406067c10 */ /* 0x008fe4000ffbe0ff */
[----:B------:R-:W-:Y:S02]  /*0660*/  IADD3.X R15, PT, PT, R11, UR15, RZ, P2, !PT ;  /* 0x0000000f0b0f7c10 */ /* 0x000fe400097fe4ff */
[----:B------:R-:W-:Y:S02]  /*0670*/  IADD3 R12, P3, PT, R10, UR16, RZ ;  /* 0x000000100a0c7c10 */ /* 0x000fe4000ff7e0ff */
[C---:B------:R-:W-:Y:S01]  /*0680*/  IADD3.X R19, PT, PT, R7.reuse, UR13, RZ, P1, !PT ;  /* 0x0000000d07137c10 */ /* 0x040fe20008ffe4ff */
[----:B------:R-:W2:Y:S01]  /*0690*/  LDG.E R27, desc[UR10][R14.64] ;  /* 0x0000000a0e1b7981 */ /* 0x000ea2000c1e1900 */
[----:B------:R-:W-:-:S02]  /*06a0*/  IADD3.X R21, PT, PT, R7, UR19, RZ, P4, !PT ;  /* 0x0000001307157c10 */ /* 0x000fc4000a7fe4ff */
[----:B------:R-:W-:Y:S01]  /*06b0*/  IADD3.X R7, PT, PT, R7, UR21, RZ, P5, !PT ;  /* 0x0000001507077c10 */ /* 0x000fe2000affe4ff */
[----:B------:R-:W3:Y:S01]  /*06c0*/  LDG.E R9, desc[UR10][R18.64] ;  /* 0x0000000a12097981 */ /* 0x000ee2000c1e1900 */
[----:B------:R-:W-:Y:S02]  /*06d0*/  IADD3.X R13, PT, PT, R11, UR17, RZ, P3, !PT ;  /* 0x000000110b0d7c10 */ /* 0x000fe40009ffe4ff */
[C---:B------:R-:W-:Y:S01]  /*06e0*/  IADD3 R16, P1, PT, R10.reuse, UR22, RZ ;  /* 0x000000160a107c10 */ /* 0x040fe2000ff3e0ff */
[----:B------:R-:W4:Y:S01]  /*06f0*/  LDG.E R22, desc[UR10][R20.64] ;  /* 0x0000000a14167981 */ /* 0x000f22000c1e1900 */
[----:B0-----:R-:W-:-:S03]  /*0700*/  IADD3 R10, P2, PT, R10, UR24, RZ ;  /* 0x000000180a0a7c10 */ /* 0x001fc6000ff5e0ff */
[----:B------:R-:W4:Y:S04]  /*0710*/  LDG.E R23, desc[UR10][R6.64] ;  /* 0x0000000a06177981 */ /* 0x000f28000c1e1900 */
[----:B------:R-:W5:Y:S01]  /*0720*/  LDG.E R24, desc[UR10][R12.64] ;  /* 0x0000000a0c187981 */ /* 0x000f62000c1e1900 */
[C---:B------:R-:W-:Y:S02]  /*0730*/  IADD3.X R17, PT, PT, R11.reuse, UR23, RZ, P1, !PT ;  /* 0x000000170b117c10 */ /* 0x040fe40008ffe4ff */
[----:B------:R-:W-:-:S03]  /*0740*/  IADD3.X R11, PT, PT, R11, UR25, RZ, P2, !PT ;  /* 0x000000190b0b7c10 */ /* 0x000fc600097fe4ff */
[----:B------:R-:W5:Y:S04]  /*0750*/  LDG.E R25, desc[UR10][R16.64] ;  /* 0x0000000a10197981 */ /* 0x000f68000c1e1900 */
[----:B------:R-:W5:Y:S01]  /*0760*/  LDG.E R28, desc[UR10][R10.64] ;  /* 0x0000000a0a1c7981 */ /* 0x000f62000c1e1900 */
[----:B--2---:R-:W-:Y:S01]  /*0770*/  FSETP.GT.AND P1, PT, R27, RZ, PT ;  /* 0x000000ff1b00720b */ /* 0x004fe20003f24000 */
[----:B---3--:R-:W-:-:S03]  /*0780*/  FFMA R8, -R9, R27, R8 ;  /* 0x0000001b09087223 */ /* 0x008fc60000000108 */
[----:B----4-:R-:W-:Y:S02]  /*0790*/  FSEL R29, R22, R23, P1 ;  /* 0x00000017161d7208 */ /* 0x010fe40000800000 */
[----:B-----5:R-:W-:-:S04]  /*07a0*/  FSETP.GT.AND P1, PT, R24, RZ, PT ;  /* 0x000000ff1800720b */ /* 0x020fc80003f24000 */
[----:B------:R-:W-:Y:S01]  /*07b0*/  FSEL R22, R23, R22, P1 ;  /* 0x0000001617167208 */ /* 0x000fe20000800000 */
[C---:B------:R-:W-:Y:S01]  /*07c0*/  FFMA R23, -R9.reuse, R24, R26 ;  /* 0x0000001809177223 */ /* 0x040fe2000000011a */
[----:B------:R-:W-:Y:S01]  /*07d0*/  FSETP.GT.AND P1, PT, R9, RZ, PT ;  /* 0x000000ff0900720b */ /* 0x000fe20003f24000 */
[----:B------:R-:W-:Y:S02]  /*07e0*/  FFMA R8, R27, R29, R8 ;  /* 0x0000001d1b087223 */ /* 0x000fe40000000008 */
[----:B------:R-:W-:Y:S01]  /*07f0*/  FFMA R22, R24, R22, R23 ;  /* 0x0000001618167223 */ /* 0x000fe20000000017 */
[----:B------:R-:W-:Y:S01]  /*0800*/  FSEL R23, R28, R25, P1 ;  /* 0x000000191c177208 */ /* 0x000fe20000800000 */
[----:B------:R-:W2:Y:S01]  /*0810*/  LDG.E R29, desc[UR10][R6.64+0x80] ;  /* 0x0000800a061d7981 */ /* 0x000ea2000c1e1900 */
[----:B------:R-:W-:-:S03]  /*0820*/  FSEL R27, R25, R28, P1 ;  /* 0x0000001c191b7208 */ /* 0x000fc60000800000 */
[----:B------:R-:W3:Y:S01]  /*0830*/  LDG.E R25, desc[UR10][R14.64+0x80] ;  /* 0x0000800a0e197981 */ /* 0x000ee2000c1e1900 */
[C---:B------:R-:W-:Y:S01]  /*0840*/  FFMA R23, R9.reuse, R23, R22 ;  /* 0x0000001709177223 */ /* 0x040fe20000000016 */
[----:B------:R-:W-:Y:S02]  /*0850*/  FFMA R27, R9, R27, R8 ;  /* 0x0000001b091b7223 */ /* 0x000fe40000000008 */
[----:B------:R-:W2:Y:S04]  /*0860*/  LDG.E R22, desc[UR10][R20.64+0x80] ;  /* 0x0000800a14167981 */ /* 0x000ea8000c1e1900 */
[----:B------:R-:W4:Y:S04]  /*0870*/  LDG.E R24, desc[UR10][R18.64+0x80] ;  /* 0x0000800a12187981 */ /* 0x000f28000c1e1900 */
[----:B------:R-:W5:Y:S04]  /*0880*/  LDG.E R8, desc[UR10][R12.64+0x80] ;  /* 0x0000800a0c087981 */ /* 0x000f68000c1e1900 */
[----:B------:R-:W5:Y:S04]  /*0890*/  LDG.E R28, desc[UR10][R20.64+0x100] ;  /* 0x0001000a141c7981 */ /* 0x000f68000c1e1900 */
[----:B------:R-:W5:Y:S01]  /*08a0*/  LDG.E R20, desc[UR10][R20.64+0x180] ;  /* 0x0001800a14147981 */ /* 0x000f62000c1e1900 */
[----:B---3--:R-:W-:-:S04]  /*08b0*/  FSETP.GT.AND P1, PT, R25, RZ, PT ;  /* 0x000000ff1900720b */ /* 0x008fc80003f24000 */
[----:B--2---:R-:W-:Y:S01]  /*08c0*/  FSEL R9, R22, R29, P1 ;  /* 0x0000001d16097208 */ /* 0x004fe20000800000 */
[----:B----4-:R-:W-:Y:S02]  /*08d0*/  FFMA R26, -R24, R25, R27 ;  /* 0x00000019181a7223 */ /* 0x010fe4000000011b */
[----:B------:R-:W2:Y:S01]  /*08e0*/  LDG.E R27, desc[UR10][R18.64+0x180] ;  /* 0x0001800a121b7981 */ /* 0x000ea2000c1e1900 */
[----:B-----5:R-:W-:Y:S01]  /*08f0*/  FSETP.GT.AND P1, PT, R8, RZ, PT ;  /* 0x000000ff0800720b */ /* 0x020fe20003f24000 */
[----:B------:R-:W-:Y:S01]  /*0900*/  FFMA R9, R25, R9, R26 ;  /* 0x0000000919097223 */ /* 0x000fe2000000001a */
[----:B------:R-:W-:Y:S01]  /*0910*/  FFMA R23, -R24, R8, R23 ;  /* 0x0000000818177223 */ /* 0x000fe20000000117 */
[----:B------:R-:W3:Y:S01]  /*0920*/  LDG.E R26, desc[UR10][R14.64+0x180] ;  /* 0x0001800a0e1a7981 */ /* 0x000ee2000c1e1900 */
[----:B------:R-:W-:-:S03]  /*0930*/  FSEL R25, R29, R22, P1 ;  /* 0x000000161d197208 */ /* 0x000fc60000800000 */
[----:B------:R0:W4:Y:S02]  /*0940*/  LDG.E R29, desc[UR10][R14.64+0x100] ;  /* 0x0001000a0e1d7981 */ /* 0x000124000c1e1900 */
[----:B------:R-:W-:Y:S02]  /*0950*/  FFMA R25, R8, R25, R23 ;  /* 0x0000001908197223 */ /* 0x000fe40000000017 */
[----:B------:R-:W0:Y:S04]  /*0960*/  LDG.E R23, desc[UR10][R16.64+0x80] ;  /* 0x0000800a10177981 */ /* 0x000e28000c1e1900 */
[----:B------:R-:W0:Y:S04]  /*0970*/  LDG.E R8, desc[UR10][R10.64+0x80] ;  /* 0x0000800a0a087981 */ /* 0x000e28000c1e1900 */
[----:B------:R-:W5:Y:S04]  /*0980*/  LDG.E R22, desc[UR10][R18.64+0x100] ;  /* 0x0001000a12167981 */ /* 0x000f68000c1e1900 */
[----:B------:R-:W2:Y:S04]  /*0990*/  LDG.E R15, desc[UR10][R12.64+0x100] ;  /* 0x0001000a0c0f7981 */ /* 0x000ea8000c1e1900 */
[----:B------:R-:W3:Y:S04]  /*09a0*/  LDG.E R19, desc[UR10][R6.64+0x100] ;  /* 0x0001000a06137981 */ /* 0x000ee8000c1e1900 */
[----:B------:R-:W3:Y:S04]  /*09b0*/  LDG.E R12, desc[UR10][R12.64+0x180] ;  /* 0x0001800a0c0c7981 */ /* 0x000ee8000c1e1900 */
[----:B------:R-:W3:Y:S04]  /*09c0*/  LDG.E R18, desc[UR10][R10.64+0x100] ;  /* 0x0001000a0a127981 */ /* 0x000ee8000c1e1900 */
[----:B------:R5:W3:Y:S04]  /*09d0*/  LDG.E R7, desc[UR10][R6.64+0x180] ;  /* 0x0001800a06077981 */ /* 0x000ae8000c1e1900 */
[----:B------:R-:W3:Y:S04]  /*09e0*/  LDG.E R13, desc[UR10][R16.64+0x100] ;  /* 0x0001000a100d7981 */ /* 0x000ee8000c1e1900 */
[----:B------:R-:W3:Y:S04]  /*09f0*/  LDG.E R11, desc[UR10][R10.64+0x180] ;  /* 0x0001800a0a0b7981 */ /* 0x000ee8000c1e1900 */
[----:B------:R-:W3:Y:S01]  /*0a00*/  LDG.E R16, desc[UR10][R16.64+0x180] ;  /* 0x0001800a10107981 */ /* 0x000ee2000c1e1900 */
[----:B------:R-:W-:Y:S01]  /*0a10*/  FSETP.GT.AND P1, PT, R24, RZ, PT ;  /* 0x000000ff1800720b */ /* 0x000fe20003f24000 */
[----:B------:R-:W-:-:S04]  /*0a20*/  UIADD3 UR6, UPT, UPT, UR6, 0x4, URZ ;  /* 0x0000000406067890 */ /* 0x000fc8000fffe0ff */
[----:B------:R-:W-:Y:S02]  /*0a30*/  UISETP.NE.AND UP0, UPT, UR6, URZ, UPT ;  /* 0x000000ff0600728c */ /* 0x000fe4000bf05270 */
[----:B------:R-:W-:Y:S01]  /*0a40*/  UIADD3 UR4, UPT, UPT, UR4, 0x80, URZ ;  /* 0x0000008004047890 */ /* 0x000fe2000fffe0ff */
[----:B0-----:R-:W-:Y:S02]  /*0a50*/  FSEL R14, R23, R8, P1 ;  /* 0x00000008170e7208 */ /* 0x001fe40000800000 */
[----:B------:R-:W-:Y:S02]  /*0a60*/  FSEL R8, R8, R23, P1 ;  /* 0x0000001708087208 */ /* 0x000fe40000800000 */
[----:B----4-:R-:W-:Y:S01]  /*0a70*/  FSETP.GT.AND P1, PT, R29, RZ, PT ;  /* 0x000000ff1d00720b */ /* 0x010fe20003f24000 */
[C---:B------:R-:W-:Y:S02]  /*0a80*/  FFMA R9, R24.reuse, R14, R9 ;  /* 0x0000000e18097223 */ /* 0x040fe40000000009 */
[----:B------:R-:W-:Y:S01]  /*0a90*/  FFMA R8, R24, R8, R25 ;  /* 0x0000000818087223 */ /* 0x000fe20000000019 */
[----:B--2---:R-:W-:Y:S01]  /*0aa0*/  FSETP.GT.AND P2, PT, R15, RZ, PT ;  /* 0x000000ff0f00720b */ /* 0x004fe20003f44000 */
[----:B-----5:R-:W-:Y:S01]  /*0ab0*/  FFMA R6, -R22, R29, R9 ;  /* 0x0000001d16067223 */ /* 0x020fe20000000109 */
[----:B---3--:R-:W-:-:S02]  /*0ac0*/  FSEL R14, R28, R19, P1 ;  /* 0x000000131c0e7208 */ /* 0x008fc40000800000 */
[C---:B------:R-:W-:Y:S01]  /*0ad0*/  FSETP.GT.AND P1, PT, R22.reuse, RZ, PT ;  /* 0x000000ff1600720b */ /* 0x040fe20003f24000 */
[----:B------:R-:W-:Y:S01]  /*0ae0*/  FFMA R8, -R22, R15, R8 ;  /* 0x0000000f16087223 */ /* 0x000fe20000000108 */
[----:B------:R-:W-:Y:S01]  /*0af0*/  FSEL R19, R19, R28, P2 ;  /* 0x0000001c13137208 */ /* 0x000fe20001000000 */
[----:B------:R-:W-:Y:S01]  /*0b00*/  FFMA R29, R29, R14, R6 ;  /* 0x0000000e1d1d7223 */ /* 0x000fe20000000006 */
[----:B------:R-:W-:-:S03]  /*0b10*/  FSETP.GT.AND P2, PT, R12, RZ, PT ;  /* 0x000000ff0c00720b */ /* 0x000fc60003f44000 */
[----:B------:R-:W-:Y:S01]  /*0b20*/  FFMA R19, R15, R19, R8 ;  /* 0x000000130f137223 */ /* 0x000fe20000000008 */
[----:B------:R-:W-:Y:S02]  /*0b30*/  FSEL R6, R13, R18, P1 ;  /* 0x000000120d067208 */ /* 0x000fe40000800000 */
[----:B------:R-:W-:Y:S02]  /*0b40*/  FSEL R18, R18, R13, P1 ;  /* 0x0000000d12127208 */ /* 0x000fe40000800000 */
[----:B------:R-:W-:Y:S01]  /*0b50*/  FSETP.GT.AND P1, PT, R26, RZ, PT ;  /* 0x000000ff1a00720b */ /* 0x000fe20003f24000 */
[C---:B------:R-:W-:Y:S02]  /*0b60*/  FFMA R6, R22.reuse, R6, R29 ;  /* 0x0000000616067223 */ /* 0x040fe4000000001d */
[----:B------:R-:W-:Y:S01]  /*0b70*/  FFMA R19, R22, R18, R19 ;  /* 0x0000001216137223 */ /* 0x000fe20000000013 */
[----:B------:R-:W-:Y:S01]  /*0b80*/  FSEL R8, R20, R7, P1 ;  /* 0x0000000714087208 */ /* 0x000fe20000800000 */
[C---:B------:R-:W-:Y:S01]  /*0b90*/  FFMA R9, -R27.reuse, R26, R6 ;  /* 0x0000001a1b097223 */ /* 0x040fe20000000106 */
[C---:B------:R-:W-:Y:S01]  /*0ba0*/  FSETP.GT.AND P1, PT, R27.reuse, RZ, PT ;  /* 0x000000ff1b00720b */ /* 0x040fe20003f24000 */
[----:B------:R-:W-:Y:S01]  /*0bb0*/  FFMA R19, -R27, R12, R19 ;  /* 0x0000000c1b137223 */ /* 0x000fe20000000113 */
[----:B------:R-:W-:Y:S01]  /*0bc0*/  FSEL R7, R7, R20, P2 ;  /* 0x0000001407077208 */ /* 0x000fe20001000000 */
[----:B------:R-:W-:Y:S01]  /*0bd0*/  FFMA R8, R26, R8, R9 ;  /* 0x000000081a087223 */ /* 0x000fe20000000009 */
[----:B------:R-:W-:-:S02]  /*0be0*/  FSEL R26, R11, R16, P1 ;  /* 0x000000100b1a7208 */ /* 0x000fc40000800000 */
[----:B------:R-:W-:Y:S01]  /*0bf0*/  FSEL R11, R16, R11, P1 ;  /* 0x0000000b100b7208 */ /* 0x000fe20000800000 */
[----:B------:R-:W-:-:S04]  /*0c00*/  FFMA R12, R12, R7, R19 ;  /* 0x000000070c0c7223 */ /* 0x000fc80000000013 */
[C---:B------:R-:W-:Y:S01]  /*0c10*/  FFMA R26, R27.reuse, R26, R12 ;  /* 0x0000001a1b1a7223 */ /* 0x040fe2000000000c */
[----:B------:R-:W-:Y:S01]  /*0c20*/  FFMA R8, R27, R11, R8 ;  /* 0x0000000b1b087223 */ /* 0x000fe20000000008 */
[----:B------:R-:W-:Y:S06]  /*0c30*/  BRA.U UP0, `(.L_x_26) ;  /* 0xfffffff900347547 */ /* 0x000fec000b83ffff */
[----:B------:R-:W0:Y:S02]  /*0c40*/  LDCU UR4, c[0x0][0x3d0] ;  /* 0x00007a00ff0477ac */ /* 0x000e240008000800 */
[----:B0-----:R-:W-:-:S04]  /*0c50*/  USHF.R.S32.HI UR6, URZ, 0x1f, UR4 ;  /* 0x0000001fff067899 */ /* 0x001fc80008011404 */
[----:B------:R-:W-:-:S04]  /*0c60*/  ULEA.HI UR6, UR6, UR4, URZ, 0x5 ;  /* 0x0000000406067291 */ /* 0x000fc8000f8f28ff */
[----:B------:R-:W-:-:S04]  /*0c70*/  USHF.R.S32.HI UR6, URZ, 0x5, UR6 ;  /* 0x00000005ff067899 */ /* 0x000fc80008011406 */
[----:B------:R-:W-:-:S12]  /*0c80*/  ULOP3.LUT UR4, UR6, 0x3fffffc, URZ, 0xc0, !UPT ;  /* 0x03fffffc06047892 */ /* 0x000fd8000f8ec0ff */
.L_x_25:
        /* <DEDUP_REMOVED lines=8> */
[----:B------:R-:W-:-:S04]  /*0d10*/  ULEA.HI UR6, UR7, UR6, URZ, 0x5 ;  /* 0x0000000607067291 */ /* 0x000fc8000f8f28ff */
[----:B------:R-:W-:-:S04]  /*0d20*/  USHF.R.S32.HI UR6, URZ, 0x5, UR6 ;  /* 0x00000005ff067899 */ /* 0x000fc80008011406 */
[----:B------:R-:W-:Y:S01]  /*0d30*/  ULOP3.LUT UP1, URZ, UR6, 0x1, URZ, 0xc0, !UPT ;  /* 0x0000000106ff7892 */ /* 0x000fe2000f82c0ff */
[----:B------:R-:W-:Y:S10]  /*0d40*/  BRA.U !UP0, `(.L_x_27) ;  /* 0x0000000508987547 */ /* 0x000ff4000b800000 */
[----:B------:R-:W0:Y:S01]  /*0d50*/  S2R R5, SR_TID.X ;  /* 0x0000000000057919 */ /* 0x000e220000002100 */
[----:B------:R-:W-:Y:S01]  /*0d60*/  IMAD R6, R0, R3, RZ ;  /* 0x0000000300067224 */ /* 0x000fe200078e02ff */
[----:B------:R-:W-:Y:S01]  /*0d70*/  USHF.L.U32 UR6, UR4, 0x5, URZ ;  /* 0x0000000504067899 */ /* 0x000fe200080006ff */
[----:B------:R-:W-:Y:S01]  /*0d80*/  IMAD R10, R2, UR9, RZ ;  /* 0x00000009020a7c24 */ /* 0x000fe2000f8e02ff */
[----:B------:R-:W1:Y:S01]  /*0d90*/  LDCU.64 UR12, c[0x0][0x380] ;  /* 0x00007000ff0c77ac */ /* 0x000e620008000a00 */
[----:B------:R-:W-:Y:S01]  /*0da0*/  IMAD R12, R4, UR9, RZ ;  /* 0x00000009040c7c24 */ /* 0x000fe2000f8e02ff */
[----:B------:R-:W2:Y:S01]  /*0db0*/  LDCU.128 UR16, c[0x0][0x390] ;  /* 0x00007200ff1077ac */ /* 0x000ea20008000c00 */
[----:B------:R-:W3:Y:S01]  /*0dc0*/  LDCU.128 UR20, c[0x0][0x3a0] ;  /* 0x00007400ff1477ac */ /* 0x000ee20008000c00 */
[----:B------:R-:W4:Y:S01]  /*0dd0*/  LDCU.128 UR24, c[0x0][0x380] ;  /* 0x00007000ff1877ac */ /* 0x000f220008000c00 */
[----:B0-----:R-:W-:-:S04]  /*0de0*/  IADD3 R5, P1, PT, R6, R5, RZ ;  /* 0x0000000506057210 */ /* 0x001fc80007f3e0ff */
[----:B------:R-:W-:Y:S01]  /*0df0*/  IADD3 R10, P2, PT, R10, R5, RZ ;  /* 0x000000050a0a7210 */ /* 0x000fe20007f5e0ff */
[----:B------:R-:W-:-:S03]  /*0e00*/  IMAD.X R7, RZ, RZ, RZ, P1 ;  /* 0x000000ffff077224 */ /* 0x000fc600008e06ff */
[----:B------:R-:W-:Y:S01]  /*0e10*/  IADD3 R15, P1, PT, R10, UR6, RZ ;  /* 0x000000060a0f7c10 */ /* 0x000fe2000ff3e0ff */
[----:B------:R-:W-:-:S04]  /*0e20*/  IMAD.X R9, RZ, RZ, R7, P2 ;  /* 0x000000ffff097224 */ /* 0x000fc800010e0607 */
[----:B------:R-:W-:Y:S01]  /*0e30*/  IMAD.X R6, RZ, RZ, R9, P1 ;  /* 0x000000ffff067224 */ /* 0x000fe200008e0609 */
[----:B------:R-:W-:Y:S01]  /*0e40*/  IADD3 R12, P1, PT, R12, R5, RZ ;  /* 0x000000050c0c7210 */ /* 0x000fe20007f3e0ff */
[----:B------:R-:W-:-:S03]  /*0e50*/  IMAD.SHL.U32 R18, R15, 0x4, RZ ;  /* 0x000000040f127824 */ /* 0x000fc600078e00ff */
[----:B------:R-:W-:Y:S01]  /*0e60*/  IADD3 R20, P2, PT, R12, UR6, RZ ;  /* 0x000000060c147c10 */ /* 0x000fe2000ff5e0ff */
[----:B------:R-:W-:Y:S01]  /*0e70*/  IMAD.X R5, RZ, RZ, R7, P1 ;  /* 0x000000ffff057224 */ /* 0x000fe200008e0607 */
[----:B------:R-:W-:Y:S02]  /*0e80*/  SHF.L.U64.HI R15, R15, 0x2, R6 ;  /* 0x000000020f0f7819 */ /* 0x000fe40000010206 */
[----:B-1----:R-:W-:Y:S01]  /*0e90*/  IADD3 R22, P1, PT, R18, UR12, RZ ;  /* 0x0000000c12167c10 */ /* 0x002fe2000ff3e0ff */
[----:B------:R-:W-:-:S03]  /*0ea0*/  IMAD.X R13, RZ, RZ, R5, P2 ;  /* 0x000000ffff0d7224 */ /* 0x000fc600010e0605 */
[C---:B------:R-:W-:Y:S01]  /*0eb0*/  IADD3.X R23, PT, PT, R15.reuse, UR13, RZ, P1, !PT ;  /* 0x0000000d0f177c10 */ /* 0x040fe20008ffe4ff */
[----:B------:R-:W-:Y:S01]  /*0ec0*/  UIADD3 UR6, UPT, UPT, UR6, 0x20, URZ ;  /* 0x0000002006067890 */ /* 0x000fe2000fffe0ff */
[C---:B------:R-:W-:Y:S01]  /*0ed0*/  SHF.L.U64.HI R13, R20.reuse, 0x2, R13 ;  /* 0x00000002140d7819 */ /* 0x040fe2000001020d */
[----:B------:R-:W-:Y:S01]  /*0ee0*/  IMAD.SHL.U32 R20, R20, 0x4, RZ ;  /* 0x0000000414147824 */ /* 0x000fe200078e00ff */
[C---:B--2---:R-:W-:Y:S01]  /*0ef0*/  IADD3 R6, P1, PT, R18.reuse, UR18, RZ ;  /* 0x0000001212067c10 */ /* 0x044fe2000ff3e0ff */
[----:B------:R-:W0:Y:S01]  /*0f00*/  LDCU.64 UR12, c[0x0][0x3b0] ;  /* 0x00007600ff0c77ac */ /* 0x000e220008000a00 */
[----:B---3--:R-:W-:Y:S01]  /*0f10*/  IADD3 R18, P2, PT, R18, UR20, RZ ;  /* 0x0000001412127c10 */ /* 0x008fe2000ff5e0ff */
[----:B------:R1:W2:Y:S01]  /*0f20*/  LDG.E R11, desc[UR10][R22.64] ;  /* 0x0000000a160b7981 */ /* 0x0002a2000c1e1900 */
[----:B------:R-:W-:Y:S02]  /*0f30*/  IADD3.X R7, PT, PT, R15, UR19, RZ, P1, !PT ;  /* 0x000000130f077c10 */ /* 0x000fe40008ffe4ff */
[----:B----4-:R-:W-:-:S02]  /*0f40*/  IADD3 R14, P1, PT, R20, UR26, RZ ;  /* 0x0000001a140e7c10 */ /* 0x010fc4000ff3e0ff */
[----:B------:R-:W-:Y:S01]  /*0f50*/  IADD3.X R19, PT, PT, R15, UR21, RZ, P2, !PT ;  /* 0x000000150f137c10 */ /* 0x000fe200097fe4ff */
[----:B------:R3:W4:Y:S01]  /*0f60*/  LDG.E R6, desc[UR10][R6.64] ;  /* 0x0000000a06067981 */ /* 0x000722000c1e1900 */
[C---:B------:R-:W-:Y:S02]  /*0f70*/  IADD3.X R15, PT, PT, R13.reuse, UR27, RZ, P1, !PT ;  /* 0x0000001b0d0f7c10 */ /* 0x040fe40008ffe4ff */
[----:B------:R-:W-:Y:S01]  /*0f80*/  IADD3 R16, P2, PT, R20, UR16, RZ ;  /* 0x0000001014107c10 */ /* 0x000fe2000ff5e0ff */
[----:B------:R5:W4:Y:S01]  /*0f90*/  LDG.E R27, desc[UR10][R18.64] ;  /* 0x0000000a121b7981 */ /* 0x000b22000c1e1900 */
[----:B------:R-:W-:Y:S02]  /*0fa0*/  IADD3 R21, P1, PT, R10, UR6, RZ ;  /* 0x000000060a157c10 */ /* 0x000fe4000ff3e0ff */
[----:B------:R-:W-:Y:S01]  /*0fb0*/  IADD3.X R17, PT, PT, R13, UR17, RZ, P2, !PT ;  /* 0x000000110d117c10 */ /* 0x000fe200097fe4ff */
[----:B------:R5:W4:Y:S01]  /*0fc0*/  LDG.E R10, desc[UR10][R14.64] ;  /* 0x0000000a0e0a7981 */ /* 0x000b22000c1e1900 */
[----:B------:R-:W-:Y:S01]  /*0fd0*/  IADD3 R12, P2, PT, R12, UR6, RZ ;  /* 0x000000060c0c7c10 */ /* 0x000fe2000ff5e0ff */
[----:B-1----:R-:W-:Y:S01]  /*0fe0*/  IMAD.X R22, RZ, RZ, R9, P1 ;  /* 0x000000ffff167224 */ /* 0x002fe200008e0609 */
[C---:B------:R-:W-:Y:S01]  /*0ff0*/  IADD3 R24, P1, PT, R20.reuse, UR22, RZ ;  /* 0x0000001614187c10 */ /* 0x040fe2000ff3e0ff */
[----:B------:R1:W4:Y:S02]  /*1000*/  LDG.E R29, desc[UR10][R16.64] ;  /* 0x0000000a101d7981 */ /* 0x000324000c1e1900 */
[----:B------:R-:W-:Y:S01]  /*1010*/  IMAD.X R5, RZ, RZ, R5, P2 ;  /* 0x000000ffff057224 */ /* 0x000fe200010e0605 */
[C---:B------:R-:W-:Y:S01]  /*1020*/  SHF.L.U64.HI R9, R21.reuse, 0x2, R22 ;  /* 0x0000000215097819 */ /* 0x040fe20000010216 */
[----:B------:R-:W-:Y:S01]  /*1030*/  IMAD.SHL.U32 R22, R21, 0x4, RZ ;  /* 0x0000000415167824 */ /* 0x000fe200078e00ff */
[----:B0-----:R-:W-:Y:S01]  /*1040*/  IADD3 R20, P2, PT, R20, UR12, RZ ;  /* 0x0000000c14147c10 */ /* 0x001fe2000ff5e0ff */
[----:B---3--:R-:W-:Y:S01]  /*1050*/  IMAD.SHL.U32 R7, R12, 0x4, RZ ;  /* 0x000000040c077824 */ /* 0x008fe200078e00ff */
[----:B------:R-:W-:-:S02]  /*1060*/  IADD3.X R25, PT, PT, R13, UR23, RZ, P1, !PT ;  /* 0x000000170d197c10 */ /* 0x000fc40008ffe4ff */
[----:B------:R-:W-:Y:S02]  /*1070*/  SHF.L.U64.HI R5, R12, 0x2, R5 ;  /* 0x000000020c057819 */ /* 0x000fe40000010205 */
[C---:B------:R-:W-:Y:S01]  /*1080*/  IADD3 R12, P1, PT, R22.reuse, UR24, RZ ;  /* 0x00000018160c7c10 */ /* 0x040fe2000ff3e0ff */
[----:B------:R0:W3:Y:S01]  /*1090*/  LDG.E R28, desc[UR10][R24.64] ;  /* 0x0000000a181c7981 */ /* 0x0000e2000c1e1900 */
[----:B------:R-:W-:Y:S02]  /*10a0*/  IADD3.X R21, PT, PT, R13, UR13, RZ, P2, !PT ;  /* 0x0000000d0d157c10 */ /* 0x000fe400097fe4ff */
[----:B------:R-:W-:Y:S02]  /*10b0*/  IADD3.X R13, PT, PT, R9, UR25, RZ, P1, !PT ;  /* 0x00000019090d7c10 */ /* 0x000fe40008ffe4ff */
[C---:B-----5:R-:W-:Y:S02]  /*10c0*/  IADD3 R18, P1, PT, R7.reuse, UR16, RZ ;  /* 0x0000001007127c10 */ /* 0x060fe4000ff3e0ff */
[----:B------:R-:W-:Y:S01]  /*10d0*/  IADD3 R14, P2, PT, R7, UR26, RZ ;  /* 0x0000001a070e7c10 */ /* 0x000fe2000ff5e0ff */
[----:B------:R-:W3:Y:S01]  /*10e0*/  LDG.E R21, desc[UR10][R20.64] ;  /* 0x0000000a14157981 */ /* 0x000ee2000c1e1900 */
[----:B-1----:R-:W-:-:S02]  /*10f0*/  IADD3 R16, P3, PT, R22, UR18, RZ ;  /* 0x0000001216107c10 */ /* 0x002fc4000ff7e0ff */
[C---:B------:R-:W-:Y:S02]  /*1100*/  IADD3.X R19, PT, PT, R5.reuse, UR17, RZ, P1, !PT ;  /* 0x0000001105137c10 */ /* 0x040fe40008ffe4ff */
[----:B------:R-:W-:Y:S02]  /*1110*/  IADD3 R22, P1, PT, R22, UR20, RZ ;  /* 0x0000001416167c10 */ /* 0x000fe4000ff3e0ff */
[----:B------:R-:W-:Y:S02]  /*1120*/  IADD3.X R15, PT, PT, R5, UR27, RZ, P2, !PT ;  /* 0x0000001b050f7c10 */ /* 0x000fe400097fe4ff */
[C---:B------:R-:W-:Y:S01]  /*1130*/  IADD3.X R23, PT, PT, R9.reuse, UR21, RZ, P1, !PT ;  /* 0x0000001509177c10 */ /* 0x040fe20008ffe4ff */
[----:B------:R1:W5:Y:S01]  /*1140*/  LDG.E R20, desc[UR10][R12.64] ;  /* 0x0000000a0c147981 */ /* 0x000362000c1e1900 */
[----:B------:R-:W-:Y:S02]  /*1150*/  IADD3.X R17, PT, PT, R9, UR19, RZ, P3, !PT ;  /* 0x0000001309117c10 */ /* 0x000fe40009ffe4ff */
[C---:B0-----:R-:W-:Y:S01]  /*1160*/  IADD3 R24, P2, PT, R7.reuse, UR22, RZ ;  /* 0x0000001607187c10 */ /* 0x041fe2000ff5e0ff */
[----:B------:R-:W5:Y:S04]  /*1170*/  LDG.E R19, desc[UR10][R18.64] ;  /* 0x0000000a12137981 */ /* 0x000f68000c1e1900 */
[----:B------:R-:W5:Y:S01]  /*1180*/  LDG.E R15, desc[UR10][R14.64] ;  /* 0x0000000a0e0f7981 */ /* 0x000f62000c1e1900 */
[----:B-1----:R-:W-:-:S03]  /*1190*/  IADD3 R12, P1, PT, R7, UR12, RZ ;  /* 0x0000000c070c7c10 */ /* 0x002fc6000ff3e0ff */
[----:B------:R-:W5:Y:S01]  /*11a0*/  LDG.E R16, desc[UR10][R16.64] ;  /* 0x0000000a10107981 */ /* 0x000f62000c1e1900 */
[C---:B------:R-:W-:Y:S02]  /*11b0*/  IADD3.X R25, PT, PT, R5.reuse, UR23, RZ, P2, !PT ;  /* 0x0000001705197c10 */ /* 0x040fe400097fe4ff */
[----:B------:R-:W-:Y:S01]  /*11c0*/  IADD3.X R13, PT, PT, R5, UR13, RZ, P1, !PT ;  /* 0x0000000d050d7c10 */ /* 0x000fe20008ffe4ff */
[----:B------:R-:W5:Y:S04]  /*11d0*/  LDG.E R23, desc[UR10][R22.64] ;  /* 0x0000000a16177981 */ /* 0x000f68000c1e1900 */
[----:B------:R-:W5:Y:S04]  /*11e0*/  LDG.E R24, desc[UR10][R24.64] ;  /* 0x0000000a18187981 */ /* 0x000f68000c1e1900 */
[----:B------:R-:W5:Y:S01]  /*11f0*/  LDG.E R13, desc[UR10][R12.64] ;  /* 0x0000000a0c0d7981 */ /* 0x000f62000c1e1900 */
[----:B------:R-:W-:Y:S01]  /*1200*/  UIADD3 UR4, UPT, UPT, UR4, 0x2, URZ ;  /* 0x0000000204047890 */ /* 0x000fe2000fffe0ff */
[----:B--2---:R-:W-:-:S02]  /*1210*/  FSETP.GT.AND P3, PT, R11, RZ, PT ;  /* 0x000000ff0b00720b */ /* 0x004fc40003f64000 */
[----:B----4-:R-:W-:Y:S01]  /*1220*/  FSETP.GT.AND P2, PT, R29, RZ, PT ;  /* 0x000000ff1d00720b */ /* 0x010fe20003f44000 */
[----:B------:R-:W-:Y:S01]  /*1230*/  FFMA R26, -R11, R29, R26 ;  /* 0x0000001d0b1a7223 */ /* 0x000fe2000000011a */
[----:B------:R-:W-:Y:S02]  /*1240*/  FSETP.GT.AND P1, PT, R10, RZ, PT ;  /* 0x000000ff0a00720b */ /* 0x000fe40003f24000 */
[----:B------:R-:W-:Y:S02]  /*1250*/  FSEL R5, R27, R6, P2 ;  /* 0x000000061b057208 */ /* 0x000fe40001000000 */
[----:B------:R-:W-:-:S03]  /*1260*/  FSEL R6, R6, R27, P1 ;  /* 0x0000001b06067208 */ /* 0x000fc60000800000 */
[----:B------:R-:W-:Y:S01]  /*1270*/  FFMA R26, R29, R5, R26 ;  /* 0x000000051d1a7223 */ /* 0x000fe2000000001a */
[----:B------:R-:W-:-:S04]  /*1280*/  FFMA R5, -R11, R10, R8 ;  /* 0x0000000a0b057223 */ /* 0x000fc80000000108 */
[----:B------:R-:W-:Y:S01]  /*1290*/  FFMA R6, R10, R6, R5 ;  /* 0x000000060a067223 */ /* 0x000fe20000000005 */
[----:B---3--:R-:W-:Y:S02]  /*12a0*/  FSEL R7, R21, R28, P3 ;  /* 0x0000001c15077208 */ /* 0x008fe40001800000 */
[----:B------:R-:W-:-:S03]  /*12b0*/  FSEL R21, R28, R21, P3 ;  /* 0x000000151c157208 */ /* 0x000fc60001800000 */
[C---:B------:R-:W-:Y:S02]  /*12c0*/  FFMA R7, R11.reuse, R7, R26 ;  /* 0x000000070b077223 */ /* 0x040fe4000000001a */
[----:B------:R-:W-:Y:S01]  /*12d0*/  FFMA R21, R11, R21, R6 ;  /* 0x000000150b157223 */ /* 0x000fe20000000006 */
[----:B-----5:R-:W-:Y:S01]  /*12e0*/  FSETP.GT.AND P2, PT, R19, RZ, PT ;  /* 0x000000ff1300720b */ /* 0x020fe20003f44000 */
[C---:B------:R-:W-:Y:S01]  /*12f0*/  FFMA R8, -R20.reuse, R19, R7 ;  /* 0x0000001314087223 */ /* 0x040fe20000000107 */
[----:B------:R-:W-:Y:S01]  /*1300*/  FSETP.GT.AND P1, PT, R15, RZ, PT ;  /* 0x000000ff0f00720b */ /* 0x000fe20003f24000 */
[C---:B------:R-:W-:Y:S01]  /*1310*/  FFMA R6, -R20.reuse, R15, R21 ;  /* 0x0000000f14067223 */ /* 0x040fe20000000115 */
[----:B------:R-:W-:Y:S02]  /*1320*/  FSEL R5, R23, R16, P2 ;  /* 0x0000001017057208 */ /* 0x000fe40001000000 */
[----:B------:R-:W-:Y:S02]  /*1330*/  FSETP.GT.AND P2, PT, R20, RZ, PT ;  /* 0x000000ff1400720b */ /* 0x000fe40003f44000 */
[----:B------:R-:W-:Y:S01]  /*1340*/  FSEL R16, R16, R23, P1 ;  /* 0x0000001710107208 */ /* 0x000fe20000800000 */
[----:B------:R-:W-:Y:S01]  /*1350*/  FFMA R5, R19, R5, R8 ;  /* 0x0000000513057223 */ /* 0x000fe20000000008 */
[----:B------:R-:W-:-:S03]  /*1360*/  FSEL R8, R24, R13, P2 ;  /* 0x0000000d18087208 */ /* 0x000fc60001000000 */
[----:B------:R-:W-:Y:S01]  /*1370*/  FFMA R15, R15, R16, R6 ;  /* 0x000000100f0f7223 */ /* 0x000fe20000000006 */
[----:B------:R-:W-:-:S03]  /*1380*/  FSEL R13, R13, R24, P2 ;  /* 0x000000180d0d7208 */ /* 0x000fc60001000000 */
[C---:B------:R-:W-:Y:S02]  /*1390*/  FFMA R8, R20.reuse, R8, R15 ;  /* 0x0000000814087223 */ /* 0x040fe4000000000f */
[----:B------:R-:W-:-:S07]  /*13a0*/  FFMA R26, R20, R13, R5 ;  /* 0x0000000d141a7223 */ /* 0x000fce0000000005 */
.L_x_27:
[----:B------:R-:W-:Y:S05]  /*13b0*/  BRA.U !UP1, `(.L_x_24) ;  /* 0x0000000109e47547 */ /* 0x000fea000b800000 */
[----:B------:R-:W0:Y:S01]  /*13c0*/  S2R R5, SR_TID.X ;  /* 0x0000000000057919 */ /* 0x000e220000002100 */
[----:B------:R-:W-:Y:S01]  /*13d0*/  IMAD R6, R0, R3, RZ ;  /* 0x0000000300067224 */ /* 0x000fe200078e02ff */
[----:B------:R-:W-:Y:S01]  /*13e0*/  USHF.L.U32 UR4, UR4, 0x5, URZ ;  /* 0x0000000504047899 */ /* 0x000fe200080006ff */
[----:B------:R-:W-:Y:S01]  /*13f0*/  IMAD R18, R2, UR9, RZ ;  /* 0x0000000902127c24 */ /* 0x000fe2000f8e02ff */
[----:B------:R-:W1:Y:S01]  /*1400*/  LDCU.128 UR16, c[0x0][0x390] ;  /* 0x00007200ff1077ac */ /* 0x000e620008000c00 */
[----:B------:R-:W-:Y:S01]  /*1410*/  IMAD R10, R4, UR9, RZ ;  /* 0x00000009040a7c24 */ /* 0x000fe2000f8e02ff */
[----:B------:R-:W2:Y:S01]  /*1420*/  LDCU.128 UR12, c[0x0][0x380] ;  /* 0x00007000ff0c77ac */ /* 0x000ea20008000c00 */
[----:B------:R-:W3:Y:S01]  /*1430*/  LDCU.128 UR20, c[0x0][0x3a0] ;  /* 0x00007400ff1477ac */ /* 0x000ee20008000c00 */
[----:B------:R-:W4:Y:S01]  /*1440*/  LDCU.64 UR6, c[0x0][0x3b0] ;  /* 0x00007600ff0677ac */ /* 0x000f220008000a00 */
[----:B0-----:R-:W-:-:S04]  /*1450*/  IADD3 R5, P1, PT, R6, R5, RZ ;  /* 0x0000000506057210 */ /* 0x001fc80007f3e0ff */
[-C--:B------:R-:W-:Y:S01]  /*1460*/  IADD3 R18, P2, PT, R18, R5.reuse, RZ ;  /* 0x0000000512127210 */ /* 0x080fe20007f5e0ff */
[----:B------:R-:W-:Y:S01]  /*1470*/  IMAD.X R6, RZ, RZ, RZ, P1 ;  /* 0x000000ffff067224 */ /* 0x000fe200008e06ff */
[----:B------:R-:W-:Y:S02]  /*1480*/  IADD3 R5, P3, PT, R10, R5, RZ ;  /* 0x000000050a057210 */ /* 0x000fe40007f7e0ff */
[----:B------:R-:W-:Y:S01]  /*1490*/  IADD3 R18, P1, PT, R18, UR4, RZ ;  /* 0x0000000412127c10 */ /* 0x000fe2000ff3e0ff */
[--C-:B------:R-:W-:Y:S01]  /*14a0*/  IMAD.X R7, RZ, RZ, R6.reuse, P2 ;  /* 0x000000ffff077224 */ /* 0x100fe200010e0606 */
[----:B------:R-:W-:Y:S01]  /*14b0*/  IADD3 R5, P2, PT, R5, UR4, RZ ;  /* 0x0000000405057c10 */ /* 0x000fe2000ff5e0ff */
[----:B------:R-:W-:Y:S02]  /*14c0*/  IMAD.X R6, RZ, RZ, R6, P3 ;  /* 0x000000ffff067224 */ /* 0x000fe400018e0606 */
[----:B------:R-:W-:Y:S02]  /*14d0*/  IMAD.X R7, RZ, RZ, R7, P1 ;  /* 0x000000ffff077224 */ /* 0x000fe400008e0607 */
[----:B------:R-:W-:-:S02]  /*14e0*/  IMAD.X R6, RZ, RZ, R6, P2 ;  /* 0x000000ffff067224 */ /* 0x000fc400010e0606 */
[C---:B------:R-:W-:Y:S01]  /*14f0*/  IMAD.SHL.U32 R14, R5.reuse, 0x4, RZ ;  /* 0x00000004050e7824 */ /* 0x040fe200078e00ff */
[C---:B------:R-:W-:Y:S01]  /*1500*/  SHF.L.U64.HI R7, R18.reuse, 0x2, R7 ;  /* 0x0000000212077819 */ /* 0x040fe20000010207 */
[----:B------:R-:W-:Y:S01]  /*1510*/  IMAD.SHL.U32 R18, R18, 0x4, RZ ;  /* 0x0000000412127824 */ /* 0x000fe200078e00ff */
[----:B------:R-:W-:Y:S02]  /*1520*/  SHF.L.U64.HI R5, R5, 0x2, R6 ;  /* 0x0000000205057819 */ /* 0x000fe40000010206 */
[C---:B-1----:R-:W-:Y:S02]  /*1530*/  IADD3 R16, P3, PT, R14.reuse, UR16, RZ ;  /* 0x000000100e107c10 */ /* 0x042fe4000ff7e0ff */
[----:B--2---:R-:W-:Y:S02]  /*1540*/  IADD3 R12, P2, PT, R14, UR14, RZ ;  /* 0x0000000e0e0c7c10 */ /* 0x004fe4000ff5e0ff */
[C---:B------:R-:W-:Y:S02]  /*1550*/  IADD3 R10, P1, PT, R18.reuse, UR12, RZ ;  /* 0x0000000c120a7c10 */ /* 0x040fe4000ff3e0ff */
[----:B------:R-:W-:-:S02]  /*1560*/  IADD3 R20, P4, PT, R18, UR18, RZ ;  /* 0x0000001212147c10 */ /* 0x000fc4000ff9e0ff */
[----:B---3--:R-:W-:Y:S02]  /*1570*/  IADD3 R18, P5, PT, R18, UR20, RZ ;  /* 0x0000001412127c10 */ /* 0x008fe4000ffbe0ff */
[C---:B------:R-:W-:Y:S02]  /*1580*/  IADD3.X R17, PT, PT, R5.reuse, UR17, RZ, P3, !PT ;  /* 0x0000001105117c10 */ /* 0x040fe40009ffe4ff */
[----:B------:R-:W-:Y:S02]  /*1590*/  IADD3.X R13, PT, PT, R5, UR15, RZ, P2, !PT ;  /* 0x0000000f050d7c10 */ /* 0x000fe400097fe4ff */
[C---:B------:R-:W-:Y:S01]  /*15a0*/  IADD3.X R19, PT, PT, R7.reuse, UR21, RZ, P5, !PT ;  /* 0x0000001507137c10 */ /* 0x040fe2000affe4ff */
[----:B------:R-:W2:Y:S01]  /*15b0*/  LDG.E R16, desc[UR10][R16.64] ;  /* 0x0000000a10107981 */ /* 0x000ea2000c1e1900 */
[----:B------:R-:W-:Y:S02]  /*15c0*/  IADD3 R6, P6, PT, R14, UR22, RZ ;  /* 0x000000160e067c10 */ /* 0x000fe4000ffde0ff */
[C---:B------:R-:W-:Y:S01]  /*15d0*/  IADD3.X R11, PT, PT, R7.reuse, UR13, RZ, P1, !PT ;  /* 0x0000000d070b7c10 */ /* 0x040fe20008ffe4ff */
[----:B------:R-:W3:Y:S01]  /*15e0*/  LDG.E R13, desc[UR10][R12.64] ;  /* 0x0000000a0c0d7981 */ /* 0x000ee2000c1e1900 */
[----:B------:R-:W-:-:S02]  /*15f0*/  IADD3.X R21, PT, PT, R7, UR19, RZ, P4, !PT ;  /* 0x0000001307157c10 */ /* 0x000fc4000a7fe4ff */
[----:B----4-:R-:W-:Y:S01]  /*1600*/  IADD3 R14, P1, PT, R14, UR6, RZ ;  /* 0x000000060e0e7c10 */ /* 0x010fe2000ff3e0ff */
[----:B------:R-:W4:Y:S01]  /*1610*/  LDG.E R19, desc[UR10][R18.64] ;  /* 0x0000000a12137981 */ /* 0x000f22000c1e1900 */
[C---:B------:R-:W-:Y:S02]  /*1620*/  IADD3.X R7, PT, PT, R5.reuse, UR23, RZ, P6, !PT ;  /* 0x0000001705077c10 */ /* 0x040fe4000b7fe4ff */
[----:B------:R-:W-:Y:S01]  /*1630*/  IADD3.X R15, PT, PT, R5, UR7, RZ, P1, !PT ;  /* 0x00000007050f7c10 */ /* 0x000fe20008ffe4ff */
[----:B------:R-:W4:Y:S04]  /*1640*/  LDG.E R20, desc[UR10][R20.64] ;  /* 0x0000000a14147981 */ /* 0x000f28000c1e1900 */
[----:B------:R-:W5:Y:S04]  /*1650*/  LDG.E R11, desc[UR10][R10.64] ;  /* 0x0000000a0a0b7981 */ /* 0x000f68000c1e1900 */
[----:B------:R-:W5:Y:S04]  /*1660*/  LDG.E R6, desc[UR10][R6.64] ;  /* 0x0000000a06067981 */ /* 0x000f68000c1e1900 */
[----:B------:R-:W5:Y:S01]  /*1670*/  LDG.E R15, desc[UR10][R14.64] ;  /* 0x0000000a0e0f7981 */ /* 0x000f62000c1e1900 */
[----:B--2---:R-:W-:-:S02]  /*1680*/  FSETP.GT.AND P2, PT, R16, RZ, PT ;  /* 0x000000ff1000720b */ /* 0x004fc40003f44000 */
[----:B---3--:R-:W-:Y:S02]  /*1690*/  FSETP.GT.AND P1, PT, R13, RZ, PT ;  /* 0x000000ff0d00720b */ /* 0x008fe40003f24000 */
[----:B----4-:R-:W-:Y:S02]  /*16a0*/  FSEL R9, R19, R20, P2 ;  /* 0x0000001413097208 */ /* 0x010fe40001000000 */
        /* <DEDUP_REMOVED lines=10> */
.L_x_24:
[----:B------:R-:W0:Y:S01]  /*1750*/  S2R R5, SR_TID.X ;  /* 0x0000000000057919 */ /* 0x000e220000002100 */
[----:B------:R-:W-:Y:S04]  /*1760*/  BSSY.RECONVERGENT B0, `(.L_x_28) ;  /* 0x000003b000007945 */ /* 0x000fe80003800200 */
[----:B------:R-:W-:Y:S05]  /*1770*/  @P0 BRA `(.L_x_29) ;  /* 0x0000000000e40947 */ /* 0x000fea0003800000 */
[----:B------:R-:W1:Y:S01]  /*1780*/  LDCU UR4, c[0x0][0x3d0] ;  /* 0x00007a00ff0477ac */ /* 0x000e620008000800 */
[----:B------:R-:W-:Y:S02]  /*1790*/  IMAD R6, R0, R3, RZ ;  /* 0x0000000300067224 */ /* 0x000fe400078e02ff */
[----:B------:R-:W-:Y:S01]  /*17a0*/  IMAD R10, R2, UR9, RZ ;  /* 0x00000009020a7c24 */ /* 0x000fe2000f8e02ff */
[----:B------:R-:W2:Y:S01]  /*17b0*/  LDCU.128 UR12, c[0x0][0x380] ;  /* 0x00007000ff0c77ac */ /* 0x000ea20008000c00 */
[----:B------:R-:W-:Y:S01]  /*17c0*/  IMAD R12, R4, UR9, RZ ;  /* 0x00000009040c7c24 */ /* 0x000fe2000f8e02ff */
[----:B------:R-:W3:Y:S01]  /*17d0*/  LDCU.128 UR16, c[0x0][0x390] ;  /* 0x00007200ff1077ac */ /* 0x000ee20008000c00 */
[----:B------:R-:W4:Y:S01]  /*17e0*/  LDCU.128 UR20, c[0x0][0x3a0] ;  /* 0x00007400ff1477ac */ /* 0x000f220008000c00 */
[----:B-1----:R-:W-:-:S04]  /*17f0*/  USHF.R.S32.HI UR6, URZ, 0x1f, UR4 ;  /* 0x0000001fff067899 */ /* 0x002fc80008011404 */
[----:B------:R-:W-:-:S04]  /*1800*/  ULEA.HI UR6, UR6, UR4, URZ, 0x5 ;  /* 0x0000000406067291 */ /* 0x000fc8000f8f28ff */
[----:B------:R-:W-:-:S04]  /*1810*/  USHF.R.S32.HI UR4, URZ, 0x5, UR6 ;  /* 0x00000005ff047899 */ /* 0x000fc80008011406 */
[----:B------:R-:W-:-:S04]  /*1820*/  USHF.L.U32 UR4, UR4, 0x5, URZ ;  /* 0x0000000504047899 */ /* 0x000fc800080006ff */
[----:B------:R-:W-:Y:S02]  /*1830*/  USHF.R.S32.HI UR6, URZ, 0x1f, UR4 ;  /* 0x0000001fff067899 */ /* 0x000fe40008011404 */
[----:B0-----:R-:W-:-:S04]  /*1840*/  IADD3 R19, P1, P2, R6, UR4, R5 ;  /* 0x0000000406137c10 */ /* 0x001fc8000fa3e005 */
[-C--:B------:R-:W-:Y:S02]  /*1850*/  IADD3 R7, P3, PT, R10, R19.reuse, RZ ;  /* 0x000000130a077210 */ /* 0x080fe40007f7e0ff */
[----:B------:R-:W-:Y:S02]  /*1860*/  IADD3.X R6, PT, PT, RZ, UR6, RZ, P1, P2 ;  /* 0x00000006ff067c10 */ /* 0x000fe40008fe44ff */
[----:B------:R-:W-:Y:S01]  /*1870*/  IADD3 R19, P1, PT, R12, R19, RZ ;  /* 0x000000130c137210 */ /* 0x000fe20007f3e0ff */
[----:B------:R-:W0:Y:S02]  /*1880*/  LDCU.64 UR6, c[0x0][0x3b0] ;  /* 0x00007600ff0677ac */ /* 0x000e240008000a00 */
[--C-:B------:R-:W-:Y:S02]  /*1890*/  IMAD.X R16, RZ, RZ, R6.reuse, P3 ;  /* 0x000000ffff107224 */ /* 0x100fe400018e0606 */
[----:B------:R-:W-:Y:S02]  /*18a0*/  IMAD.X R6, RZ, RZ, R6, P1 ;  /* 0x000000ffff067224 */ /* 0x000fe400008e0606 */
[----:B------:R-:W-:Y:S01]  /*18b0*/  IMAD.SHL.U32 R18, R19, 0x4, RZ ;  /* 0x0000000413127824 */ /* 0x000fe200078e00ff */
[C---:B------:R-:W-:Y:S01]  /*18c0*/  SHF.L.U64.HI R16, R7.reuse, 0x2, R16 ;  /* 0x0000000207107819 */ /* 0x040fe20000010210 */
[----:B------:R-:W-:Y:S01]  /*18d0*/  IMAD.SHL.U32 R7, R7, 0x4, RZ ;  /* 0x0000000407077824 */ /* 0x000fe200078e00ff */
[----:B------:R-:W-:-:S02]  /*18e0*/  SHF.L.U64.HI R19, R19, 0x2, R6 ;  /* 0x0000000213137819 */ /* 0x000fc40000010206 */
[C---:B--2---:R-:W-:Y:S02]  /*18f0*/  IADD3 R10, P2, PT, R18.reuse, UR14, RZ ;  /* 0x0000000e120a7c10 */ /* 0x044fe4000ff5e0ff */
[----:B------:R-:W-:Y:S02]  /*1900*/  IADD3 R20, P1, PT, R7, UR12, RZ ;  /* 0x0000000c07147c10 */ /* 0x000fe4000ff3e0ff */
[----:B---3--:R-:W-:Y:S02]  /*1910*/  IADD3 R14, P3, PT, R18, UR16, RZ ;  /* 0x00000010120e7c10 */ /* 0x008fe4000ff7e0ff */
[----:B------:R-:W-:Y:S02]  /*1920*/  IADD3.X R21, PT, PT, R16, UR13, RZ, P1, !PT ;  /* 0x0000000d10157c10 */ /* 0x000fe40008ffe4ff */
[----:B------:R-:W-:Y:S02]  /*1930*/  IADD3.X R11, PT, PT, R19, UR15, RZ, P2, !PT ;  /* 0x0000000f130b7c10 */ /* 0x000fe400097fe4ff */
[C---:B----4-:R-:W-:Y:S01]  /*1940*/  IADD3 R6, P1, PT, R7.reuse, UR20, RZ ;  /* 0x0000001407067c10 */ /* 0x050fe2000ff3e0ff */
[----:B------:R-:W2:Y:S01]  /*1950*/  LDG.E R9, desc[UR10][R20.64] ;  /* 0x0000000a14097981 */ /* 0x000ea2000c1e1900 */
[----:B------:R-:W-:-:S02]  /*1960*/  IADD3 R12, P4, PT, R7, UR18, RZ ;  /* 0x00000012070c7c10 */ /* 0x000fc4000ff9e0ff */
[C---:B------:R-:W-:Y:S01]  /*1970*/  IADD3.X R15, PT, PT, R19.reuse, UR17, RZ, P3, !PT ;  /* 0x00000011130f7c10 */ /* 0x040fe20009ffe4ff */
[----:B------:R-:W3:Y:S01]  /*1980*/  LDG.E R11, desc[UR10][R10.64] ;  /* 0x0000000a0a0b7981 */ /* 0x000ee2000c1e1900 */
[C---:B------:R-:W-:Y:S02]  /*1990*/  IADD3.X R7, PT, PT, R16.reuse, UR21, RZ, P1, !PT ;  /* 0x0000001510077c10 */ /* 0x040fe40008ffe4ff */
[----:B------:R-:W-:Y:S01]  /*19a0*/  IADD3.X R13, PT, PT, R16, UR19, RZ, P4, !PT ;  /* 0x00000013100d7c10 */ /* 0x000fe2000a7fe4ff */
[----:B------:R-:W4:Y:S01]  /*19b0*/  LDG.E R14, desc[UR10][R14.64] ;  /* 0x0000000a0e0e7981 */ /* 0x000f22000c1e1900 */
[C---:B0-----:R-:W-:Y:S02]  /*19c0*/  IADD3 R16, P2, PT, R18.reuse, UR6, RZ ;  /* 0x0000000612107c10 */ /* 0x041fe4000ff5e0ff */
[----:B------:R-:W-:Y:S01]  /*19d0*/  IADD3 R18, P1, PT, R18, UR22, RZ ;  /* 0x0000001612127c10 */ /* 0x000fe2000ff3e0ff */
[----:B------:R-:W5:Y:S04]  /*19e0*/  LDG.E R12, desc[UR10][R12.64] ;  /* 0x0000000a0c0c7981 */ /* 0x000f68000c1e1900 */
[----:B------:R-:W5:Y:S01]  /*19f0*/  LDG.E R7, desc[UR10][R6.64] ;  /* 0x0000000a06077981 */ /* 0x000f62000c1e1900 */
[----:B------:R-:W-:-:S02]  /*1a00*/  IADD3.X R17, PT, PT, R19, UR7, RZ, P2, !PT ;  /* 0x0000000713117c10 */ /* 0x000fc400097fe4ff */
[----:B------:R-:W-:-:S03]  /*1a10*/  IADD3.X R19, PT, PT, R19, UR23, RZ, P1, !PT ;  /* 0x0000001713137c10 */ /* 0x000fc60008ffe4ff */
[----:B------:R-:W5:Y:S04]  /*1a20*/  LDG.E R16, desc[UR10][R16.64] ;  /* 0x0000000a10107981 */ /* 0x000f68000c1e1900 */
[----:B------:R-:W5:Y:S01]  /*1a30*/  LDG.E R18, desc[UR10][R18.64] ;  /* 0x0000000a12127981 */ /* 0x000f62000c1e1900 */
[----:B--2---:R-:W-:Y:S02]  /*1a40*/  FSETP.GT.AND P3, PT, R9, RZ, PT ;  /* 0x000000ff0900720b */ /* 0x004fe40003f64000 */
[----:B---3--:R-:W-:Y:S02]  /*1a50*/  FSETP.GT.AND P1, PT, R11, RZ, PT ;  /* 0x000000ff0b00720b */ /* 0x008fe40003f24000 */
[----:B----4-:R-:W-:Y:S01]  /*1a60*/  FSETP.GT.AND P2, PT, R14, RZ, PT ;  /* 0x000000ff0e00720b */ /* 0x010fe20003f44000 */
[----:B------:R-:W-:Y:S01]  /*1a70*/  FFMA R8, -R9, R11, R8 ;  /* 0x0000000b09087223 */ /* 0x000fe20000000108 */
[----:B-----5:R-:W-:-:S02]  /*1a80*/  FSEL R10, R12, R7, P1 ;  /* 0x000000070c0a7208 */ /* 0x020fc40000800000 */
[----:B------:R-:W-:Y:S01]  /*1a90*/  FSEL R12, R7, R12, P2 ;  /* 0x0000000c070c7208 */ /* 0x000fe20001000000 */
[----:B------:R-:W-:Y:S02]  /*1aa0*/  FFMA R7, -R9, R14, R26 ;  /* 0x0000000e09077223 */ /* 0x000fe4000000011a */
[----:B------:R-:W-:Y:S02]  /*1ab0*/  FFMA R11, R11, R10, R8 ;  /* 0x0000000a0b0b7223 */ /* 0x000fe40000000008 */
[----:B------:R-:W-:Y:S02]  /*1ac0*/  FFMA R7, R14, R12, R7 ;  /* 0x0000000c0e077223 */ /* 0x000fe40000000007 */
[C---:B------:R-:W-:Y:S02]  /*1ad0*/  @P3 FFMA R8, R9.reuse, R18, R11 ;  /* 0x0000001209083223 */ /* 0x040fe4000000000b */
[C-C-:B------:R-:W-:Y:S01]  /*1ae0*/  @P3 FFMA R26, R9.reuse, R16, R7.reuse ;  /* 0x00000010091a3223 */ /* 0x140fe20000000007 */
[C---:B------:R-:W-:Y:S01]  /*1af0*/  @!P3 FFMA R26, R9.reuse, R18, R7 ;  /* 0x00000012091ab223 */ /* 0x040fe20000000007 */
[----:B------:R-:W-:-:S07]  /*1b00*/  @!P3 FFMA R8, R9, R16, R11 ;  /* 0x000000100908b223 */ /* 0x000fce000000000b */
.L_x_29:
[----:B------:R-:W-:Y:S05]  /*1b10*/  BSYNC.RECONVERGENT B0 ;  /* 0x0000000000007941 */ /* 0x000fea0003800200 */
.L_x_28:
[----:B------:R-:W1:Y:S01]  /*1b20*/  SHFL.DOWN PT, R7, R8, 0x10, 0x1f ;  /* 0x0a001f0008077f89 */ /* 0x000e6200000e0000 */
[----:B------:R-:W2:Y:S01]  /*1b30*/  LDC R14, c[0x0][0x3cc] ;  /* 0x0000f300ff0e7b82 */ /* 0x000ea20000000800 */
[----:B0-----:R-:W-:Y:S01]  /*1b40*/  ISETP.NE.AND P1, PT, R5, RZ, PT ;  /* 0x000000ff0500720c */ /* 0x001fe20003f25270 */
[----:B------:R-:W-:Y:S01]  /*1b50*/  BSSY.RECONVERGENT B0, `(.L_x_30) ;  /* 0x0000025000007945 */ /* 0x000fe20003800200 */
        /* <DEDUP_REMOVED lines=10> */
[----:B--2---:R-:W-:Y:S02]  /*1c00*/  IMAD R6, R14, R14, RZ ;  /* 0x0000000e0e067224 */ /* 0x004fe400078e02ff */
[----:B-1----:R-:W-:Y:S02]  /*1c10*/  FADD R13, R10, R13 ;  /* 0x0000000d0a0d7221 */ /* 0x002fe40000000000 */
        /* <DEDUP_REMOVED lines=24> */
.L_x_31:
[----:B------:R-:W-:Y:S05]  /*1da0*/  BSYNC.RECONVERGENT B0 ;  /* 0x0000000000007941 */ /* 0x000fea0003800200 */
.L_x_30:
[----:B0-----:R-:W0:Y:S01]  /*1db0*/  I2F.U32.RP R7, R6 ;  /* 0x0000000600077306 */ /* 0x001e220000209000 */
[----:B------:R-:W1:Y:S01]  /*1dc0*/  LDC.64 R2, c[0x0][0x3c8] ;  /* 0x0000f200ff027b82 */ /* 0x000e620000000a00 */
[----:B------:R-:W2:Y:S01]  /*1dd0*/  LDCU UR4, c[0x0][0x370] ;  /* 0x00006e00ff0477ac */ /* 0x000ea20008000800 */
[----:B------:R-:W-:-:S06]  /*1de0*/  IMAD.MOV R9, RZ, RZ, -R6 ;  /* 0x000000ffff097224 */ /* 0x000fcc00078e0a06 */
[----:B------:R-:W-:Y:S01]  /*1df0*/  BAR.SYNC.DEFER_BLOCKING 0x0 ;  /* 0x0000000000007b1d */ /* 0x000fe20000010000 */
[----:B------:R-:W-:-:S05]  /*1e00*/  ISETP.NE.U32.AND P3, PT, R6, RZ, PT ;  /* 0x000000ff0600720c */ /* 0x000fca0003f65070 */
[----:B0-----:R-:W0:Y:S01]  /*1e10*/  MUFU.RCP R7, R7 ;  /* 0x0000000700077308 */ /* 0x001e220000001000 */
[----:B--2---:R-:W-:-:S07]  /*1e20*/  UIADD3 UR5, UPT, UPT, UR4, UR5, URZ ;  /* 0x0000000504057290 */ /* 0x004fce000fffe0ff */
[----:B-1----:R-:W1:Y:S01]  /*1e30*/  I2F.U32.RP R8, R3 ;  /* 0x0000000300087306 */ /* 0x002e620000209000 */
[----:B0-----:R-:W-:-:S07]  /*1e40*/  VIADD R4, R7, 0xffffffe ;  /* 0x0ffffffe07047836 */ /* 0x001fce0000000000 */
[----:B------:R0:W2:Y:S08]  /*1e50*/  F2I.FTZ.U32.TRUNC.NTZ R5, R4 ;  /* 0x0000000400057305 */ /* 0x0000b0000021f000 */
[----:B-1----:R-:W1:Y:S01]  /*1e60*/  MUFU.RCP R8, R8 ;  /* 0x0000000800087308 */ /* 0x002e620000001000 */
[----:B0-----:R-:W-:Y:S02]  /*1e70*/  IMAD.MOV.U32 R4, RZ, RZ, RZ ;  /* 0x000000ffff047224 */ /* 0x001fe400078e00ff */
[----:B--2---:R-:W-:-:S04]  /*1e80*/  IMAD R9, R9, R5, RZ ;  /* 0x0000000509097224 */ /* 0x004fc800078e02ff */
[----:B------:R-:W-:-:S06]  /*1e90*/  IMAD.HI.U32 R9, R5, R9, R4 ;  /* 0x0000000905097227 */ /* 0x000fcc00078e0004 */
[----:B------:R-:W-:-:S04]  /*1ea0*/  IMAD.HI.U32 R7, R9, UR5, RZ ;  /* 0x0000000509077c27 */ /* 0x000fc8000f8e00ff */
[----:B------:R-:W-:Y:S02]  /*1eb0*/  IMAD.MOV R9, RZ, RZ, -R7 ;  /* 0x000000ffff097224 */ /* 0x000fe400078e0a07 */
[----:B-1----:R-:W-:Y:S02]  /*1ec0*/  VIADD R4, R8, 0xffffffe ;  /* 0x0ffffffe08047836 */ /* 0x002fe40000000000 */
[----:B------:R-:W-:Y:S02]  /*1ed0*/  IMAD R9, R6, R9, UR5 ;  /* 0x0000000506097e24 */ /* 0x000fe4000f8e0209 */
[----:B------:R0:W1:Y:S03]  /*1ee0*/  F2I.FTZ.U32.TRUNC.NTZ R5, R4 ;  /* 0x0000000400057305 */ /* 0x000066000021f000 */
[----:B------:R-:W-:Y:S01]  /*1ef0*/  ISETP.GE.U32.AND P1, PT, R9, R6, PT ;  /* 0x000000060900720c */ /* 0x000fe20003f26070 */
[----:B0-----:R-:W-:-:S02]  /*1f00*/  IMAD.MOV.U32 R4, RZ, RZ, RZ ;  /* 0x000000ffff047224 */ /* 0x001fc400078e00ff */
[----:B-1----:R-:W-:-:S10]  /*1f10*/  IMAD.MOV R8, RZ, RZ, -R5 ;  /* 0x000000ffff087224 */ /* 0x002fd400078e0a05 */
        /* <DEDUP_REMOVED lines=16> */
[----:B------:R-:W-:Y:S02]  /*2020*/  ISETP.GE.U32.AND P1, PT, R7, R2, PT ;  /* 0x000000020700720c */ /* 0x000fe40003f26070 */
[----:B------:R-:W-:-:S13]  /*2030*/  ISETP.GE.U32.AND P2, PT, R6, R3, PT ;  /* 0x000000030600720c */ /* 0x000fda0003f46070 */
[----:B------:R-:W-:Y:S01]  /*2040*/  @P2 VIADD R5, R5, 0x1 ;  /* 0x0000000105052836 */ /* 0x000fe20000000000 */
[----:B------:R-:W-:-:S05]  /*2050*/  @!P3 LOP3.LUT R5, RZ, R3, RZ, 0x33, !PT ;  /* 0x00000003ff05b212 */ /* 0x000fca00078e33ff */
[--C-:B------:R-:W-:Y:S02]  /*2060*/  IMAD.MOV R6, RZ, RZ, -R5.reuse ;  /* 0x000000ffff067224 */ /* 0x100fe400078e0a05 */
[----:B------:R-:W-:Y:S02]  /*2070*/  IMAD.MOV.U32 R2, RZ, RZ, R5 ;  /* 0x000000ffff027224 */ /* 0x000fe400078e0005 */
[----:B------:R-:W-:Y:S02]  /*2080*/  IMAD R4, R3, R6, R4 ;  /* 0x0000000603047224 */ /* 0x000fe400078e0204 */
[----:B------:R-:W-:Y:S01]  /*2090*/  IMAD.MOV.U32 R3, RZ, RZ, R7 ;  /* 0x000000ffff037224 */ /* 0x000fe200078e0007 */
[----:B------:R-:W-:Y:S06]  /*20a0*/  @!P1 BRA `(.L_x_32) ;  /* 0xffffffe000b89947 */ /* 0x000fec000383ffff */
[----:B------:R-:W-:Y:S05]  /*20b0*/  EXIT ;  /* 0x000000000000794d */ /* 0x000fea0003800000 */
.L_x_33:
        /* <DEDUP_REMOVED lines=12> */
.L_x_67:


//--------------------- .text._Z10concretizePKfS0_S0_S0_PfS1_iiiff --------------------------
	.section	.text._Z10concretizePKfS0_S0_S0_PfS1_iiiff,"ax",@progbits
	.align	128
        .global         _Z10concretizePKfS0_S0_S0_PfS1_iiiff
        .type           _Z10concretizePKfS0_S0_S0_PfS1_iiiff,@function
        .size           _Z10concretizePKfS0_S0_S0_PfS1_iiiff,(.L_x_63 - _Z10concretizePKfS0_S0_S0_PfS1_iiiff)
        .other          _Z10concretizePKfS0_S0_S0_PfS1_iiiff,@"STO_CUDA_ENTRY STV_DEFAULT"
_Z10concretizePKfS0_S0_S0_PfS1_iiiff:
.text._Z10concretizePKfS0_S0_S0_PfS1_iiiff:
        /* <DEDUP_REMOVED lines=9> */
[----:B------:R-:W0:Y:S01]  /*0090*/  LDC.64 R10, c[0x0][0x3b0] ;  /* 0x0000ec00ff0a7b82 */ /* 0x000e220000000a00 */
[----:B------:R-:W-:Y:S01]  /*00a0*/  MOV R0, 0x0 ;  /* 0x0000000000007802 */ /* 0x000fe20000000f00 */
[----:B------:R1:W-:Y:S01]  /*00b0*/  STL [R1+0x8], R8 ;  /* 0x0000080801007387 */ /* 0x0003e20000100800 */
[----:B------:R-:W2:Y:S05]  /*00c0*/  LDCU.64 UR4, c[0x4][0x8] ;  /* 0x01000100ff0477ac */ /* 0x000eaa0008000a00 */
[----:B------:R1:W3:Y:S01]  /*00d0*/  LDC.64 R2, c[0x4][R0] ;  /* 0x0100000000027b82 */ /* 0x0002e20000000a00 */
[----:B--2---:R-:W-:Y:S01]  /*00e0*/  MOV R4, UR4 ;  /* 0x0000000400047c02 */ /* 0x004fe20008000f00 */
[----:B------:R-:W-:Y:S01]  /*00f0*/  IMAD.U32 R5, RZ, RZ, UR5 ;  /* 0x00000005ff057e24 */ /* 0x000fe2000f8e00ff */
[----:B0-----:R1:W-:Y:S06]  /*0100*/  STL.64 [R1], R10 ;  /* 0x0000000a01007387 */ /* 0x0013ec0000100a00 */
[----:B------:R-:W-:-:S07]  /*0110*/  LEPC R20, `(.L_x_34) ;  /* 0x000000001014794e */ /* 0x000fce0000000000 */
[----:B-1-3--:R-:W-:Y:S05]  /*0120*/  CALL.ABS.NOINC R2 ;  /* 0x0000000002007343 */ /* 0x00afea0003c00000 */
.L_x_34:
[----:B------:R-:W0:Y:S08]  /*0130*/  LDC.64 R8, c[0x0][0x3b0] ;  /* 0x0000ec00ff087b82 */ /* 0x000e300000000a00 */
[----:B------:R-:W1:Y:S01]  /*0140*/  S2UR UR4, SR_CTAID.X ;  /* 0x00000000000479c3 */ /* 0x000e620000002500 */
[----:B0-----:R-:W0:Y:S01]  /*0150*/  I2F.U32.RP R0, R9 ;  /* 0x0000000900007306 */ /* 0x001e220000209000 */
[----:B------:R-:W-:-:S07]  /*0160*/  ISETP.NE.U32.AND P2, PT, R9, RZ, PT ;  /* 0x000000ff0900720c */ /* 0x000fce0003f45070 */
[----:B0-----:R-:W0:Y:S02]  /*0170*/  MUFU.RCP R0, R0 ;  /* 0x0000000000007308 */ /* 0x001e240000001000 */
[----:B0-----:R-:W-:-:S06]  /*0180*/  VIADD R2, R0, 0xffffffe ;  /* 0x0ffffffe00027836 */ /* 0x001fcc0000000000 */
[----:B------:R0:W2:Y:S02]  /*0190*/  F2I.FTZ.U32.TRUNC.NTZ R3, R2 ;  /* 0x0000000200037305 */ /* 0x0000a4000021f000 */
[----:B0-----:R-:W-:Y:S01]  /*01a0*/  IMAD.MOV.U32 R2, RZ, RZ, RZ ;  /* 0x000000ffff027224 */ /* 0x001fe200078e00ff */
[----:B--2---:R-:W-:-:S05]  /*01b0*/  IADD3 R4, PT, PT, RZ, -R3, RZ ;  /* 0x80000003ff047210 */ /* 0x004fca0007ffe0ff */
[----:B------:R-:W-:-:S04]  /*01c0*/  IMAD R5, R4, R9, RZ ;  /* 0x0000000904057224 */ /* 0x000fc800078e02ff */
[----:B------:R-:W-:-:S06]  /*01d0*/  IMAD.HI.U32 R3, R3, R5, R2 ;  /* 0x0000000503037227 */ /* 0x000fcc00078e0002 */
[----:B-1----:R-:W-:-:S04]  /*01e0*/  IMAD.HI.U32 R7, R3, UR4, RZ ;  /* 0x0000000403077c27 */ /* 0x002fc8000f8e00ff */
[----:B------:R-:W-:-:S04]  /*01f0*/  IMAD.MOV R4, RZ, RZ, -R7 ;  /* 0x000000ffff047224 */ /* 0x000fc800078e0a07 */
[----:B------:R-:W-:-:S05]  /*0200*/  IMAD R0, R9, R4, UR4 ;  /* 0x0000000409007e24 */ /* 0x000fca000f8e0204 */
[----:B------:R-:W-:-:S13]  /*0210*/  ISETP.GE.U32.AND P0, PT, R0, R9, PT ;  /* 0x000000090000720c */ /* 0x000fda0003f06070 */
[----:B------:R-:W-:Y:S01]  /*0220*/  @P0 IADD3 R0, PT, PT, R0, -R9, RZ ;  /* 0x8000000900000210 */ /* 0x000fe20007ffe0ff */
[----:B------:R-:W-:-:S03]  /*0230*/  @P0 VIADD R7, R7, 0x1 ;  /* 0x0000000107070836 */ /* 0x000fc60000000000 */
[----:B------:R-:W-:-:S13]  /*0240*/  ISETP.GE.U32.AND P1, PT, R0, R9, PT ;  /* 0x000000090000720c */ /* 0x000fda0003f26070 */
[----:B------:R-:W-:Y:S01]  /*0250*/  @P1 VIADD R7, R7, 0x1 ;  /* 0x0000000107071836 */ /* 0x000fe20000000000 */
[----:B------:R-:W-:-:S04]  /*0260*/  @!P2 LOP3.LUT R7, RZ, R9, RZ, 0x33, !PT ;  /* 0x00000009ff07a212 */ /* 0x000fc800078e33ff */
[----:B------:R-:W-:-:S13]  /*0270*/  ISETP.GE.U32.AND P0, PT, R7, R8, PT ;  /* 0x000000080700720c */ /* 0x000fda0003f06070 */
[----:B------:R-:W-:Y:S05]  /*0280*/  @P0 EXIT ;  /* 0x000000000000094d */ /* 0x000fea0003800000 */
[----:B------:R-:W0:Y:S01]  /*0290*/  LDC R5, c[0x0][0x3b8] ;  /* 0x0000ee00ff057b82 */ /* 0x000e220000000800 */
[----:B------:R-:W1:Y:S01]  /*02a0*/  S2R R3, SR_TID.X ;  /* 0x0000000000037919 */ /* 0x000e620000002100 */
[----:B------:R-:W-:Y:S01]  /*02b0*/  MOV R19, R7 ;  /* 0x0000000700137202 */ /* 0x000fe20000000f00 */
[----:B------:R-:W-:-:S05]  /*02c0*/  IMAD.U32 R7, RZ, RZ, UR4 ;  /* 0x00000004ff077e24 */ /* 0x000fca000f8e00ff */
[----:B------:R-:W2:Y:S08]  /*02d0*/  LDC R4, c[0x0][0x370] ;  /* 0x0000dc00ff047b82 */ /* 0x000eb00000000800 */
[----:B------:R-:W3:Y:S01]  /*02e0*/  LDC.64 R16, c[0x0][0x358] ;  /* 0x0000d600ff107b82 */ /* 0x000ee20000000a00 */
[----:B0-----:R-:W-:-:S04]  /*02f0*/  SHF.R.S32.HI R0, RZ, 0x1f, R5 ;  /* 0x0000001fff007819 */ /* 0x001fc80000011405 */
[----:B------:R-:W-:-:S04]  /*0300*/  LEA.HI R0, R0, R5, RZ, 0x5 ;  /* 0x0000000500007211 */ /* 0x000fc800078f28ff */
[----:B------:R-:W-:-:S04]  /*0310*/  SHF.R.S32.HI R5, RZ, 0x5, R0 ;  /* 0x00000005ff057819 */ /* 0x000fc80000011400 */
[C---:B------:R-:W-:Y:S01]  /*0320*/  LOP3.LUT R6, R5.reuse, 0x3fffff8, RZ, 0xc0, !PT ;  /* 0x03fffff805067812 */ /* 0x040fe200078ec0ff */
[C---:B------:R-:W-:Y:S01]  /*0330*/  VIADD R8, R5.reuse, 0xffffffff ;  /* 0xffffffff05087836 */ /* 0x040fe20000000000 */
[C---:B------:R-:W-:Y:S02]  /*0340*/  LOP3.LUT R9, R5.reuse, 0x7, RZ, 0xc0, !PT ;  /* 0x0000000705097812 */ /* 0x040fe400078ec0ff */
[----:B------:R-:W-:Y:S02]  /*0350*/  LOP3.LUT R10, R5, 0x3, RZ, 0xc0, !PT ;  /* 0x00000003050a7812 */ /* 0x000fe400078ec0ff */
[----:B-123--:R-:W-:-:S07]  /*0360*/  IADD3 R18, PT, PT, -R6, RZ, RZ ;  /* 0x000000ff06127210 */ /* 0x00efce0007ffe1ff */
.L_x_49:
[----:B------:R-:W0:Y:S01]  /*0370*/  LDCU UR4, c[0x0][0x3b4] ;  /* 0x00007680ff0477ac */ /* 0x000e220008000800 */
[----:B------:R-:W1:Y:S01]  /*0380*/  LDC.64 R14, c[0x0][0x390] ;  /* 0x0000e400ff0e7b82 */ /* 0x000e620000000a00 */
[C---:B------:R-:W-:Y:S02]  /*0390*/  R2UR UR6, R16.reuse ;  /* 0x00000000100672ca */ /* 0x040fe400000e0000 */
[C---:B------:R-:W-:Y:S02]  /*03a0*/  R2UR UR7, R17.reuse ;  /* 0x00000000110772ca */ /* 0x040fe400000e0000 */
[----:B------:R-:W-:Y:S02]  /*03b0*/  R2UR UR8, R16 ;  /* 0x00000000100872ca */ /* 0x000fe400000e0000 */
[----:B------:R-:W-:Y:S01]  /*03c0*/  R2UR UR9, R17 ;  /* 0x00000000110972ca */ /* 0x000fe200000e0000 */
[----:B0-----:R-:W0:Y:S01]  /*03d0*/  I2F.U32.RP R2, UR4 ;  /* 0x0000000400027d06 */ /* 0x001e220008209000 */
[----:B------:R-:W-:-:S07]  /*03e0*/  ISETP.NE.U32.AND P1, PT, RZ, UR4, PT ;  /* 0x00000004ff007c0c */ /* 0x000fce000bf25070 */
[----:B0-----:R-:W0:Y:S02]  /*03f0*/  MUFU.RCP R2, R2 ;  /* 0x0000000200027308 */ /* 0x001e240000001000 */
[----:B0-----:R-:W-:-:S06]  /*0400*/  VIADD R12, R2, 0xffffffe ;  /* 0x0ffffffe020c7836 */ /* 0x001fcc0000000000 */
[----:B------:R0:W2:Y:S02]  /*0410*/  F2I.FTZ.U32.TRUNC.NTZ R13, R12 ;  /* 0x0000000c000d7305 */ /* 0x0000a4000021f000 */
[----:B0-----:R-:W-:Y:S02]  /*0420*/  HFMA2 R12, -RZ, RZ, 0, 0 ;  /* 0x00000000ff0c7431 */ /* 0x001fe400000001ff */
[----:B--2---:R-:W-:-:S04]  /*0430*/  IMAD.MOV R11, RZ, RZ, -R13 ;  /* 0x000000ffff0b7224 */ /* 0x004fc800078e0a0d */
[----:B------:R-:W-:-:S04]  /*0440*/  IMAD R11, R11, UR4, RZ ;  /* 0x000000040b0b7c24 */ /* 0x000fc8000f8e02ff */
[----:B------:R-:W-:Y:S02]  /*0450*/  IMAD.HI.U32 R0, R13, R11, R12 ;  /* 0x0000000b0d007227 */ /* 0x000fe400078e000c */
[----:B------:R-:W0:Y:S04]  /*0460*/  LDC.64 R12, c[0x0][0x398] ;  /* 0x0000e600ff0c7b82 */ /* 0x000e280000000a00 */
[----:B------:R-:W-:-:S04]  /*0470*/  IMAD.HI.U32 R0, R0, R7, RZ ;  /* 0x0000000700007227 */ /* 0x000fc800078e00ff */
[----:B------:R-:W-:-:S04]  /*0480*/  IMAD.MOV R0, RZ, RZ, -R0 ;  /* 0x000000ffff007224 */ /* 0x000fc800078e0a00 */
[----:B------:R-:W-:-:S05]  /*0490*/  IMAD R0, R0, UR4, R7 ;  /* 0x0000000400007c24 */ /* 0x000fca000f8e0207 */
[----:B------:R-:W-:-:S13]  /*04a0*/  ISETP.GE.U32.AND P0, PT, R0, UR4, PT ;  /* 0x0000000400007c0c */ /* 0x000fda000bf06070 */
[----:B------:R-:W-:-:S05]  /*04b0*/  @P0 VIADD R0, R0, -UR4 ;  /* 0x8000000400000c36 */ /* 0x000fca0008000000 */
[----:B------:R-:W-:-:S13]  /*04c0*/  ISETP.GE.U32.AND P0, PT, R0, UR4, PT ;  /* 0x0000000400007c0c */ /* 0x000fda000bf06070 */
[----:B------:R-:W-:Y:S02]  /*04d0*/  @P0 IADD3 R0, PT, PT, R0, -UR4, RZ ;  /* 0x8000000400000c10 */ /* 0x000fe4000fffe0ff */
[----:B------:R-:W-:-:S05]  /*04e0*/  @!P1 LOP3.LUT R0, RZ, UR4, RZ, 0x33, !PT ;  /* 0x00000004ff009c12 */ /* 0x000fca000f8e33ff */
[----:B------:R-:W-:Y:S01]  /*04f0*/  IMAD R19, R19, UR4, R0 ;  /* 0x0000000413137c24 */ /* 0x000fe2000f8e0200 */
[----:B------:R-:W2:Y:S03]  /*0500*/  LDCU UR4, c[0x0][0x3b8] ;  /* 0x00007700ff0477ac */ /* 0x000ea60008000800 */
[----:B-1----:R-:W-:-:S04]  /*0510*/  IMAD.WIDE R14, R19, 0x4, R14 ;  /* 0x00000004130e7825 */ /* 0x002fc800078e020e */
[----:B0-----:R-:W-:Y:S01]  /*0520*/  IMAD.WIDE R12, R19, 0x4, R12 ;  /* 0x00000004130c7825 */ /* 0x001fe200078e020c */
[----:B-----5:R0:W5:Y:S04]  /*0530*/  LDG.E R24, desc[UR6][R14.64] ;  /* 0x000000060e187981 */ /* 0x020168000c1e1900 */
[----:B------:R0:W5:Y:S01]  /*0540*/  LDG.E R25, desc[UR8][R12.64] ;  /* 0x000000080c197981 */ /* 0x000162000c1e1900 */
[----:B------:R-:W-:Y:S02]  /*0550*/  IMAD.MOV.U32 R0, RZ, RZ, RZ ;  /* 0x000000ffff007224 */ /* 0x000fe400078e00ff */
[----:B------:R-:W-:Y:S01]  /*0560*/  IMAD.MOV.U32 R2, RZ, RZ, RZ ;  /* 0x000000ffff027224 */ /* 0x000fe200078e00ff */
[----:B--2---:R-:W-:-:S09]  /*0570*/  UISETP.GE.AND UP0, UPT, UR4, 0x20, UPT ;  /* 0x000000200400788c */ /* 0x004fd2000bf06270 */
[----:B0-----:R-:W-:Y:S05]  /*0580*/  BRA.U !UP0, `(.L_x_35) ;  /* 0x0000000908ec7547 */ /* 0x001fea000b800000 */
[----:B------:R-:W-:Y:S01]  /*0590*/  ISETP.GE.U32.AND P0, PT, R8, 0x7, PT ;  /* 0x000000070800780c */ /* 0x000fe20003f06070 */
[----:B------:R-:W-:Y:S01]  /*05a0*/  IMAD R26, R19, UR4, RZ ;  /* 0x00000004131a7c24 */ /* 0x000fe2000f8e02ff */
[----:B------:R-:W-:Y:S01]  /*05b0*/  MOV R2, RZ ;  /* 0x000000ff00027202 */ /* 0x000fe20000000f00 */
[----:B------:R-:W-:Y:S02]  /*05c0*/  IMAD.MOV.U32 R11, RZ, RZ, RZ ;  /* 0x000000ffff0b7224 */ /* 0x000fe400078e00ff */
[----:B------:R-:W-:Y:S01]  /*05d0*/  IMAD.MOV.U32 R0, RZ, RZ, RZ ;  /* 0x000000ffff007224 */ /* 0x000fe200078e00ff */
[----:B------:R-:W-:-:S04]  /*05e0*/  IADD3 R28, P1, PT, R26, R3, RZ ;  /* 0x000000031a1c7210 */ /* 0x000fc80007f3e0ff */
[----:B------:R-:W-:-:S03]  /*05f0*/  LEA.HI.X.SX32 R26, R26, RZ, 0x1, P1 ;  /* 0x000000ff1a1a7211 */ /* 0x000fc600008f0eff */
[----:B------:R-:W-:Y:S06]  /*0600*/  @!P0 BRA `(.L_x_36) ;  /* 0x0000000000f48947 */ /* 0x000fec0003800000 */
[----:B------:R-:W-:Y:S01]  /*0610*/  BSSY.RECONVERGENT B0, `(.L_x_37) ;  /* 0x000003b000007945 */ /* 0x000fe20003800200 */
[----:B------:R-:W-:Y:S01]  /*0620*/  MOV R2, RZ ;  /* 0x000000ff00027202 */ /* 0x000fe20000000f00 */
[----:B------:R-:W-:Y:S02]  /*0630*/  IMAD.MOV.U32 R21, RZ, RZ, RZ ;  /* 0x000000ffff157224 */ /* 0x000fe400078e00ff */
[----:B------:R-:W-:-:S07]  /*0640*/  IMAD.MOV.U32 R11, RZ, RZ, R18 ;  /* 0x000000ffff0b7224 */ /* 0x000fce00078e0012 */
.L_x_38:
[----:B------:R-:W0:Y:S01]  /*0650*/  LDCU.128 UR4, c[0x0][0x380] ;  /* 0x00007000ff0477ac */ /* 0x000e220008000c00 */
[----:B------:R-:W-:Y:S02]  /*0660*/  IADD3 R15, P0, PT, R21, R28, RZ ;  /* 0x0000001c150f7210 */ /* 0x000fe40007f1e0ff */
[----:B------:R-:W-:Y:S02]  /*0670*/  R2UR UR8, R16 ;  /* 0x00000000100872ca */ /* 0x000fe400000e0000 */
[----:B------:R-:W-:Y:S01]  /*0680*/  IADD3.X R12, PT, PT, RZ, R26, RZ, P0, !PT ;  /* 0x0000001aff0c7210 */ /* 0x000fe200007fe4ff */
[----:B------:R-:W-:Y:S01]  /*0690*/  IMAD.SHL.U32 R14, R15, 0x4, RZ ;  /* 0x000000040f0e7824 */ /* 0x000fe200078e00ff */
[----:B------:R-:W-:Y:S02]  /*06a0*/  R2UR UR9, R17 ;  /* 0x00000000110972ca */ /* 0x000fe400000e0000 */
[----:B------:R-:W-:Y:S02]  /*06b0*/  SHF.L.U64.HI R15, R15, 0x2, R12 ;  /* 0x000000020f0f7819 */ /* 0x000fe4000001020c */
[----:B0-----:R-:W-:-:S02]  /*06c0*/  IADD3 R12, P0, PT, R14, UR4, RZ ;  /* 0x000000040e0c7c10 */ /* 0x001fc4000ff1e0ff */
[----:B------:R-:W-:Y:S02]  /*06d0*/  R2UR UR4, R16 ;  /* 0x00000000100472ca */ /* 0x000fe400000e0000 */
[----:B------:R-:W-:Y:S02]  /*06e0*/  IADD3.X R13, PT, PT, R15, UR5, RZ, P0, !PT ;  /* 0x000000050f0d7c10 */ /* 0x000fe400087fe4ff */
[----:B------:R-:W-:-:S03]  /*06f0*/  R2UR UR5, R17 ;  /* 0x00000000110572ca */ /* 0x000fc600000e0000 */
[----:B------:R-:W2:Y:S01]  /*0700*/  LDG.E R23, desc[UR8][R12.64] ;  /* 0x000000080c177981 */ /* 0x000ea2000c1e1900 */
[----:B------:R-:W-:Y:S02]  /*0710*/  R2UR UR10, R16 ;  /* 0x00000000100a72ca */ /* 0x000fe400000e0000 */
[----:B------:R-:W-:Y:S01]  /*0720*/  R2UR UR11, R17 ;  /* 0x00000000110b72ca */ /* 0x000fe200000e0000 */
[----:B------:R-:W3:Y:S06]  /*0730*/  LDG.E R27, desc[UR8][R12.64+0x100] ;  /* 0x000100080c1b7981 */ /* 0x000eec000c1e1900 */
[----:B------:R-:W4:Y:S01]  /*0740*/  LDG.E R22, desc[UR4][R12.64+0x80] ;  /* 0x000080040c167981 */ /* 0x000f22000c1e1900 */
[----:B------:R-:W-:-:S04]  /*0750*/  IADD3 R14, P0, PT, R14, UR6, RZ ;  /* 0x000000060e0e7c10 */ /* 0x000fc8000ff1e0ff */
[----:B------:R-:W-:Y:S01]  /*0760*/  IADD3.X R15, PT, PT, R15, UR7, RZ, P0, !PT ;  /* 0x000000070f0f7c10 */ /* 0x000fe200087fe4ff */
[----:B------:R-:W3:Y:S01]  /*0770*/  LDG.E R20, desc[UR10][R12.64+0x180] ;  /* 0x0001800a0c147981 */ /* 0x000ee2000c1e1900 */
[----:B--2---:R-:W-:Y:S01]  /*0780*/  FFMA R23, R23, R23, R0 ;  /* 0x0000001717177223 */ /* 0x004fe20000000000 */
[----:B------:R-:W-:Y:S02]  /*0790*/  R2UR UR6, R16 ;  /* 0x00000000100672ca */ /* 0x000fe400000e0000 */
[----:B------:R-:W2:Y:S01]  /*07a0*/  LDG.E R0, desc[UR4][R12.64+0x200] ;  /* 0x000200040c007981 */ /* 0x000ea2000c1e1900 */
[----:B------:R-:W-:-:S03]  /*07b0*/  R2UR UR7, R17 ;  /* 0x00000000110772ca */ /* 0x000fc600000e0000 */
[----:B------:R-:W2:Y:S01]  /*07c0*/  LDG.E R29, desc[UR4][R14.64+0x80] ;  /* 0x000080040e1d7981 */ /* 0x000ea2000c1e1900 */
[----:B----4-:R-:W-:Y:S01]  /*07d0*/  FFMA R23, R22, R22, R23 ;  /* 0x0000001616177223 */ /* 0x010fe20000000017 */
[----:B------:R-:W-:Y:S02]  /*07e0*/  R2UR UR12, R16 ;  /* 0x00000000100c72ca */ /* 0x000fe400000e0000 */
[----:B------:R-:W4:Y:S01]  /*07f0*/  LDG.E R22, desc[UR8][R12.64+0x280] ;  /* 0x000280080c167981 */ /* 0x000f22000c1e1900 */
[----:B---3--:R-:W-:-:S03]  /*0800*/  FFMA R23, R27, R27, R23 ;  /* 0x0000001b1b177223 */ /* 0x008fc60000000017 */
[----:B------:R-:W3:Y:S01]  /*0810*/  LDG.E R27, desc[UR4][R14.64] ;  /* 0x000000040e1b7981 */ /* 0x000ee2000c1e1900 */
[----:B------:R-:W-:Y:S01]  /*0820*/  R2UR UR13, R17 ;  /* 0x00000000110d72ca */ /* 0x000fe200000e0000 */
[----:B------:R-:W-:-:S12]  /*0830*/  FFMA R23, R20, R20, R23 ;  /* 0x0000001414177223 */ /* 0x000fd80000000017 */
[----:B------:R-:W4:Y:S01]  /*0840*/  LDG.E R20, desc[UR12][R12.64+0x380] ;  /* 0x0003800c0c147981 */ /* 0x000f22000c1e1900 */
[----:B---3--:R-:W-:-:S03]  /*0850*/  FFMA R2, R27, R27, R2 ;  /* 0x0000001b1b027223 */ /* 0x008fc60000000002 */
[----:B------:R-:W3:Y:S01]  /*0860*/  LDG.E R27, desc[UR6][R14.64+0x100] ;  /* 0x000100060e1b7981 */ /* 0x000ee2000c1e1900 */
[----:B--2---:R-:W-:Y:S01]  /*0870*/  FFMA R23, R0, R0, R23 ;  /* 0x0000000000177223 */ /* 0x004fe20000000017 */
[----:B------:R-:W-:Y:S02]  /*0880*/  FFMA R2, R29, R29, R2 ;  /* 0x0000001d1d027223 */ /* 0x000fe40000000002 */
[----:B------:R-:W2:Y:S04]  /*0890*/  LDG.E R0, desc[UR10][R12.64+0x300] ;  /* 0x0003000a0c007981 */ /* 0x000ea8000c1e1900 */
[----:B------:R-:W2:Y:S04]  /*08a0*/  LDG.E R29, desc[UR8][R14.64+0x380] ;  /* 0x000380080e1d7981 */ /* 0x000ea8000c1e1900 */
[----:B------:R-:W4:Y:S01]  /*08b0*/  LDG.E R13, desc[UR4][R14.64+0x180] ;  /* 0x000180040e0d7981 */ /* 0x000f22000c1e1900 */
[----:B---3--:R-:W-:-:S03]  /*08c0*/  FFMA R2, R27, R27, R2 ;  /* 0x0000001b1b027223 */ /* 0x008fc60000000002 */
[----:B------:R-:W3:Y:S01]  /*08d0*/  LDG.E R27, desc[UR6][R14.64+0x200] ;  /* 0x000200060e1b7981 */ /* 0x000ee2000c1e1900 */
[----:B----4-:R-:W-:-:S03]  /*08e0*/  FFMA R2, R13, R13, R2 ;  /* 0x0000000d0d027223 */ /* 0x010fc60000000002 */
[----:B------:R-:W4:Y:S01]  /*08f0*/  LDG.E R13, desc[UR4][R14.64+0x280] ;  /* 0x000280040e0d7981 */ /* 0x000f22000c1e1900 */
[----:B------:R-:W-:Y:S02]  /*0900*/  VIADD R11, R11, 0x8 ;  /* 0x000000080b0b7836 */ /* 0x000fe40000000000 */
[----:B---3--:R-:W-:Y:S02]  /*0910*/  FFMA R2, R27, R27, R2 ;  /* 0x0000001b1b027223 */ /* 0x008fe40000000002 */
[----:B------:R-:W3:Y:S01]  /*0920*/  LDG.E R27, desc[UR6][R14.64+0x300] ;  /* 0x000300060e1b7981 */ /* 0x000ee2000c1e1900 */
[----:B------:R-:W-:Y:S01]  /*0930*/  ISETP.NE.AND P0, PT, R11, RZ, PT ;  /* 0x000000ff0b00720c */ /* 0x000fe20003f05270 */
[----:B------:R-:W-:-:S04]  /*0940*/  FFMA R23, R22, R22, R23 ;  /* 0x0000001616177223 */ /* 0x000fc80000000017 */
[----:B--2---:R-:W-:Y:S01]  /*0950*/  FFMA R23, R0, R0, R23 ;  /* 0x0000000000177223 */ /* 0x004fe20000000017 */
[----:B----4-:R-:W-:-:S03]  /*0960*/  FFMA R2, R13, R13, R2 ;  /* 0x0000000d0d027223 */ /* 0x010fc60000000002 */
[----:B------:R-:W-:Y:S01]  /*0970*/  FFMA R0, R20, R20, R23 ;  /* 0x0000001414007223 */ /* 0x000fe20000000017 */
[----:B------:R-:W-:Y:S01]  /*0980*/  IADD3 R21, PT, PT, R21, 0x100, RZ ;  /* 0x0000010015157810 */ /* 0x000fe20007ffe0ff */
[----:B---3--:R-:W-:-:S04]  /*0990*/  FFMA R2, R27, R27, R2 ;  /* 0x0000001b1b027223 */ /* 0x008fc80000000002 */
[----:B------:R-:W-:Y:S01]  /*09a0*/  FFMA R2, R29, R29, R2 ;  /* 0x0000001d1d027223 */ /* 0x000fe20000000002 */
[----:B------:R-:W-:Y:S06]  /*09b0*/  @P0 BRA `(.L_x_38) ;  /* 0xfffffffc00240947 */ /* 0x000fec000383ffff */
[----:B------:R-:W-:Y:S05]  /*09c0*/  BSYNC.RECONVERGENT B0 ;  /* 0x0000000000007941 */ /* 0x000fea0003800200 */
.L_x_37:
[----:B------:R-:W-:-:S07]  /*09d0*/  IMAD.MOV.U32 R11, RZ, RZ, R6 ;  /* 0x000000ffff0b7224 */ /* 0x000fce00078e0006 */
.L_x_36:
[----:B------:R-:W-:-:S13]  /*09e0*/  ISETP.NE.AND P0, PT, R9, RZ, PT ;  /* 0x000000ff0900720c */ /* 0x000fda0003f05270 */
[----:B------:R-:W-:Y:S05]  /*09f0*/  @!P0 BRA `(.L_x_35) ;  /* 0x0000000400d08947 */ /* 0x000fea0003800000 */
[----:B------:R-:W-:Y:S01]  /*0a00*/  VIADD R12, R9, 0xffffffff ;  /* 0xffffffff090c7836 */ /* 0x000fe20000000000 */
[----:B------:R-:W-:-:S04]  /*0a10*/  ISETP.NE.AND P0, PT, R10, RZ, PT ;  /* 0x000000ff0a00720c */ /* 0x000fc80003f05270 */
[----:B------:R-:W-:-:S13]  /*0a20*/  ISETP.GE.U32.AND P1, PT, R12, 0x3, PT ;  /* 0x000000030c00780c */ /* 0x000fda0003f26070 */
[----:B------:R-:W-:Y:S05]  /*0a30*/  @!P1 BRA `(.L_x_39) ;  /* 0x0000000000e89947 */ /* 0x000fea0003800000 */
[----:B------:R-:W0:Y:S01]  /*0a40*/  LDCU.128 UR4, c[0x0][0x380] ;  /* 0x00007000ff0477ac */ /* 0x000e220008000c00 */
[----:B------:R-:W-:Y:S02]  /*0a50*/  SHF.L.U32 R23, R11, 0x5, RZ ;  /* 0x000000050b177819 */ /* 0x000fe400000006ff */
[C---:B------:R-:W-:Y:S02]  /*0a60*/  R2UR UR10, R16.reuse ;  /* 0x00000000100a72ca */ /* 0x040fe400000e0000 */
[----:B------:R-:W-:Y:S02]  /*0a70*/  IADD3 R13, P1, PT, R23, R28, RZ ;  /* 0x0000001c170d7210 */ /* 0x000fe40007f3e0ff */
[C---:B------:R-:W-:Y:S02]  /*0a80*/  R2UR UR11, R17.reuse ;  /* 0x00000000110b72ca */ /* 0x040fe400000e0000 */
[----:B------:R-:W-:Y:S01]  /*0a90*/  R2UR UR8, R16 ;  /* 0x00000000100872ca */ /* 0x000fe200000e0000 */
[----:B------:R-:W-:Y:S01]  /*0aa0*/  IMAD.X R14, RZ, RZ, R26, P1 ;  /* 0x000000ffff0e7224 */ /* 0x000fe200008e061a */
[----:B------:R-:W-:Y:S01]  /*0ab0*/  R2UR UR9, R17 ;  /* 0x00000000110972ca */ /* 0x000fe200000e0000 */
[----:B------:R-:W-:-:S03]  /*0ac0*/  IMAD.SHL.U32 R12, R13, 0x4, RZ ;  /* 0x000000040d0c7824 */ /* 0x000fc600078e00ff */
[----:B------:R-:W-:Y:S02]  /*0ad0*/  SHF.L.U64.HI R13, R13, 0x2, R14 ;  /* 0x000000020d0d7819 */ /* 0x000fe4000001020e */
[C---:B0-----:R-:W-:Y:S02]  /*0ae0*/  IADD3 R14, P1, PT, R12.reuse, UR4, RZ ;  /* 0x000000040c0e7c10 */ /* 0x041fe4000ff3e0ff */
[----:B------:R-:W-:Y:S02]  /*0af0*/  IADD3 R12, P2, PT, R12, UR6, RZ ;  /* 0x000000060c0c7c10 */ /* 0x000fe4000ff5e0ff */
[C---:B------:R-:W-:Y:S02]  /*0b00*/  IADD3.X R15, PT, PT, R13.reuse, UR5, RZ, P1, !PT ;  /* 0x000000050d0f7c10 */ /* 0x040fe40008ffe4ff */
[----:B------:R-:W-:Y:S02]  /*0b10*/  IADD3.X R13, PT, PT, R13, UR7, RZ, P2, !PT ;  /* 0x000000070d0d7c10 */ /* 0x000fe400097fe4ff */
[----:B------:R-:W-:Y:S01]  /*0b20*/  IADD3 R21, PT, PT, R23, 0x20, RZ ;  /* 0x0000002017157810 */ /* 0x000fe20007ffe0ff */
[----:B------:R-:W2:Y:S03]  /*0b30*/  LDG.E R29, desc[UR8][R14.64] ;  /* 0x000000080e1d7981 */ /* 0x000ea6000c1e1900 */
[----:B------:R-:W-:Y:S01]  /*0b40*/  IADD3 R21, P1, PT, R21, R28, RZ ;  /* 0x0000001c15157210 */ /* 0x000fe20007f3e0ff */
[----:B------:R0:W3:Y:S04]  /*0b50*/  LDG.E R13, desc[UR10][R12.64] ;  /* 0x0000000a0c0d7981 */ /* 0x0000e8000c1e1900 */
[----:B------:R-:W-:-:S02]  /*0b60*/  IMAD.X R20, RZ, RZ, R26, P1 ;  /* 0x000000ffff147224 */ /* 0x000fc400008e061a */
[----:B------:R-:W-:-:S03]  /*0b70*/  IMAD.SHL.U32 R27, R21, 0x4, RZ ;  /* 0x00000004151b7824 */ /* 0x000fc600078e00ff */
[----:B0-----:R-:W-:Y:S02]  /*0b80*/  SHF.L.U64.HI R12, R21, 0x2, R20 ;  /* 0x00000002150c7819 */ /* 0x001fe40000010214 */
[----:B------:R-:W-:-:S04]  /*0b90*/  IADD3 R20, P1, PT, R27, UR4, RZ ;  /* 0x000000041b147c10 */ /* 0x000fc8000ff3e0ff */
[----:B------:R-:W-:-:S05]  /*0ba0*/  IADD3.X R21, PT, PT, R12, UR5, RZ, P1, !PT ;  /* 0x000000050c157c10 */ /* 0x000fca0008ffe4ff */
[----:B------:R-:W4:Y:S01]  /*0bb0*/  LDG.E R22, desc[UR8][R20.64] ;  /* 0x0000000814167981 */ /* 0x000f22000c1e1900 */
[----:B------:R-:W-:-:S04]  /*0bc0*/  IADD3 R14, P1, PT, R27, UR6, RZ ;  /* 0x000000061b0e7c10 */ /* 0x000fc8000ff3e0ff */
[----:B------:R-:W-:Y:S02]  /*0bd0*/  IADD3.X R15, PT, PT, R12, UR7, RZ, P1, !PT ;  /* 0x000000070c0f7c10 */ /* 0x000fe40008ffe4ff */
[----:B------:R-:W-:-:S03]  /*0be0*/  IADD3 R12, PT, PT, R23, 0x40, RZ ;  /* 0x00000040170c7810 */ /* 0x000fc60007ffe0ff */
[----:B------:R0:W4:Y:S01]  /*0bf0*/  LDG.E R27, desc[UR8][R14.64] ;  /* 0x000000080e1b7981 */ /* 0x000122000c1e1900 */
[----:B------:R-:W-:Y:S02]  /*0c00*/  IADD3 R23, PT, PT, R23, 0x60, RZ ;  /* 0x0000006017177810 */ /* 0x000fe40007ffe0ff */
[----:B0-----:R-:W-:-:S05]  /*0c10*/  IADD3 R14, P1, PT, R12, R28, RZ ;  /* 0x0000001c0c0e7210 */ /* 0x001fca0007f3e0ff */
[----:B------:R-:W-:Y:S02]  /*0c20*/  IMAD.SHL.U32 R12, R14, 0x4, RZ ;  /* 0x000000040e0c7824 */ /* 0x000fe400078e00ff */
[----:B--2---:R-:W-:Y:S01]  /*0c30*/  FFMA R29, R29, R29, R0 ;  /* 0x0000001d1d1d7223 */ /* 0x004fe20000000000 */
[----:B---3--:R-:W-:Y:S01]  /*0c40*/  FFMA R2, R13, R13, R2 ;  /* 0x0000000d0d027223 */ /* 0x008fe20000000002 */
[----:B------:R-:W-:Y:S01]  /*0c50*/  IMAD.X R13, RZ, RZ, R26, P1 ;  /* 0x000000ffff0d7224 */ /* 0x000fe200008e061a */
[C---:B------:R-:W-:Y:S02]  /*0c60*/  IADD3 R20, P1, PT, R12.reuse, UR4, RZ ;  /* 0x000000040c147c10 */ /* 0x040fe4000ff3e0ff */
[----:B------:R-:W-:Y:S02]  /*0c70*/  IADD3 R12, P2, PT, R12, UR6, RZ ;  /* 0x000000060c0c7c10 */ /* 0x000fe4000ff5e0ff */
[----:B------:R-:W-:-:S04]  /*0c80*/  SHF.L.U64.HI R0, R14, 0x2, R13 ;  /* 0x000000020e007819 */ /* 0x000fc8000001020d */
[C---:B------:R-:W-:Y:S02]  /*0c90*/  IADD3.X R21, PT, PT, R0.reuse, UR5, RZ, P1, !PT ;  /* 0x0000000500157c10 */ /* 0x040fe40008ffe4ff */
[----:B------:R-:W-:Y:S02]  /*0ca0*/  IADD3 R23, P1, PT, R23, R28, RZ ;  /* 0x0000001c17177210 */ /* 0x000fe40007f3e0ff */
[----:B------:R-:W-:Y:S01]  /*0cb0*/  IADD3.X R13, PT, PT, R0, UR7, RZ, P2, !PT ;  /* 0x00000007000d7c10 */ /* 0x000fe200097fe4ff */
[----:B------:R-:W2:Y:S02]  /*0cc0*/  LDG.E R20, desc[UR8][R20.64] ;  /* 0x0000000814147981 */ /* 0x000ea4000c1e1900 */
[----:B------:R-:W-:Y:S02]  /*0cd0*/  IMAD.SHL.U32 R14, R23, 0x4, RZ ;  /* 0x00000004170e7824 */ /* 0x000fe400078e00ff */
[----:B------:R-:W-:Y:S01]  /*0ce0*/  IMAD.X R0, RZ, RZ, R26, P1 ;  /* 0x000000ffff007224 */ /* 0x000fe200008e061a */
[----:B------:R-:W3:Y:S01]  /*0cf0*/  LDG.E R12, desc[UR10][R12.64] ;  /* 0x0000000a0c0c7981 */ /* 0x000ee2000c1e1900 */
[----:B----4-:R-:W-:Y:S01]  /*0d00*/  FFMA R29, R22, R22, R29 ;  /* 0x00000016161d7223 */ /* 0x010fe2000000001d */
[----:B------:R-:W-:-:S02]  /*0d10*/  IADD3 R22, P1, PT, R14, UR4, RZ ;  /* 0x000000040e167c10 */ /* 0x000fc4000ff3e0ff */
[----:B------:R-:W-:Y:S02]  /*0d20*/  SHF.L.U64.HI R0, R23, 0x2, R0 ;  /* 0x0000000217007819 */ /* 0x000fe40000010200 */
[----:B------:R-:W-:Y:S02]  /*0d30*/  IADD3 R14, P2, PT, R14, UR6, RZ ;  /* 0x000000060e0e7c10 */ /* 0x000fe4000ff5e0ff */
[C---:B------:R-:W-:Y:S02]  /*0d40*/  IADD3.X R23, PT, PT, R0.reuse, UR5, RZ, P1, !PT ;  /* 0x0000000500177c10 */ /* 0x040fe40008ffe4ff */
[----:B------:R-:W-:-:S03]  /*0d50*/  IADD3.X R15, PT, PT, R0, UR7, RZ, P2, !PT ;  /* 0x00000007000f7c10 */ /* 0x000fc600097fe4ff */
[----:B------:R-:W4:Y:S04]  /*0d60*/  LDG.E R22, desc[UR8][R22.64] ;  /* 0x0000000816167981 */ /* 0x000f28000c1e1900 */
[----:B------:R-:W4:Y:S01]  /*0d70*/  LDG.E R14, desc[UR10][R14.64] ;  /* 0x0000000a0e0e7981 */ /* 0x000f22000c1e1900 */
[----:B------:R-:W-:Y:S01]  /*0d80*/  FFMA R27, R27, R27, R2 ;  /* 0x0000001b1b1b7223 */ /* 0x000fe20000000002 */
[----:B------:R-:W-:Y:S01]  /*0d90*/  IADD3 R11, PT, PT, R11, 0x4, RZ ;  /* 0x000000040b0b7810 */ /* 0x000fe20007ffe0ff */
[----:B--2---:R-:W-:Y:S02]  /*0da0*/  FFMA R29, R20, R20, R29 ;  /* 0x00000014141d7223 */ /* 0x004fe4000000001d */
[----:B---3--:R-:W-:Y:S02]  /*0db0*/  FFMA R27, R12, R12, R27 ;  /* 0x0000000c0c1b7223 */ /* 0x008fe4000000001b */
[----:B----4-:R-:W-:-:S02]  /*0dc0*/  FFMA R0, R22, R22, R29 ;  /* 0x0000001616007223 */ /* 0x010fc4000000001d */
[----:B------:R-:W-:-:S07]  /*0dd0*/  FFMA R2, R14, R14, R27 ;  /* 0x0000000e0e027223 */ /* 0x000fce000000001b */
.L_x_39:
[----:B------:R-:W-:Y:S05]  /*0de0*/  @!P0 BRA `(.L_x_35) ;  /* 0x0000000000d48947 */ /* 0x000fea0003800000 */
[----:B------:R-:W-:Y:S02]  /*0df0*/  ISETP.NE.AND P1, PT, R10, 0x1, PT ;  /* 0x000000010a00780c */ /* 0x000fe40003f25270 */
[----:B------:R-:W-:-:S11]  /*0e00*/  LOP3.LUT P0, RZ, R5, 0x1, RZ, 0xc0, !PT ;  /* 0x0000000105ff7812 */ /* 0x000fd6000780c0ff */
[----:B------:R-:W-:Y:S05]  /*0e10*/  @!P1 BRA `(.L_x_40) ;  /* 0x0000000000809947 */ /* 0x000fea0003800000 */
[----:B------:R-:W0:Y:S01]  /*0e20*/  LDCU.128 UR4, c[0x0][0x380] ;  /* 0x00007000ff0477ac */ /* 0x000e220008000c00 */
[----:B------:R-:W-:Y:S01]  /*0e30*/  IMAD.SHL.U32 R13, R11, 0x20, RZ ;  /* 0x000000200b0d7824 */ /* 0x000fe200078e00ff */
[C---:B------:R-:W-:Y:S02]  /*0e40*/  R2UR UR8, R16.reuse ;  /* 0x00000000100872ca */ /* 0x040fe400000e0000 */
[----:B------:R-:W-:Y:S01]  /*0e50*/  R2UR UR9, R17 ;  /* 0x00000000110972ca */ /* 0x000fe200000e0000 */
[C---:B------:R-:W-:Y:S01]  /*0e60*/  VIADD R21, R13.reuse, 0x20 ;  /* 0x000000200d157836 */ /* 0x040fe20000000000 */
[-C--:B------:R-:W-:Y:S02]  /*0e70*/  IADD3 R15, P1, PT, R13, R28.reuse, RZ ;  /* 0x0000001c0d0f7210 */ /* 0x080fe40007f3e0ff */
[----:B------:R-:W-:Y:S02]  /*0e80*/  R2UR UR10, R16 ;  /* 0x00000000100a72ca */ /* 0x000fe400000e0000 */
[----:B------:R-:W-:Y:S01]  /*0e90*/  IADD3 R21, P2, PT, R21, R28, RZ ;  /* 0x0000001c15157210 */ /* 0x000fe20007f5e0ff */
[----:B------:R-:W-:Y:S01]  /*0ea0*/  IMAD.X R12, RZ, RZ, R26, P1 ;  /* 0x000000ffff0c7224 */ /* 0x000fe200008e061a */
[----:B------:R-:W-:-:S02]  /*0eb0*/  SHF.L.U32 R14, R15, 0x2, RZ ;  /* 0x000000020f0e7819 */ /* 0x000fc400000006ff */
[----:B------:R-:W-:Y:S01]  /*0ec0*/  R2UR UR11, R17 ;  /* 0x00000000110b72ca */ /* 0x000fe200000e0000 */
[----:B------:R-:W-:Y:S01]  /*0ed0*/  IMAD.X R20, RZ, RZ, R26, P2 ;  /* 0x000000ffff147224 */ /* 0x000fe200010e061a */
[----:B------:R-:W-:Y:S02]  /*0ee0*/  SHF.L.U64.HI R15, R15, 0x2, R12 ;  /* 0x000000020f0f7819 */ /* 0x000fe4000001020c */
[C---:B0-----:R-:W-:Y:S02]  /*0ef0*/  IADD3 R12, P1, PT, R14.reuse, UR4, RZ ;  /* 0x000000040e0c7c10 */ /* 0x041fe4000ff3e0ff */
[----:B------:R-:W-:Y:S02]  /*0f00*/  SHF.L.U64.HI R23, R21, 0x2, R20 ;  /* 0x0000000215177819 */ /* 0x000fe40000010214 */
[----:B------:R-:W-:Y:S02]  /*0f10*/  IADD3.X R13, PT, PT, R15, UR5, RZ, P1, !PT ;  /* 0x000000050f0d7c10 */ /* 0x000fe40008ffe4ff */
[----:B------:R-:W-:-:S02]  /*0f20*/  IADD3 R14, P1, PT, R14, UR6, RZ ;  /* 0x000000060e0e7c10 */ /* 0x000fc4000ff3e0ff */
[----:B------:R-:W-:Y:S02]  /*0f30*/  SHF.L.U32 R21, R21, 0x2, RZ ;  /* 0x0000000215157819 */ /* 0x000fe400000006ff */
[----:B------:R-:W-:Y:S01]  /*0f40*/  IADD3.X R15, PT, PT, R15, UR7, RZ, P1, !PT ;  /* 0x000000070f0f7c10 */ /* 0x000fe20008ffe4ff */
[----:B------:R-:W2:Y:S01]  /*0f50*/  LDG.E R13, desc[UR8][R12.64] ;  /* 0x000000080c0d7981 */ /* 0x000ea2000c1e1900 */
[C---:B------:R-:W-:Y:S02]  /*0f60*/  IADD3 R20, P1, PT, R21.reuse, UR4, RZ ;  /* 0x0000000415147c10 */ /* 0x040fe4000ff3e0ff */
[----:B------:R-:W-:Y:S02]  /*0f70*/  IADD3 R22, P2, PT, R21, UR6, RZ ;  /* 0x0000000615167c10 */ /* 0x000fe4000ff5e0ff */
[C---:B------:R-:W-:Y:S01]  /*0f80*/  IADD3.X R21, PT, PT, R23.reuse, UR5, RZ, P1, !PT ;  /* 0x0000000517157c10 */ /* 0x040fe20008ffe4ff */
[----:B------:R-:W3:Y:S01]  /*0f90*/  LDG.E R15, desc[UR10][R14.64] ;  /* 0x0000000a0e0f7981 */ /* 0x000ee2000c1e1900 */
[----:B------:R-:W-:-:S04]  /*0fa0*/  IADD3.X R23, PT, PT, R23, UR7, RZ, P2, !PT ;  /* 0x0000000717177c10 */ /* 0x000fc800097fe4ff */
[----:B------:R-:W4:Y:S04]  /*0fb0*/  LDG.E R21, desc[UR8][R20.64] ;  /* 0x0000000814157981 */ /* 0x000f28000c1e1900 */
[----:B------:R-:W4:Y:S01]  /*0fc0*/  LDG.E R23, desc[UR10][R22.64] ;  /* 0x0000000a16177981 */ /* 0x000f22000c1e1900 */
[----:B------:R-:W-:Y:S02]  /*0fd0*/  VIADD R11, R11, 0x2 ;  /* 0x000000020b0b7836 */ /* 0x000fe40000000000 */
[----:B--2---:R-:W-:Y:S01]  /*0fe0*/  FFMA R0, R13, R13, R0 ;  /* 0x0000000d0d007223 */ /* 0x004fe20000000000 */
[----:B---3--:R-:W-:-:S03]  /*0ff0*/  FFMA R2, R15, R15, R2 ;  /* 0x0000000f0f027223 */ /* 0x008fc60000000002 */
[----:B----4-:R-:W-:Y:S01]  /*1000*/  FFMA R0, R21, R21, R0 ;  /* 0x0000001515007223 */ /* 0x010fe20000000000 */
[----:B------:R-:W-:-:S07]  /*1010*/  FFMA R2, R23, R23, R2 ;  /* 0x0000001717027223 */ /* 0x000fce0000000002 */
.L_x_40:
[----:B------:R-:W-:Y:S05]  /*1020*/  @!P0 BRA `(.L_x_35) ;  /* 0x0000000000448947 */ /* 0x000fea0003800000 */
[----:B------:R-:W0:Y:S01]  /*1030*/  LDCU.128 UR4, c[0x0][0x380] ;  /* 0x00007000ff0477ac */ /* 0x000e220008000c00 */
[----:B------:R-:W-:Y:S02]  /*1040*/  LEA R11, P0, R11, R28, 0x5 ;  /* 0x0000001c0b0b7211 */ /* 0x000fe400078028ff */
[C---:B------:R-:W-:Y:S02]  /*1050*/  R2UR UR8, R16.reuse ;  /* 0x00000000100872ca */ /* 0x040fe400000e0000 */
[----:B------:R-:W-:Y:S01]  /*1060*/  SHF.L.U32 R12, R11, 0x2, RZ ;  /* 0x000000020b0c7819 */ /* 0x000fe200000006ff */
[----:B------:R-:W-:Y:S01]  /*1070*/  IMAD.X R26, RZ, RZ, R26, P0 ;  /* 0x000000ffff1a7224 */ /* 0x000fe200000e061a */
[C---:B------:R-:W-:Y:S02]  /*1080*/  R2UR UR9, R17.reuse ;  /* 0x00000000110972ca */ /* 0x040fe400000e0000 */
[----:B------:R-:W-:Y:S02]  /*1090*/  R2UR UR10, R16 ;  /* 0x00000000100a72ca */ /* 0x000fe400000e0000 */
[----:B------:R-:W-:-:S02]  /*10a0*/  R2UR UR11, R17 ;  /* 0x00000000110b72ca */ /* 0x000fc400000e0000 */
[----:B------:R-:W-:Y:S02]  /*10b0*/  SHF.L.U64.HI R11, R11, 0x2, R26 ;  /* 0x000000020b0b7819 */ /* 0x000fe4000001021a */
[C---:B0-----:R-:W-:Y:S02]  /*10c0*/  IADD3 R14, P0, PT, R12.reuse, UR4, RZ ;  /* 0x000000040c0e7c10 */ /* 0x041fe4000ff1e0ff */
[----:B------:R-:W-:Y:S02]  /*10d0*/  IADD3 R12, P1, PT, R12, UR6, RZ ;  /* 0x000000060c0c7c10 */ /* 0x000fe4000ff3e0ff */
[C---:B------:R-:W-:Y:S02]  /*10e0*/  IADD3.X R15, PT, PT, R11.reuse, UR5, RZ, P0, !PT ;  /* 0x000000050b0f7c10 */ /* 0x040fe400087fe4ff */
[----:B------:R-:W-:-:S04]  /*10f0*/  IADD3.X R13, PT, PT, R11, UR7, RZ, P1, !PT ;  /* 0x000000070b0d7c10 */ /* 0x000fc80008ffe4ff */
[----:B------:R-:W2:Y:S04]  /*1100*/  LDG.E R15, desc[UR8][R14.64] ;  /* 0x000000080e0f7981 */ /* 0x000ea8000c1e1900 */
[----:B------:R-:W3:Y:S01]  /*1110*/  LDG.E R13, desc[UR10][R12.64] ;  /* 0x0000000a0c0d7981 */ /* 0x000ee2000c1e1900 */
[----:B--2---:R-:W-:Y:S01]  /*1120*/  FFMA R0, R15, R15, R0 ;  /* 0x0000000f0f007223 */ /* 0x004fe20000000000 */
[----:B---3--:R-:W-:-:S07]  /*1130*/  FFMA R2, R13, R13, R2 ;  /* 0x0000000d0d027223 */ /* 0x008fce0000000002 */
.L_x_35:
[----:B------:R-:W-:Y:S01]  /*1140*/  UMOV UR4, 0xffffffff ;  /* 0xffffffff00047882 */ /* 0x000fe20000000000 */
[----:B------:R-:W-:Y:S02]  /*1150*/  ISETP.NE.AND P0, PT, R3, RZ, PT ;  /* 0x000000ff0300720c */ /* 0x000fe40003f05270 */
[----:B------:R-:W-:Y:S11]  /*1160*/  BRA.DIV UR4, `(.L_x_41) ;  /* 0x0000000604647947 */ /* 0x000ff6000b800000 */
        /* <DEDUP_REMOVED lines=17> */
[----:B------:R1:W2:Y:S02]  /*1280*/  SHFL.DOWN PT, R14, R2, 0x1, 0x1f ;  /* 0x08201f00020e7f89 */ /* 0x0002a400000e0000 */
[----:B01----:R-:W-:-:S07]  /*1290*/  FADD R0, R0, R21 ;  /* 0x0000001500007221 */ /* 0x003fce0000000000 */
.L_x_60:
[----:B--2---:R-:W-:Y:S01]  /*12a0*/  FADD R14, R2, R14 ;  /* 0x0000000e020e7221 */ /* 0x004fe20000000000 */
[----:B------:R-:W-:Y:S06]  /*12b0*/  @P0 BRA `(.L_x_42) ;  /* 0x0000000000ac0947 */ /* 0x000fec0003800000 */
[----:B------:R-:W-:Y:S01]  /*12c0*/  VIADD R2, R0, 0xf3000000 ;  /* 0xf300000000027836 */ /* 0x000fe20000000000 */
[----:B------:R0:W1:Y:S01]  /*12d0*/  MUFU.RSQ R13, R0 ;  /* 0x00000000000d7308 */ /* 0x0000620000001400 */
[----:B------:R-:W-:Y:S03]  /*12e0*/  BSSY.RECONVERGENT B0, `(.L_x_43) ;  /* 0x000000b000007945 */ /* 0x000fe60003800200 */
[----:B------:R-:W-:-:S13]  /*12f0*/  ISETP.GT.U32.AND P0, PT, R2, 0x727fffff, PT ;  /* 0x727fffff0200780c */ /* 0x000fda0003f04070 */
[----:B01----:R-:W-:Y:S05]  /*1300*/  @!P0 BRA `(.L_x_44) ;  /* 0x0000000000108947 */ /* 0x003fea0003800000 */
[----:B------:R-:W-:-:S07]  /*1310*/  MOV R20, 0x1330 ;  /* 0x0000133000147802 */ /* 0x000fce0000000f00 */
[----:B-----5:R-:W-:Y:S05]  /*1320*/  CALL.REL.NOINC `($__internal_0_$__cuda_sm20_sqrt_rn_f32_slowpath) ;  /* 0x0000000400fc7944 */ /* 0x020fea0003c00000 */
[----:B------:R-:W-:Y:S01]  /*1330*/  IMAD.MOV.U32 R11, RZ, RZ, R2 ;  /* 0x000000ffff0b7224 */ /* 0x000fe200078e0002 */
[----:B------:R-:W-:Y:S06]  /*1340*/  BRA `(.L_x_45) ;  /* 0x0000000000107947 */ /* 0x000fec0003800000 */
.L_x_44:
[----:B------:R-:W-:Y:S01]  /*1350*/  FMUL.FTZ R11, R0, R13 ;  /* 0x0000000d000b7220 */ /* 0x000fe20000410000 */
[----:B------:R-:W-:-:S03]  /*1360*/  FMUL.FTZ R2, R13, 0.5 ;  /* 0x3f0000000d027820 */ /* 0x000fc60000410000 */
[----:B------:R-:W-:-:S04]  /*1370*/  FFMA R0, -R11, R11, R0 ;  /* 0x0000000b0b007223 */ /* 0x000fc80000000100 */
[----:B------:R-:W-:-:S07]  /*1380*/  FFMA R11, R0, R2, R11 ;  /* 0x00000002000b7223 */ /* 0x000fce000000000b */
.L_x_45:
[----:B------:R-:W-:Y:S05]  /*1390*/  BSYNC.RECONVERGENT B0 ;  /* 0x0000000000007941 */ /* 0x000fea0003800200 */
.L_x_43:
[----:B------:R-:W0:Y:S01]  /*13a0*/  LDC.64 R12, c[0x0][0x3a0] ;  /* 0x0000e800ff0c7b82 */ /* 0x000e220000000a00 */
[----:B------:R-:W1:Y:S01]  /*13b0*/  LDCU UR4, c[0x0][0x3c0] ;  /* 0x00007800ff0477ac */ /* 0x000e620008000800 */
[----:B------:R-:W-:Y:S01]  /*13c0*/  IADD3 R0, PT, PT, R14, -0xd000000, RZ ;  /* 0xf30000000e007810 */ /* 0x000fe20007ffe0ff */
[----:B------:R2:W3:Y:S01]  /*13d0*/  MUFU.RSQ R15, R14 ;  /* 0x0000000e000f7308 */ /* 0x0004e20000001400 */
[----:B------:R-:W-:Y:S01]  /*13e0*/  R2UR UR6, R16 ;  /* 0x00000000100672ca */ /* 0x000fe200000e0000 */
[----:B------:R-:W-:Y:S01]  /*13f0*/  BSSY.RECONVERGENT B0, `(.L_x_46) ;  /* 0x0000010000007945 */ /* 0x000fe20003800200 */
[----:B------:R-:W-:Y:S02]  /*1400*/  R2UR UR7, R17 ;  /* 0x00000000110772ca */ /* 0x000fe400000e0000 */
[----:B------:R-:W-:Y:S01]  /*1410*/  ISETP.GT.U32.AND P0, PT, R0, 0x727fffff, PT ;  /* 0x727fffff0000780c */ /* 0x000fe20003f04070 */
[----:B-1---5:R-:W-:Y:S01]  /*1420*/  FFMA R11, -R11, UR4, R24 ;  /* 0x000000040b0b7c23 */ /* 0x022fe20008000118 */
[----:B0-----:R-:W-:-:S09]  /*1430*/  IMAD.WIDE R12, R19, 0x4, R12 ;  /* 0x00000004130c7825 */ /* 0x001fd200078e020c */
[----:B------:R2:W-:Y:S02]  /*1440*/  STG.E desc[UR6][R12.64], R11 ;  /* 0x0000000b0c007986 */ /* 0x0005e4000c101906 */
[----:B---3--:R-:W-:Y:S05]  /*1450*/  @!P0 BRA `(.L_x_47) ;  /* 0x0000000000148947 */ /* 0x008fea0003800000 */
[----:B------:R-:W-:Y:S01]  /*1460*/  IMAD.MOV.U32 R0, RZ, RZ, R14 ;  /* 0x000000ffff007224 */ /* 0x000fe200078e000e */
[----:B------:R-:W-:-:S07]  /*1470*/  MOV R20, 0x1490 ;  /* 0x0000149000147802 */ /* 0x000fce0000000f00 */
[----:B--2---:R-:W-:Y:S05]  /*1480*/  CALL.REL.NOINC `($__internal_0_$__cuda_sm20_sqrt_rn_f32_slowpath) ;  /* 0x0000000400a47944 */ /* 0x004fea0003c00000 */
[----:B------:R-:W-:Y:S01]  /*1490*/  IMAD.MOV.U32 R0, RZ, RZ, R2 ;  /* 0x000000ffff007224 */ /* 0x000fe200078e0002 */
[----:B------:R-:W-:Y:S06]  /*14a0*/  BRA `(.L_x_48) ;  /* 0x0000000000107947 */ /* 0x000fec0003800000 */
.L_x_47:
[----:B--2---:R-:W-:Y:S01]  /*14b0*/  FMUL.FTZ R11, R14, R15 ;  /* 0x0000000f0e0b7220 */ /* 0x004fe20000410000 */
[----:B------:R-:W-:-:S03]  /*14c0*/  FMUL.FTZ R2, R15, 0.5 ;  /* 0x3f0000000f027820 */ /* 0x000fc60000410000 */
[----:B------:R-:W-:-:S04]  /*14d0*/  FFMA R0, -R11, R11, R14 ;  /* 0x0000000b0b007223 */ /* 0x000fc8000000010e */
[----:B------:R-:W-:-:S07]  /*14e0*/  FFMA R0, R0, R2, R11 ;  /* 0x0000000200007223 */ /* 0x000fce000000000b */
.L_x_48:
[----:B------:R-:W-:Y:S05]  /*14f0*/  BSYNC.RECONVERGENT B0 ;  /* 0x0000000000007941 */ /* 0x000fea0003800200 */
.L_x_46:
[----:B------:R-:W0:Y:S01]  /*1500*/  LDC.64 R12, c[0x0][0x3a8] ;  /* 0x0000ea00ff0c7b82 */ /* 0x000e220000000a00 */
[----:B------:R-:W1:Y:S01]  /*1510*/  LDCU UR4, c[0x0][0x3c0] ;  /* 0x00007800ff0477ac */ /* 0x000e620008000800 */
[----:B------:R-:W-:Y:S02]  /*1520*/  R2UR UR6, R16 ;  /* 0x00000000100672ca */ /* 0x000fe400000e0000 */
[----:B------:R-:W-:Y:S01]  /*1530*/  R2UR UR7, R17 ;  /* 0x00000000110772ca */ /* 0x000fe200000e0000 */
[----:B-1----:R-:W-:Y:S01]  /*1540*/  FFMA R25, R0, UR4, R25 ;  /* 0x0000000400197c23 */ /* 0x002fe20008000019 */
[----:B0-----:R-:W-:-:S11]  /*1550*/  IMAD.WIDE R12, R19, 0x4, R12 ;  /* 0x00000004130c7825 */ /* 0x001fd600078e020c */
[----:B------:R0:W-:Y:S02]  /*1560*/  STG.E desc[UR6][R12.64], R25 ;  /* 0x000000190c007986 */ /* 0x0001e4000c101906 */
.L_x_42:
[----:B------:R-:W-:Y:S05]  /*1570*/  WARPSYNC.ALL ;  /* 0x0000000000007948 */ /* 0x000fea0003800000 */
[----:B------:R-:W1:Y:S01]  /*1580*/  LDCU.64 UR4, c[0x0][0x3b0] ;  /* 0x00007600ff0477ac */ /* 0x000e620008000a00 */
[----:B------:R-:W-:Y:S01]  /*1590*/  IADD3 R7, PT, PT, R4, R7, RZ ;  /* 0x0000000704077210 */ /* 0x000fe20007ffe0ff */
[----:B-1----:R-:W1:Y:S01]  /*15a0*/  I2F.U32.RP R2, UR5 ;  /* 0x0000000500027d06 */ /* 0x002e620008209000 */
[----:B------:R-:W-:Y:S01]  /*15b0*/  BAR.SYNC.DEFER_BLOCKING 0x0 ;  /* 0x0000000000007b1d */ /* 0x000fe20000010000 */
[----:B------:R-:W-:-:S06]  /*15c0*/  ISETP.NE.U32.AND P2, PT, RZ, UR5, PT ;  /* 0x00000005ff007c0c */ /* 0x000fcc000bf45070 */
[----:B-1----:R-:W0:Y:S02]  /*15d0*/  MUFU.RCP R2, R2 ;  /* 0x0000000200027308 */ /* 0x002e240000001000 */
[----:B0-----:R-:W-:-:S06]  /*15e0*/  IADD3 R12, PT, PT, R2, 0xffffffe, RZ ;  /* 0x0ffffffe020c7810 */ /* 0x001fcc0007ffe0ff */
[----:B------:R0:W1:Y:S02]  /*15f0*/  F2I.FTZ.U32.TRUNC.NTZ R13, R12 ;  /* 0x0000000c000d7305 */ /* 0x000064000021f000 */
[----:B0-----:R-:W-:Y:S02]  /*1600*/  IMAD.MOV.U32 R12, RZ, RZ, RZ ;  /* 0x000000ffff0c7224 */ /* 0x001fe400078e00ff */
[----:B-1----:R-:W-:-:S04]  /*1610*/  IMAD.MOV R11, RZ, RZ, -R13 ;  /* 0x000000ffff0b7224 */ /* 0x002fc800078e0a0d */
[----:B------:R-:W-:-:S04]  /*1620*/  IMAD R11, R11, UR5, RZ ;  /* 0x000000050b0b7c24 */ /* 0x000fc8000f8e02ff */
[----:B------:R-:W-:-:S06]  /*1630*/  IMAD.HI.U32 R0, R13, R11, R12 ;  /* 0x0000000b0d007227 */ /* 0x000fcc00078e000c */
[----:B------:R-:W-:-:S04]  /*1640*/  IMAD.HI.U32 R19, R0, R7, RZ ;  /* 0x0000000700137227 */ /* 0x000fc800078e00ff */
[----:B------:R-:W-:-:S04]  /*1650*/  IMAD.MOV R0, RZ, RZ, -R19 ;  /* 0x000000ffff007224 */ /* 0x000fc800078e0a13 */
[----:B------:R-:W-:-:S05]  /*1660*/  IMAD R0, R0, UR5, R7 ;  /* 0x0000000500007c24 */ /* 0x000fca000f8e0207 */
[----:B------:R-:W-:-:S13]  /*1670*/  ISETP.GE.U32.AND P0, PT, R0, UR5, PT ;  /* 0x0000000500007c0c */ /* 0x000fda000bf06070 */
[----:B------:R-:W-:Y:S01]  /*1680*/  @P0 VIADD R0, R0, -UR5 ;  /* 0x8000000500000c36 */ /* 0x000fe20008000000 */
[----:B------:R-:W-:-:S04]  /*1690*/  @P0 IADD3 R19, PT, PT, R19, 0x1, RZ ;  /* 0x0000000113130810 */ /* 0x000fc80007ffe0ff */
[----:B------:R-:W-:-:S13]  /*16a0*/  ISETP.GE.U32.AND P1, PT, R0, UR5, PT ;  /* 0x0000000500007c0c */ /* 0x000fda000bf26070 */
[----:B------:R-:W-:Y:S01]  /*16b0*/  @P1 VIADD R19, R19, 0x1 ;  /* 0x0000000113131836 */ /* 0x000fe20000000000 */
[----:B------:R-:W-:-:S04]  /*16c0*/  @!P2 LOP3.LUT R19, RZ, UR5, RZ, 0x33, !PT ;  /* 0x00000005ff13ac12 */ /* 0x000fc8000f8e33ff */
[----:B------:R-:W-:-:S13]  /*16d0*/  ISETP.GE.U32.AND P0, PT, R19, UR4, PT ;  /* 0x0000000413007c0c */ /* 0x000fda000bf06070 */
[----:B------:R-:W-:Y:S05]  /*16e0*/  @!P0 BRA `(.L_x_49) ;  /* 0xffffffec00208947 */ /* 0x000fea000383ffff */
[----:B------:R-:W-:Y:S05]  /*16f0*/  EXIT ;  /* 0x000000000000794d */ /* 0x000fea0003800000 */
.L_x_41:
[----:B------:R-:W-:Y:S02]  /*1700*/  HFMA2 R12, -RZ, RZ, 0, 9.5367431640625e-07 ;  /* 0x00000010ff0c7431 */ /* 0x000fe400000001ff */
[----:B------:R-:W-:Y:S02]  /*1710*/  IMAD.MOV.U32 R13, RZ, RZ, R0 ;  /* 0x000000ffff0d7224 */ /* 0x000fe400078e0000 */
[----:B------:R-:W-:Y:S02]  /*1720*/  IMAD.MOV.U32 R11, RZ, RZ, 0x1f ;  /* 0x0000001fff0b7424 */ /* 0x000fe400078e00ff */
[----:B------:R-:W-:-:S07]  /*1730*/  IMAD.MOV.U32 R15, RZ, RZ, -0x1 ;  /* 0xffffffffff0f7424 */ /* 0x000fce00078e00ff */
[----:B-----5:R-:W-:Y:S05]  /*1740*/  WARPSYNC.COLLECTIVE R15, `(.L_x_50) ;  /* 0x000000000f087348 */ /* 0x020fea0003c00000 */
[----:B------:R0:W1:Y:S02]  /*1750*/  SHFL.DOWN P6, R14, R13, R12, R11 ;  /* 0x0800000c0d0e7389 */ /* 0x00006400000c000b */
[----:B01---5:R-:W-:Y:S05]  /*1760*/  ENDCOLLECTIVE ;  /* 0x000000000000791b */ /* 0x023fea0003800000 */
.L_x_50:
[----:B------:R-:W-:Y:S01]  /*1770*/  IMAD.MOV.U32 R13, RZ, RZ, R2 ;  /* 0x000000ffff0d7224 */ /* 0x000fe200078e0002 */
[----:B------:R-:W-:-:S07]  /*1780*/  MOV R21, R14 ;  /* 0x0000000e00157202 */ /* 0x000fce0000000f00 */
[----:B------:R-:W-:Y:S05]  /*1790*/  WARPSYNC.COLLECTIVE R15, `(.L_x_51) ;  /* 0x000000000f087348 */ /* 0x000fea0003c00000 */
[----:B------:R0:W1:Y:S02]  /*17a0*/  SHFL.DOWN P6, R14, R13, R12, R11 ;  /* 0x0800000c0d0e7389 */ /* 0x00006400000c000b */
[----:B01----:R-:W-:Y:S05]  /*17b0*/  ENDCOLLECTIVE ;  /* 0x000000000000791b */ /* 0x003fea0003800000 */
.L_x_51:
[----:B------:R-:W-:-:S05]  /*17c0*/  FADD R21, R21, R0 ;  /* 0x0000000015157221 */ /* 0x000fca0000000000 */
[----:B------:R-:W-:Y:S01]  /*17d0*/  MOV R13, R21 ;  /* 0x00000015000d7202 */ /* 0x000fe20000000f00 */
[----:B------:R-:W-:Y:S02]  /*17e0*/  IMAD.MOV.U32 R12, RZ, RZ, 0x8 ;  /* 0x00000008ff0c7424 */ /* 0x000fe400078e00ff */
[----:B------:R-:W-:-:S07]  /*17f0*/  IMAD.MOV.U32 R23, RZ, RZ, R14 ;  /* 0x000000ffff177224 */ /* 0x000fce00078e000e */
[----:B------:R-:W-:Y:S05]  /*1800*/  WARPSYNC.COLLECTIVE R15, `(.L_x_52) ;  /* 0x000000000f087348 */ /* 0x000fea0003c00000 */
[----:B------:R0:W1:Y:S02]  /*1810*/  SHFL.DOWN P6, R14, R13, R12, R11 ;  /* 0x0800000c0d0e7389 */ /* 0x00006400000c000b */
[----:B01----:R-:W-:Y:S05]  /*1820*/  ENDCOLLECTIVE ;  /* 0x000000000000791b */ /* 0x003fea0003800000 */
.L_x_52:
[----:B------:R-:W-:-:S05]  /*1830*/  FADD R23, R23, R2 ;  /* 0x0000000217177221 */ /* 0x000fca0000000000 */
[----:B------:R-:W-:Y:S01]  /*1840*/  MOV R13, R23 ;  /* 0x00000017000d7202 */ /* 0x000fe20000000f00 */
[----:B------:R-:W-:-:S07]  /*1850*/  IMAD.MOV.U32 R20, RZ, RZ, R14 ;  /* 0x000000ffff147224 */ /* 0x000fce00078e000e */
[----:B------:R-:W-:Y:S05]  /*1860*/  WARPSYNC.COLLECTIVE R15, `(.L_x_53) ;  /* 0x000000000f087348 */ /* 0x000fea0003c00000 */
[----:B------:R0:W1:Y:S02]  /*1870*/  SHFL.DOWN P6, R14, R13, R12, R11 ;  /* 0x0800000c0d0e7389 */ /* 0x00006400000c000b */
[----:B01----:R-:W-:Y:S05]  /*1880*/  ENDCOLLECTIVE ;  /* 0x000000000000791b */ /* 0x003fea0003800000 */
.L_x_53:
[----:B------:R-:W-:Y:S01]  /*1890*/  FADD R20, R21, R20 ;  /* 0x0000001415147221 */ /* 0x000fe20000000000 */
[----:B------:R-:W-:-:S03]  /*18a0*/  HFMA2 R12, -RZ, RZ, 0, 2.384185791015625e-07 ;  /* 0x00000004ff0c7431 */ /* 0x000fc600000001ff */
[----:B------:R-:W-:Y:S02]  /*18b0*/  IMAD.MOV.U32 R13, RZ, RZ, R20 ;  /* 0x000000ffff0d7224 */ /* 0x000fe400078e0014 */
[----:B------:R-:W-:-:S07]  /*18c0*/  IMAD.MOV.U32 R22, RZ, RZ, R14 ;  /* 0x000000ffff167224 */ /* 0x000fce00078e000e */
[----:B------:R-:W-:Y:S05]  /*18d0*/  WARPSYNC.COLLECTIVE R15, `(.L_x_54) ;  /* 0x000000000f087348 */ /* 0x000fea0003c00000 */
[----:B------:R0:W1:Y:S02]  /*18e0*/  SHFL.DOWN P6, R14, R13, R12, R11 ;  /* 0x0800000c0d0e7389 */ /* 0x00006400000c000b */
[----:B01----:R-:W-:Y:S05]  /*18f0*/  ENDCOLLECTIVE ;  /* 0x000000000000791b */ /* 0x003fea0003800000 */
.L_x_54:
[----:B------:R-:W-:-:S04]  /*1900*/  FADD R22, R23, R22 ;  /* 0x0000001617167221 */ /* 0x000fc80000000000 */
[----:B------:R-:W-:Y:S02]  /*1910*/  IMAD.MOV.U32 R13, RZ, RZ, R22 ;  /* 0x000000ffff0d7224 */ /* 0x000fe400078e0016 */
[----:B------:R-:W-:-:S07]  /*1920*/  IMAD.MOV.U32 R27, RZ, RZ, R14 ;  /* 0x000000ffff1b7224 */ /* 0x000fce00078e000e */
[----:B------:R-:W-:Y:S05]  /*1930*/  WARPSYNC.COLLECTIVE R15, `(.L_x_55) ;  /* 0x000000000f087348 */ /* 0x000fea0003c00000 */
[----:B------:R0:W1:Y:S02]  /*1940*/  SHFL.DOWN P6, R14, R13, R12, R11 ;  /* 0x0800000c0d0e7389 */ /* 0x00006400000c000b */
[----:B01----:R-:W-:Y:S05]  /*1950*/  ENDCOLLECTIVE ;  /* 0x000000000000791b */ /* 0x003fea0003800000 */
.L_x_55:
[----:B------:R-:W-:-:S04]  /*1960*/  FADD R27, R20, R27 ;  /* 0x0000001b141b7221 */ /* 0x000fc80000000000 */
[----:B------:R-:W-:Y:S02]  /*1970*/  IMAD.MOV.U32 R13, RZ, RZ, R27 ;  /* 0x000000ffff0d7224 */ /* 0x000fe400078e001b */
[----:B------:R-:W-:Y:S01]  /*1980*/  IMAD.MOV.U32 R12, RZ, RZ, 0x2 ;  /* 0x00000002ff0c7424 */ /* 0x000fe200078e00ff */
[----:B------:R-:W-:-:S07]  /*1990*/  MOV R29, R14 ;  /* 0x0000000e001d7202 */ /* 0x000fce0000000f00 */
[----:B------:R-:W-:Y:S05]  /*19a0*/  WARPSYNC.COLLECTIVE R15, `(.L_x_56) ;  /* 0x000000000f087348 */ /* 0x000fea0003c00000 */
[----:B------:R0:W1:Y:S02]  /*19b0*/  SHFL.DOWN P6, R14, R13, R12, R11 ;  /* 0x0800000c0d0e7389 */ /* 0x00006400000c000b */
[----:B01----:R-:W-:Y:S05]  /*19c0*/  ENDCOLLECTIVE ;  /* 0x000000000000791b */ /* 0x003fea0003800000 */
.L_x_56:
[----:B------:R-:W-:-:S04]  /*19d0*/  FADD R29, R22, R29 ;  /* 0x0000001d161d7221 */ /* 0x000fc80000000000 */
[----:B------:R-:W-:Y:S01]  /*19e0*/  IMAD.MOV.U32 R13, RZ, RZ, R29 ;  /* 0x000000ffff0d7224 */ /* 0x000fe200078e001d */
[----:B------:R-:W-:-:S07]  /*19f0*/  MOV R0, R14 ;  /* 0x0000000e00007202 */ /* 0x000fce0000000f00 */
[----:B------:R-:W-:Y:S05]  /*1a00*/  WARPSYNC.COLLECTIVE R15, `(.L_x_57) ;  /* 0x000000000f087348 */ /* 0x000fea0003c00000 */
[----:B------:R0:W1:Y:S02]  /*1a10*/  SHFL.DOWN P6, R14, R13, R12, R11 ;  /* 0x0800000c0d0e7389 */ /* 0x00006400000c000b */
[----:B01----:R-:W-:Y:S05]  /*1a20*/  ENDCOLLECTIVE ;  /* 0x000000000000791b */ /* 0x003fea0003800000 */
.L_x_57:
[----:B------:R-:W-:-:S05]  /*1a30*/  FADD R0, R27, R0 ;  /* 0x000000001b007221 */ /* 0x000fca0000000000 */
[----:B------:R-:W-:Y:S01]  /*1a40*/  MOV R13, R0 ;  /* 0x00000000000d7202 */ /* 0x000fe20000000f00 */
[----:B------:R-:W-:Y:S02]  /*1a50*/  IMAD.MOV.U32 R12, RZ, RZ, 0x1 ;  /* 0x00000001ff0c7424 */ /* 0x000fe400078e00ff */
[----:B------:R-:W-:-:S07]  /*1a60*/  IMAD.MOV.U32 R2, RZ, RZ, R14 ;  /* 0x000000ffff027224 */ /* 0x000fce00078e000e */
[----:B------:R-:W-:Y:S05]  /*1a70*/  WARPSYNC.COLLECTIVE R15, `(.L_x_58) ;  /* 0x000000000f087348 */ /* 0x000fea0003c00000 */
[----:B------:R0:W1:Y:S02]  /*1a80*/  SHFL.DOWN P6, R14, R13, R12, R11 ;  /* 0x0800000c0d0e7389 */ /* 0x00006400000c000b */
[----:B01----:R-:W-:Y:S05]  /*1a90*/  ENDCOLLECTIVE ;  /* 0x000000000000791b */ /* 0x003fea0003800000 */
.L_x_58:
[----:B------:R-:W-:-:S05]  /*1aa0*/  FADD R2, R29, R2 ;  /* 0x000000021d027221 */ /* 0x000fca0000000000 */
[----:B------:R-:W-:Y:S01]  /*1ab0*/  MOV R13, R2 ;  /* 0x00000002000d7202 */ /* 0x000fe20000000f00 */
[----:B------:R-:W-:-:S07]  /*1ac0*/  IMAD.MOV.U32 R21, RZ, RZ, R14 ;  /* 0x000000ffff157224 */ /* 0x000fce00078e000e */
[----:B------:R-:W-:Y:S05]  /*1ad0*/  WARPSYNC.COLLECTIVE R15, `(.L_x_59) ;  /* 0x000000000f087348 */ /* 0x000fea0003c00000 */
[----:B------:R0:W1:Y:S02]  /*1ae0*/  SHFL.DOWN P6, R14, R13, R12, R11 ;  /* 0x0800000c0d0e7389 */ /* 0x00006400000c000b */
[----:B01----:R-:W-:Y:S05]  /*1af0*/  ENDCOLLECTIVE ;  /* 0x000000000000791b */ /* 0x003fea0003800000 */
.L_x_59:
[----:B------:R-:W-:Y:S01]  /*1b00*/  FADD R0, R0, R21 ;  /* 0x0000001500007221 */ /* 0x000fe20000000000 */
[----:B------:R-:W-:Y:S06]  /*1b10*/  BRA `(.L_x_60) ;  /* 0xfffffff400e07947 */ /* 0x000fec000383ffff */
        .weak           $__internal_0_$__cuda_sm20_sqrt_rn_f32_slowpath
        .type           $__internal_0_$__cuda_sm20_sqrt_rn_f32_slowpath,@function
        .size           $__internal_0_$__cuda_sm20_sqrt_rn_f32_slowpath,(.L_x_63 - $__internal_0_$__cuda_sm20_sqrt_rn_f32_slowpath)
$__internal_0_$__cuda_sm20_sqrt_rn_f32_slowpath:
[----:B------:R-:W-:-:S13]  /*1b20*/  LOP3.LUT P0, RZ, R0, 0x7fffffff, RZ, 0xc0, !PT ;  /* 0x7fffffff00ff7812 */ /* 0x000fda000780c0ff */
[----:B------:R-:W-:Y:S01]  /*1b30*/  @!P0 IMAD.MOV.U32 R2, RZ, RZ, R0 ;  /* 0x000000ffff028224 */ /* 0x000fe200078e0000 */
[----:B------:R-:W-:Y:S06]  /*1b40*/  @!P0 BRA `(.L_x_61) ;  /* 0x0000000000408947 */ /* 0x000fec0003800000 */
[----:B------:R-:W-:-:S13]  /*1b50*/  FSETP.GEU.FTZ.AND P0, PT, R0, RZ, PT ;  /* 0x000000ff0000720b */ /* 0x000fda0003f1e000 */
[----:B------:R-:W-:Y:S01]  /*1b60*/  @!P0 IMAD.MOV.U32 R2, RZ, RZ, 0x7fffffff ;  /* 0x7fffffffff028424 */ /* 0x000fe200078e00ff */
[----:B------:R-:W-:Y:S06]  /*1b70*/  @!P0 BRA `(.L_x_61) ;  /* 0x0000000000348947 */ /* 0x000fec0003800000 */
[----:B------:R-:W-:-:S13]  /*1b80*/  FSETP.GTU.FTZ.AND P0, PT, |R0|, +INF , PT ;  /* 0x7f8000000000780b */ /* 0x000fda0003f1c200 */
[----:B------:R-:W-:Y:S01]  /*1b90*/  @P0 FADD.FTZ R2, R0, 1 ;  /* 0x3f80000000020421 */ /* 0x000fe20000010000 */
[----:B------:R-:W-:Y:S06]  /*1ba0*/  @P0 BRA `(.L_x_61) ;  /* 0x0000000000280947 */ /* 0x000fec0003800000 */
[----:B------:R-:W-:-:S13]  /*1bb0*/  FSETP.NEU.FTZ.AND P0, PT, |R0|, +INF , PT ;  /* 0x7f8000000000780b */ /* 0x000fda0003f1d200 */
[----:B------:R-:W-:-:S04]  /*1bc0*/  @P0 FFMA R11, R0, 1.84467440737095516160e+19, RZ ;  /* 0x5f800000000b0823 */ /* 0x000fc800000000ff */
[----:B------:R-:W0:Y:S02]  /*1bd0*/  @P0 MUFU.RSQ R2, R11 ;  /* 0x0000000b00020308 */ /* 0x000e240000001400 */
[----:B0-----:R-:W-:Y:S01]  /*1be0*/  @P0 FMUL.FTZ R12, R11, R2 ;  /* 0x000000020b0c0220 */ /* 0x001fe20000410000 */
[----:B------:R-:W-:Y:S01]  /*1bf0*/  @P0 FMUL.FTZ R15, R2, 0.5 ;  /* 0x3f000000020f0820 */ /* 0x000fe20000410000 */
[----:B------:R-:W-:Y:S02]  /*1c00*/  @!P0 MOV R2, R0 ;  /* 0x0000000000028202 */ /* 0x000fe40000000f00 */
[----:B------:R-:W-:-:S04]  /*1c10*/  @P0 FADD.FTZ R13, -R12, -RZ ;  /* 0x800000ff0c0d0221 */ /* 0x000fc80000010100 */
[----:B------:R-:W-:-:S04]  /*1c20*/  @P0 FFMA R13, R12, R13, R11 ;  /* 0x0000000d0c0d0223 */ /* 0x000fc8000000000b */
[----:B------:R-:W-:-:S04]  /*1c30*/  @P0 FFMA R13, R13, R15, R12 ;  /* 0x0000000f0d0d0223 */ /* 0x000fc8000000000c */
[----:B------:R-:W-:-:S07]  /*1c40*/  @P0 FMUL.FTZ R2, R13, 2.3283064365386962891e-10 ;  /* 0x2f8000000d020820 */ /* 0x000fce0000410000 */
.L_x_61:
[----:B------:R-:W-:Y:S02]  /*1c50*/  HFMA2 R13, -RZ, RZ, 0, 0 ;  /* 0x00000000ff0d7431 */ /* 0x000fe400000001ff */
[----:B------:R-:W-:-:S04]  /*1c60*/  IMAD.MOV.U32 R12, RZ, RZ, R20 ;  /* 0x000000ffff0c7224 */ /* 0x000fc800078e0014 */
[----:B------:R-:W-:Y:S05]  /*1c70*/  RET.REL.NODEC R12 `(_Z10concretizePKfS0_S0_S0_PfS1_iiiff) ;  /* 0xffffffe00ce07950 */ /* 0x000fea0003c3ffff */
.L_x_62:
        /* <DEDUP_REMOVED lines=16> */
.L_x_63:


//--------------------- .nv.global.init           --------------------------
	.section	.nv.global.init,"aw",@progbits
.nv.global.init:
	.type		$str$1,@object
	.size		$str$1,($str - $str$1)
$str$1:
        /*0000*/ 	.byte	0x62, 0x61, 0x74, 0x63, 0x68, 0x5f, 0x73, 0x69, 0x7a, 0x65, 0x3a, 0x20, 0x25, 0x64, 0x2c, 0x20
        /*0010*/ 	.byte	0x6c, 0x65, 0x6e, 0x67, 0x74, 0x68, 0x3a, 0x20, 0x25, 0x64, 0x2c, 0x20, 0x64, 0x69, 0x6d, 0x5f
        /*0020*/ 	.byte	0x6f, 0x75, 0x74, 0x3a, 0x20, 0x25, 0x64, 0x2c, 0x20, 0x64, 0x69, 0x6d, 0x5f, 0x69, 0x6e, 0x3a
        /*0030*/ 	.byte	0x20, 0x25, 0x64, 0x0a, 0x00
	.type		$str,@object
	.size		$str,(.L_0 - $str)
$str:
        /*0035*/ 	.byte	0x45, 0x72, 0x72, 0x6f, 0x72, 0x3a, 0x20, 0x52, 0x65, 0x71, 0x75, 0x69, 0x72, 0x65, 0x20, 0x64
        /*0045*/ 	.byte	0x69, 0x6d, 0x5f, 0x69, 0x6e, 0x20, 0x61, 0x73, 0x20, 0x6d, 0x75, 0x6c, 0x74, 0x69, 0x70, 0x6c
        /*0055*/ 	.byte	0x69, 0x65, 0x72, 0x20, 0x6f, 0x66, 0x20, 0x33, 0x32, 0x2e, 0x20, 0x42, 0x75, 0x74, 0x20, 0x74
        /*0065*/ 	.byte	0x68, 0x65, 0x20, 0x61, 0x63, 0x74, 0x75, 0x61, 0x6c, 0x20, 0x73, 0x69, 0x7a, 0x65, 0x20, 0x69
        /*0075*/ 	.byte	0x73, 0x20, 0x6c, 0x65, 0x6e, 0x67, 0x74, 0x68, 0x3a, 0x20, 0x25, 0x64, 0x2c, 0x20, 0x64, 0x69
        /*0085*/ 	.byte	0x6d, 0x5f, 0x6f, 0x75, 0x74, 0x3a, 0x20, 0x25, 0x64, 0x2c, 0x20, 0x64, 0x69, 0x6d, 0x5f, 0x69
        /*0095*/ 	.byte	0x6e, 0x3a, 0x20, 0x25, 0x64, 0x0a, 0x00
.L_0:


//--------------------- .nv.shared.reserved.0     --------------------------
	.section	.nv.shared.reserved.0,"aw",@nobits
	.weak		__nv_reservedSMEM_offset_0_alias
	.size		__nv_reservedSMEM_offset_0_alias, 0, 64
	.other		__nv_reservedSMEM_offset_0_alias,@"STO_CUDA_RESERVED_SHARED STV_DEFAULT"
__nv_reservedSMEM_offset_0_alias:
	.zero		0
	.zero		64


//--------------------- .nv.constant0._Z22verify_dot_product_V_wPKfS0_S0_S0_S0_S0_S0_PfS1_iiii --------------------------
	.section	.nv.constant0._Z22verify_dot_product_V_wPKfS0_S0_S0_S0_S0_S0_PfS1_iiii,"a",@progbits
	.sectionflags	@""
	.align	4
.nv.constant0._Z22verify_dot_product_V_wPKfS0_S0_S0_S0_S0_S0_PfS1_iiii:
	.zero		984


//--------------------- .nv.constant0._Z22verify_dot_product_V_bPKfS0_S0_S0_S0_S0_S0_PfS1_iii --------------------------
	.section	.nv.constant0._Z22verify_dot_product_V_bPKfS0_S0_S0_S0_S0_S0_PfS1_iii,"a",@progbits
	.sectionflags	@""
	.align	4
.nv.constant0._Z22verify_dot_product_V_bPKfS0_S0_S0_S0_S0_S0_PfS1_iii:
	.zero		980


//--------------------- .nv.constant0._Z23verify_dot_product_QK_wPKfS0_S0_S0_S0_S0_S0_PfS1_iiii --------------------------
	.section	.nv.constant0._Z23verify_dot_product_QK_wPKfS0_S0_S0_S0_S0_S0_PfS1_iiii,"a",@progbits
	.sectionflags	@""
	.align	4
.nv.constant0._Z23verify_dot_product_QK_wPKfS0_S0_S0_S0_S0_S0_PfS1_iiii:
	.zero		984


//--------------------- .nv.constant0._Z23verify_dot_product_QK_bPKfS0_S0_S0_S0_S0_S0_PfS1_iii --------------------------
	.section	.nv.constant0._Z23verify_dot_product_QK_bPKfS0_S0_S0_S0_S0_S0_PfS1_iii,"a",@progbits
	.sectionflags	@""
	.align	4
.nv.constant0._Z23verify_dot_product_QK_bPKfS0_S0_S0_S0_S0_S0_PfS1_iii:
	.zero		980


//--------------------- .nv.constant0._Z10concretizePKfS0_S0_S0_PfS1_iiiff --------------------------
	.section	.nv.constant0._Z10concretizePKfS0_S0_S0_PfS1_iiiff,"a",@progbits
	.sectionflags	@""
	.align	4
.nv.constant0._Z10concretizePKfS0_S0_S0_PfS1_iiiff:
	.zero		964


//--------------------- SYMBOLS --------------------------

	.type		.nv.reservedSmem.offset0,@object
	.size		.nv.reservedSmem.offset0,0x4
	.type		vprintf,@function
